def matmul_kernel(
    a_ptr,
    b_ptr,
    c_ptr,
    M,
    N,
    K,
    stride_am,
    stride_ak,
    stride_bk,
    stride_bn,
    stride_cm,
    stride_cn,
    BLOCK_M: tl.constexpr,
    BLOCK_N: tl.constexpr,
    BLOCK_K: tl.constexpr,
    GROUP_M: tl.constexpr,
):
    pid = tl.program_id(axis=0)
    num_pid_m = tl.cdiv(M, BLOCK_M)
    num_pid_n = tl.cdiv(N, BLOCK_N)
    num_pid_in_group = GROUP_M * num_pid_n
    group_id = pid // num_pid_in_group
    first_pid_m = group_id * GROUP_M
    group_size_m = min(num_pid_m - first_pid_m, GROUP_M)
    pid_m = first_pid_m + ((pid % num_pid_in_group) % group_size_m)
    pid_n = (pid % num_pid_in_group) // group_size_m

    offs_am = (pid_m * BLOCK_M + tl.arange(0, BLOCK_M)) % M
    offs_bn = (pid_n * BLOCK_N + tl.arange(0, BLOCK_N)) % N
    offs_k = tl.arange(0, BLOCK_K)
    a_ptrs = a_ptr + offs_am[:, None] * stride_am + offs_k[None, :] * stride_ak
    b_ptrs = b_ptr + offs_k[:, None] * stride_bk + offs_bn[None, :] * stride_bn

    acc = tl.zeros((BLOCK_M, BLOCK_N), dtype=tl.float32)
    for kk in range(0, tl.cdiv(K, BLOCK_K)):
        a = tl.load(a_ptrs, mask=offs_k[None, :] < K - kk * BLOCK_K, other=0.0)
        b = tl.load(b_ptrs, mask=offs_k[:, None] < K - kk * BLOCK_K, other=0.0)
        acc = tl.dot(a, b, acc)
        a_ptrs += BLOCK_K * stride_ak
        b_ptrs += BLOCK_K * stride_bk

    c = acc.to(c_ptr.dtype.element_ty)
    offs_cm = pid_m * BLOCK_M + tl.arange(0, BLOCK_M)
    offs_cn = pid_n * BLOCK_N + tl.arange(0, BLOCK_N)
    c_ptrs = c_ptr + offs_cm[:, None] * stride_cm + offs_cn[None, :] * stride_cn
    mask = (offs_cm[:, None] < M) & (offs_cn[None, :] < N)
    tl.store(c_ptrs, c, mask=mask)

# config = {"BLOCK_K": 64, "BLOCK_M": 512, "BLOCK_N": 256, "GROUP_M": 8, "arch": "sm_100", "dtype": "fp32", "num_ctas": 4, "num_stages": 3, "num_warps": 4}
# arch = sm_100


// ===== COMPILED SASS (sm_100a) =====

	.target	sm_100a

	.elftype	@"ET_EXEC"


//--------------------- .note.nv.tkinfo           --------------------------
	.section	.note.nv.tkinfo,"",@"SHT_NOTE"
	.sectionflags	@"SHF_NOTE_NV_TKINFO"
	.tkinfo
        /*0018*/ 	.word	0x00000081
        /*0030*/ 	.string	""
        /*0030*/ 	.string	"ptxas-blackwell"
        /*0030*/ 	.string	"Cuda compilation tools, release 12.9, V12.9.86"
        /*0030*/ 	.string	"Build cuda_12.9.r12.9/compiler.36037853_0"
        /*0030*/ 	.string	"-v  -suppress-debug-info  -lineinfo  -arch sm_100a "



//--------------------- .note.nv.cuver            --------------------------
	.section	.note.nv.cuver,"",@"SHT_NOTE"
	.sectionflags	@"SHF_NOTE_NV_CUVER"
        /*0018*/ 	.short	0x0001
        /*001a*/ 	.short	0x0064
        /*001c*/ 	.short	0x0001
        /*001e*/ 	.short	0x0000
        /*0020*/ 	.short	0x0001
        /*0022*/ 	.short	0x0000


//--------------------- .nv.info                  --------------------------
	.section	.nv.info,"",@"SHT_CUDA_INFO"
	.align	4


	//----- nvinfo : EIATTR_REGCOUNT
	.align		4
        /*0000*/ 	.byte	0x04, 0x2f
        /*0002*/ 	.short	(.L_4 - .L_3)
	.align		4
.L_3:
        /*0004*/ 	.word	index@(matmul_kernel)
        /*0008*/ 	.word	0x000000ff


	//----- nvinfo : EIATTR_FRAME_SIZE
	.align		4
.L_4:
        /*000c*/ 	.byte	0x04, 0x11
        /*000e*/ 	.short	(.L_6 - .L_5)
	.align		4
.L_5:
        /*0010*/ 	.word	index@($__internal_2_$__cuda_sm10x_tcgen05_guardrail_trap_unallocated_columns_being_dealloced)
        /*0014*/ 	.word	0x00000758


	//----- nvinfo : EIATTR_FRAME_SIZE
	.align		4
.L_6:
        /*0018*/ 	.byte	0x04, 0x11
        /*001a*/ 	.short	(.L_8 - .L_7)
	.align		4
.L_7:
        /*001c*/ 	.word	index@($__internal_1_$__cuda_sm10x_tcgen05_guardrail_trap_phase_invalid_during_alloc)
        /*0020*/ 	.word	0x00000758


	//----- nvinfo : EIATTR_FRAME_SIZE
	.align		4
.L_8:
        /*0024*/ 	.byte	0x04, 0x11
        /*0026*/ 	.short	(.L_10 - .L_9)
	.align		4
.L_9:
        /*0028*/ 	.word	index@($__internal_0_$__cuda_sm10x_tcgen05_guardrail_trap_col_being_dealloced_not_returned_by_alloc)
        /*002c*/ 	.word	0x00000758


	//----- nvinfo : EIATTR_FRAME_SIZE
	.align		4
.L_10:
        /*0030*/ 	.byte	0x04, 0x11
        /*0032*/ 	.short	(.L_12 - .L_11)
	.align		4
.L_11:
        /*0034*/ 	.word	index@(matmul_kernel)
        /*0038*/ 	.word	0x00000758


	//----- nvinfo : EIATTR_MIN_STACK_SIZE
	.align		4
.L_12:
        /*003c*/ 	.byte	0x04, 0x12
        /*003e*/ 	.short	(.L_14 - .L_13)
	.align		4
.L_13:
        /*0040*/ 	.word	index@(matmul_kernel)
        /*0044*/ 	.word	0x00000758
.L_14:


//--------------------- .nv.info.matmul_kernel    --------------------------
	.section	.nv.info.matmul_kernel,"",@"SHT_CUDA_INFO"
	.sectionflags	@""
	.align	4


	//----- nvinfo : EIATTR_CUDA_API_VERSION
	.align		4
        /*0000*/ 	.byte	0x04, 0x37
        /*0002*/ 	.short	(.L_16 - .L_15)
.L_15:
        /*0004*/ 	.word	0x00000081


	//----- nvinfo : EIATTR_KPARAM_INFO
	.align		4
.L_16:
        /*0008*/ 	.byte	0x04, 0x17
        /*000a*/ 	.short	(.L_18 - .L_17)
.L_17:
        /*000c*/ 	.word	0x00000000
        /*0010*/ 	.short	0x000d
        /*0012*/ 	.short	0x0048
        /*0014*/ 	.byte	0x00, 0xf4, 0x21, 0x00


	//----- nvinfo : EIATTR_KPARAM_INFO
	.align		4
.L_18:
        /*0018*/ 	.byte	0x04, 0x17
        /*001a*/ 	.short	(.L_20 - .L_19)
.L_19:
        /*001c*/ 	.word	0x00000000
        /*0020*/ 	.short	0x000c
        /*0022*/ 	.short	0x0040
        /*0024*/ 	.byte	0x00, 0xf4, 0x21, 0x00


	//----- nvinfo : EIATTR_KPARAM_INFO
	.align		4
.L_20:
        /*0028*/ 	.byte	0x04, 0x17
        /*002a*/ 	.short	(.L_22 - .L_21)
.L_21:
        /*002c*/ 	.word	0x00000000
        /*0030*/ 	.short	0x000b
        /*0032*/ 	.short	0x0038
        /*0034*/ 	.byte	0x00, 0xf0, 0x11, 0x00


	//----- nvinfo : EIATTR_KPARAM_INFO
	.align		4
.L_22:
        /*0038*/ 	.byte	0x04, 0x17
        /*003a*/ 	.short	(.L_24 - .L_23)
.L_23:
        /*003c*/ 	.word	0x00000000
        /*0040*/ 	.short	0x000a
        /*0042*/ 	.short	0x0034
        /*0044*/ 	.byte	0x00, 0xf0, 0x11, 0x00


	//----- nvinfo : EIATTR_KPARAM_INFO
	.align		4
.L_24:
        /*0048*/ 	.byte	0x04, 0x17
        /*004a*/ 	.short	(.L_26 - .L_25)
.L_25:
        /*004c*/ 	.word	0x00000000
        /*0050*/ 	.short	0x0009
        /*0052*/ 	.short	0x0030
        /*0054*/ 	.byte	0x00, 0xf0, 0x11, 0x00


	//----- nvinfo : EIATTR_KPARAM_INFO
	.align		4
.L_26:
        /*0058*/ 	.byte	0x04, 0x17
        /*005a*/ 	.short	(.L_28 - .L_27)
.L_27:
        /*005c*/ 	.word	0x00000000
        /*0060*/ 	.short	0x0008
        /*0062*/ 	.short	0x002c
        /*0064*/ 	.byte	0x00, 0xf0, 0x11, 0x00


	//----- nvinfo : EIATTR_KPARAM_INFO
	.align		4
.L_28:
        /*0068*/ 	.byte	0x04, 0x17
        /*006a*/ 	.short	(.L_30 - .L_29)
.L_29:
        /*006c*/ 	.word	0x00000000
        /*0070*/ 	.short	0x0007
        /*0072*/ 	.short	0x0028
        /*0074*/ 	.byte	0x00, 0xf0, 0x11, 0x00


	//----- nvinfo : EIATTR_KPARAM_INFO
	.align		4
.L_30:
        /*0078*/ 	.byte	0x04, 0x17
        /*007a*/ 	.short	(.L_32 - .L_31)
.L_31:
        /*007c*/ 	.word	0x00000000
        /*0080*/ 	.short	0x0006
        /*0082*/ 	.short	0x0024
        /*0084*/ 	.byte	0x00, 0xf0, 0x11, 0x00


	//----- nvinfo : EIATTR_KPARAM_INFO
	.align		4
.L_32:
        /*0088*/ 	.byte	0x04, 0x17
        /*008a*/ 	.short	(.L_34 - .L_33)
.L_33:
        /*008c*/ 	.word	0x00000000
        /*0090*/ 	.short	0x0005
        /*0092*/ 	.short	0x0020
        /*0094*/ 	.byte	0x00, 0xf0, 0x11, 0x00


	//----- nvinfo : EIATTR_KPARAM_INFO
	.align		4
.L_34:
        /*0098*/ 	.byte	0x04, 0x17
        /*009a*/ 	.short	(.L_36 - .L_35)
.L_35:
        /*009c*/ 	.word	0x00000000
        /*00a0*/ 	.short	0x0004
        /*00a2*/ 	.short	0x001c
        /*00a4*/ 	.byte	0x00, 0xf0, 0x11, 0x00


	//----- nvinfo : EIATTR_KPARAM_INFO
	.align		4
.L_36:
        /*00a8*/ 	.byte	0x04, 0x17
        /*00aa*/ 	.short	(.L_38 - .L_37)
.L_37:
        /*00ac*/ 	.word	0x00000000
        /*00b0*/ 	.short	0x0003
        /*00b2*/ 	.short	0x0018
        /*00b4*/ 	.byte	0x00, 0xf0, 0x11, 0x00


	//----- nvinfo : EIATTR_KPARAM_INFO
	.align		4
.L_38:
        /*00b8*/ 	.byte	0x04, 0x17
        /*00ba*/ 	.short	(.L_40 - .L_39)
.L_39:
        /*00bc*/ 	.word	0x00000000
        /*00c0*/ 	.short	0x0002
        /*00c2*/ 	.short	0x0010
        /*00c4*/ 	.byte	0x00, 0xf4, 0x21, 0x00


	//----- nvinfo : EIATTR_KPARAM_INFO
	.align		4
.L_40:
        /*00c8*/ 	.byte	0x04, 0x17
        /*00ca*/ 	.short	(.L_42 - .L_41)
.L_41:
        /*00cc*/ 	.word	0x00000000
        /*00d0*/ 	.short	0x0001
        /*00d2*/ 	.short	0x0008
        /*00d4*/ 	.byte	0x00, 0xf4, 0x21, 0x00


	//----- nvinfo : EIATTR_KPARAM_INFO
	.align		4
.L_42:
        /*00d8*/ 	.byte	0x04, 0x17
        /*00da*/ 	.short	(.L_44 - .L_43)
.L_43:
        /*00dc*/ 	.word	0x00000000
        /*00e0*/ 	.short	0x0000
        /*00e2*/ 	.short	0x0000
        /*00e4*/ 	.byte	0x00, 0xf4, 0x21, 0x00


	//----- nvinfo : EIATTR_EXPLICIT_CLUSTER
	.align		4
.L_44:
        /*00e8*/ 	.byte	0x01, 0x3e
	.zero		2


	//----- nvinfo : EIATTR_CTA_PER_CLUSTER
	.align		4
        /*00ec*/ 	.byte	0x04, 0x3d
        /*00ee*/ 	.short	(.L_46 - .L_45)
.L_45:
        /*00f0*/ 	.word	0x00000004
        /*00f4*/ 	.word	0x00000001
        /*00f8*/ 	.word	0x00000001


	//----- nvinfo : EIATTR_AT_ENTRY_FRAGMENTS
	.align		4
.L_46:
        /*00fc*/ 	.byte	0x04, 0x4f
        /*00fe*/ 	.short	(.L_48 - .L_47)


	//   ....[0]....
.L_47:
        /*0100*/ 	.word	0x00000004


	//----- nvinfo : EIATTR_RESERVED_SMEM_USED
	.align		4
.L_48:
        /*0104*/ 	.byte	0x01, 0x41
	.zero		2


	//----- nvinfo : EIATTR_SPARSE_MMA_MASK
	.align		4
        /*0108*/ 	.byte	0x03, 0x50
        /*010a*/ 	.short	0x0000


	//----- nvinfo : EIATTR_TCGEN05_1CTA_USED
	.align		4
        /*010c*/ 	.byte	0x01, 0x51
	.zero		2


	//----- nvinfo : EIATTR_MAXREG_COUNT
	.align		4
        /*0110*/ 	.byte	0x03, 0x1b
        /*0112*/ 	.short	0x00ff


	//----- nvinfo : EIATTR_NUM_BARRIERS
	.align		4
        /*0114*/ 	.byte	0x02, 0x4c
        /*0116*/ 	.byte	0x01
	.zero		1


	//----- nvinfo : EIATTR_ANNOTATIONS
	.align		4
        /*0118*/ 	.byte	0x04, 0x55
        /*011a*/ 	.short	(.L_50 - .L_49)


	//   ....[0]....
.L_49:
        /*011c*/ 	.word	0x00000001
        /*0120*/ 	.byte	0x50, 0x0a, 0x00, 0x00, 0x01, 0x00, 0x00, 0x00, 0x80, 0x0a, 0x00, 0x00, 0x01, 0x00, 0x00, 0x00
        /* <DEDUP_REMOVED lines=841> */
        /*35c0*/ 	.byte	0xb0, 0x0a, 0x02, 0x00


	//----- nvinfo : EIATTR_INT_WARP_WIDE_INSTR_OFFSETS
	.align		4
.L_50:
        /*35c4*/ 	.byte	0x04, 0x31
        /*35c6*/ 	.short	(.L_52 - .L_51)


	//   ....[0]....
.L_51:
        /*35c8*/ 	.word	0x0000a570


	//   ....[1]....
        /*35cc*/ 	.word	0x0000a6a0


	//   ....[2]....
        /*35d0*/ 	.word	0x0000a6c0


	//   ....[3]....
        /*35d4*/ 	.word	0x000263f0


	//   ....[4]....
        /*35d8*/ 	.word	0x00026440


	//----- nvinfo : EIATTR_COOP_GROUP_MASK_REGIDS
	.align		4
.L_52:
        /*35dc*/ 	.byte	0x04, 0x29
        /*35de*/ 	.short	(.L_54 - .L_53)


	//   ....[0]....
.L_53:
        /*35e0*/ 	.word	0xffffffff


	//   ....[1]....
        /*35e4*/ 	.word	0xffffffff


	//   ....[2]....
        /*35e8*/ 	.word	0xffffffff


	//   ....[3]....
        /*35ec*/ 	.word	0xffffffff


	//----- nvinfo : EIATTR_COOP_GROUP_INSTR_OFFSETS
	.align		4
.L_54:
        /*35f0*/ 	.byte	0x04, 0x28
        /*35f2*/ 	.short	(.L_56 - .L_55)


	//   ....[0]....
.L_55:
        /*35f4*/ 	.word	0x00000070


	//   ....[1]....
        /*35f8*/ 	.word	0x00000330


	//   ....[2]....
        /*35fc*/ 	.word	0x00026280


	//   ....[3]....
        /*3600*/ 	.word	0x000264f0


	//----- nvinfo : EIATTR_VRC_CTA_INIT_COUNT
	.align		4
.L_56:
        /*3604*/ 	.byte	0x02, 0x4a
        /*3606*/ 	.byte	0x80
	.zero		1


	//----- nvinfo : EIATTR_MBARRIER_INSTR_OFFSETS
	.align		4
        /*3608*/ 	.byte	0x04, 0x39
        /*360a*/ 	.short	(.L_58 - .L_57)


	//   ....[0]....
.L_57:
        /*360c*/ 	.word	0x0000a6e0
        /*3610*/ 	.word	0x000000ff
        /*3614*/ 	.word	0x00000000
        /*3618*/ 	.short	0x0100
        /*361a*/ 	.byte	0x08
	.zero		1


	//   ....[1]....
        /*361c*/ 	.word	0x0000a730
        /*3620*/ 	.word	0x000000ff
        /*3624*/ 	.word	0x00040008
        /*3628*/ 	.short	0x0100
        /*362a*/ 	.byte	0x0a
	.zero		1


	//   ....[2]....
        /*362c*/ 	.word	0x000176d0
        /*3630*/ 	.word	0x000000ff
        /*3634*/ 	.word	0x00000000
        /*3638*/ 	.short	0x010a
        /*363a*/ 	.byte	0x08
	.zero		1


	//   ....[3]....
        /*363c*/ 	.word	0x0001e690
        /*3640*/ 	.word	0x000000ff
        /*3644*/ 	.word	0x00000000
        /*3648*/ 	.short	0x010a
        /*364a*/ 	.byte	0x08
	.zero		1


	//   ....[4]....
        /*364c*/ 	.word	0x0001e810
        /*3650*/ 	.word	0x000000ff
        /*3654*/ 	.word	0x00040000
        /*3658*/ 	.short	0x0108
        /*365a*/ 	.byte	0x0a
	.zero		1


	//   ....[5]....
        /*365c*/ 	.word	0x0001e890
        /*3660*/ 	.word	0x000000ff
        /*3664*/ 	.word	0x00040008
        /*3668*/ 	.short	0x0108
        /*366a*/ 	.byte	0x0a
	.zero		1


	//   ....[6]....
        /*366c*/ 	.word	0x00026510
        /*3670*/ 	.word	0x000000ff
        /*3674*/ 	.word	0x00000000
        /*3678*/ 	.short	0x010a
        /*367a*/ 	.byte	0x08
	.zero		1


	//   ....[7]....
        /*367c*/ 	.word	0x00026540
        /*3680*/ 	.word	0x000000ff
        /*3684*/ 	.word	0x00000000
        /*3688*/ 	.short	0x010a
        /*368a*/ 	.byte	0x08
	.zero		1


	//----- nvinfo : EIATTR_NUM_MBARRIERS
	.align		4
.L_58:
        /*368c*/ 	.byte	0x03, 0x38
        /*368e*/ 	.short	0x0002


	//----- nvinfo : EIATTR_EXIT_INSTR_OFFSETS
	.align		4
        /*3690*/ 	.byte	0x04, 0x1c
        /*3692*/ 	.short	(.L_60 - .L_59)


	//   ....[0]....
.L_59:
        /*3694*/ 	.word	0x00026500


	//----- nvinfo : EIATTR_REQNTID
	.align		4
.L_60:
        /*3698*/ 	.byte	0x04, 0x10
        /*369a*/ 	.short	(.L_62 - .L_61)
.L_61:
        /*369c*/ 	.word	0x00000080
        /*36a0*/ 	.word	0x00000001
        /*36a4*/ 	.word	0x00000001


	//----- nvinfo : EIATTR_CRS_STACK_SIZE
	.align		4
.L_62:
        /*36a8*/ 	.byte	0x04, 0x1e
        /*36aa*/ 	.short	(.L_64 - .L_63)
.L_63:
        /*36ac*/ 	.word	0x00000000


	//----- nvinfo : EIATTR_CBANK_PARAM_SIZE
	.align		4
.L_64:
        /*36b0*/ 	.byte	0x03, 0x19
        /*36b2*/ 	.short	0x0050


	//----- nvinfo : EIATTR_PARAM_CBANK
	.align		4
        /*36b4*/ 	.byte	0x04, 0x0a
        /*36b6*/ 	.short	(.L_66 - .L_65)
	.align		4
.L_65:
        /*36b8*/ 	.word	index@(.nv.constant0.matmul_kernel)
        /*36bc*/ 	.short	0x0380
        /*36be*/ 	.short	0x0050


	//----- nvinfo : EIATTR_SW_WAR
	.align		4
.L_66:
        /*36c0*/ 	.byte	0x04, 0x36
        /*36c2*/ 	.short	(.L_68 - .L_67)
.L_67:
        /*36c4*/ 	.word	0x00000008
.L_68:


//--------------------- .nv.compat                --------------------------
	.section	.nv.compat,"",@"SHT_CUDA_COMPAT_INFO"
	.align	4
        /*0000*/ 	.byte	0x02, 0x02, 0x02, 0x00, 0x02, 0x05, 0x05, 0x00, 0x02, 0x03, 0x00, 0x00, 0x02, 0x06, 0x01, 0x00


//--------------------- .nv.callgraph             --------------------------
	.section	.nv.callgraph,"",@"SHT_CUDA_CALLGRAPH"
	.align	4
	.sectionentsize	8
	.align		4
        /*0000*/ 	.word	0x00000000
	.align		4
        /*0004*/ 	.word	0xffffffff
	.align		4
        /*0008*/ 	.word	0x00000000
	.align		4
        /*000c*/ 	.word	0xfffffffe
	.align		4
        /*0010*/ 	.word	0x00000000
	.align		4
        /*0014*/ 	.word	0xfffffffd
	.align		4
        /*0018*/ 	.word	0x00000000
	.align		4
        /*001c*/ 	.word	0xfffffffc


//--------------------- .text.matmul_kernel       --------------------------
	.section	.text.matmul_kernel,"ax",@progbits
	.align	128
        .global         matmul_kernel
        .type           matmul_kernel,@function
        .size           matmul_kernel,(.L_x_21 - matmul_kernel)
        .other          matmul_kernel,@"STO_CUDA_ENTRY STV_DEFAULT"
matmul_kernel:
.text.matmul_kernel:
[----:B------:R-:W1:Y:S01]  /*0000*/  LDC R1, c[0x0][0x37c] ;  /* 0x0000df00ff017b82 */ /* 0x000e620000000800 */
[----:B------:R-:W2:Y:S01]  /*0010*/  S2R R6, SR_TID.X ;  /* 0x0000000000067919 */ /* 0x000ea20000002100 */
[----:B-1----:R-:W-:Y:S01]  /*0020*/  VIADD R1, R1, 0xfffff8a8 ;  /* 0xfffff8a801017836 */ /* 0x002fe20000000000 */
[----:B--2---:R-:W-:-:S13]  /*0030*/  ISETP.GE.U32.AND P0, PT, R6, 0x20, PT ;  /* 0x000000200600780c */ /* 0x004fda0003f06070 */
[----:B------:R-:W-:Y:S02]  /*0040*/  VOTEU.ANY UP0, P0 ;  /* 0x0000000000ff7886 */ /* 0x000fe40000000100 */
[----:B------:R-:W-:Y:S05]  /*0050*/  BRA.U UP0, `(.L_x_0) ;  /* 0x0000000100b87547 */ /* 0x000fea000b800000 */
[----:B------:R-:W1:Y:S01]  /*0060*/  S2UR UR6, SR_CgaCtaId ;  /* 0x00000000000679c3 */ /* 0x000e620000008800 */
[----:B------:R-:W-:Y:S01]  /*0070*/  NOP ;  /* 0x0000000000007918 */ /* 0x000fe20000000000 */
[----:B------:R-:W-:Y:S02]  /*0080*/  UMOV UR4, 0x40 ;  /* 0x0000004000047882 */ /* 0x000fe40000000000 */
[----:B-1----:R-:W-:-:S09]  /*0090*/  ULEA UR4, UR6, UR4, 0x18 ;  /* 0x0000000406047291 */ /* 0x002fd2000f8ec0ff */
[----:B------:R-:W1:Y:S01]  /*00a0*/  LDS.U8 R0, [UR4] ;  /* 0x00000004ff007984 */ /* 0x000e620008000000 */
[----:B------:R-:W-:Y:S02]  /*00b0*/  UMOV UR4, 0x400 ;  /* 0x0000040000047882 */ /* 0x000fe40000000000 */
[----:B------:R-:W-:Y:S01]  /*00c0*/  ULEA UR4, UR6, UR4, 0x18 ;  /* 0x0000000406047291 */ /* 0x000fe2000f8ec0ff */
[----:B-1----:R-:W-:-:S13]  /*00d0*/  ISETP.NE.AND P0, PT, R0, RZ, PT ;  /* 0x000000ff0000720c */ /* 0x002fda0003f05270 */
[----:B------:R-:W-:Y:S05]  /*00e0*/  @P0 BRA `(.L_x_1) ;  /* 0x00000000007c0947 */ /* 0x000fea0003800000 */
[----:B------:R-:W-:-:S13]  /*00f0*/  ELECT P0, URZ, PT ;  /* 0x0000000000ff782f */ /* 0x000fda0003800000 */
[----:B------:R-:W-:Y:S05]  /*0100*/  @!P0 BRA `(.L_x_2) ;  /* 0x0000000000848947 */ /* 0x000fea0003800000 */
[----:B------:R-:W-:Y:S01]  /*0110*/  UMOV UR5, 0x10 ;  /* 0x0000001000057882 */ /* 0x000fe20000000000 */
[----:B------:R-:W-:Y:S02]  /*0120*/  IMAD.MOV.U32 R4, RZ, RZ, 0x1 ;  /* 0x00000001ff047424 */ /* 0x000fe400078e00ff */
[----:B------:R-:W-:Y:S02]  /*0130*/  IMAD.MOV.U32 R5, RZ, RZ, 0xffff ;  /* 0x0000ffffff057424 */ /* 0x000fe400078e00ff */
[----:B------:R-:W-:Y:S04]  /*0140*/  DEPBAR.LE SB1, 0x36 ;  /* 0x00009d800000791a */ /* 0x000fe80000000000 */
[----:B------:R-:W1:Y:S02]  /*0150*/  UTCATOMSWS.FIND_AND_SET.ALIGN UP1, UR5, UR5 ;  /* 0x00000005000575e3 */ /* 0x000e640008020800 */
[----:B-1----:R-:W-:-:S04]  /*0160*/  PLOP3.LUT P0, PT, PT, PT, UP1, 0x80, 0x8 ;  /* 0x000000000008781c */ /* 0x002fc80003f0f018 */
[----:B------:R-:W-:-:S04]  /*0170*/  SEL R0, RZ, 0xffffffff, !P0 ;  /* 0xffffffffff007807 */ /* 0x000fc80004000000 */
[----:B------:R-:W-:Y:S01]  /*0180*/  ISETP.NE.AND P0, PT, R0, RZ, PT ;  /* 0x000000ff0000720c */ /* 0x000fe20003f05270 */
[----:B------:R-:W-:-:S12]  /*0190*/  IMAD.U32 R0, RZ, RZ, UR5 ;  /* 0x00000005ff007e24 */ /* 0x000fd8000f8e00ff */
[----:B------:R-:W-:Y:S05]  /*01a0*/  @P0 BRA `(.L_x_3) ;  /* 0x0000000000240947 */ /* 0x000fea0003800000 */
.L_x_4:
[----:B------:R-:W-:Y:S05]  /*01b0*/  NANOSLEEP 0x64 ;  /* 0x000000640000795d */ /* 0x000fea0003800000 */
[----:B------:R-:W-:-:S05]  /*01c0*/  UMOV UR5, 0x10 ;  /* 0x0000001000057882 */ /* 0x000fca0000000000 */
[----:B------:R-:W-:Y:S04]  /*01d0*/  DEPBAR.LE SB1, 0x36 ;  /* 0x00009d800000791a */ /* 0x000fe80000000000 */
[----:B------:R-:W1:Y:S02]  /*01e0*/  UTCATOMSWS.FIND_AND_SET.ALIGN UP1, UR5, UR5 ;  /* 0x00000005000575e3 */ /* 0x000e640008020800 */
[----:B-1----:R-:W-:-:S04]  /*01f0*/  PLOP3.LUT P0, PT, PT, PT, UP1, 0x80, 0x8 ;  /* 0x000000000008781c */ /* 0x002fc80003f0f018 */
[----:B------:R-:W-:-:S04]  /*0200*/  SEL R0, RZ, 0xffffffff, !P0 ;  /* 0xffffffffff007807 */ /* 0x000fc80004000000 */
[----:B------:R-:W-:Y:S01]  /*0210*/  ISETP.NE.AND P0, PT, R0, RZ, PT ;  /* 0x000000ff0000720c */ /* 0x000fe20003f05270 */
[----:B------:R-:W-:-:S12]  /*0220*/  IMAD.U32 R0, RZ, RZ, UR5 ;  /* 0x00000005ff007e24 */ /* 0x000fd8000f8e00ff */
[----:B------:R-:W-:Y:S05]  /*0230*/  @!P0 BRA `(.L_x_4) ;  /* 0xfffffffc00dc8947 */ /* 0x000fea000383ffff */
.L_x_3:
[C---:B------:R-:W-:Y:S01]  /*0240*/  VIADD R3, R0.reuse, 0x10 ;  /* 0x0000001000037836 */ /* 0x040fe20000000000 */
[----:B------:R-:W-:Y:S01]  /*0250*/  UMOV UR5, 0x50 ;  /* 0x0000005000057882 */ /* 0x000fe20000000000 */
[----:B------:R-:W-:Y:S01]  /*0260*/  SHF.L.U32 R2, R5, R0, RZ ;  /* 0x0000000005027219 */ /* 0x000fe200000006ff */
[----:B------:R-:W-:Y:S01]  /*0270*/  ULEA UR5, UR6, UR5, 0x18 ;  /* 0x0000000506057291 */ /* 0x000fe2000f8ec0ff */
[----:B------:R-:W-:Y:S01]  /*0280*/  IMAD.SHL.U32 R0, R0, 0x20, RZ ;  /* 0x0000002000007824 */ /* 0x000fe200078e00ff */
[----:B------:R-:W-:-:S04]  /*0290*/  SHF.L.U32 R3, R4, R3, RZ ;  /* 0x0000000304037219 */ /* 0x000fc800000006ff */
[----:B------:R-:W-:-:S05]  /*02a0*/  LOP3.LUT R2, R3, R2, RZ, 0xfc, !PT ;  /* 0x0000000203027212 */ /* 0x000fca00078efcff */
[----:B------:R1:W-:Y:S04]  /*02b0*/  ATOMS.OR RZ, [UR5], R2 ;  /* 0x00000002ffff798c */ /* 0x0003e8000b000005 */
[----:B------:R1:W-:Y:S01]  /*02c0*/  STS [UR4], R0 ;  /* 0x00000000ff007988 */ /* 0x0003e20008000804 */
[----:B------:R-:W-:Y:S05]  /*02d0*/  BRA `(.L_x_2) ;  /* 0x0000000000107947 */ /* 0x000fea0003800000 */
.L_x_1:
[----:B------:R-:W-:Y:S01]  /*02e0*/  IMAD.MOV.U32 R0, RZ, RZ, -0x1 ;  /* 0xffffffffff007424 */ /* 0x000fe200078e00ff */
[----:B------:R-:W-:-:S04]  /*02f0*/  MOV R2, 0x320 ;  /* 0x0000032000027802 */ /* 0x000fc80000000f00 */
[----:B------:R1:W-:Y:S03]  /*0300*/  STS [UR4], R0 ;  /* 0x00000000ff007988 */ /* 0x0003e60008000804 */
[----:B-1----:R-:W-:Y:S05]  /*0310*/  CALL.REL.NOINC `($__internal_1_$__cuda_sm10x_tcgen05_guardrail_trap_phase_invalid_during_alloc) ;  /* 0x0000026000a07944 */ /* 0x002fea0003c00000 */
.L_x_2:
[----:B------:R-:W-:Y:S05]  /*0320*/  WARPSYNC.ALL ;  /* 0x0000000000007948 */ /* 0x000fea0003800000 */
[----:B------:R-:W-:Y:S01]  /*0330*/  NOP ;  /* 0x0000000000007918 */ /* 0x000fe20000000000 */
.L_x_0:
[----:B------:R-:W2:Y:S08]  /*0340*/  LDC.64 R8, c[0x0][0x398] ;  /* 0x0000e600ff087b82 */ /* 0x000eb00000000a00 */
[----:B------:R-:W3:Y:S02]  /*0350*/  S2UR UR5, SR_CgaSize ;  /* 0x00000000000579c3 */ /* 0x000ee40000008a00 */
[----:B---3--:R-:W-:-:S12]  /*0360*/  UIMAD UR5, UR5, -0xa0, URZ ;  /* 0xffffff60050578a4 */ /* 0x008fd8000f8e02ff */
[----:B------:R-:W3:Y:S01]  /*0370*/  LDCU UR5, c[0x0][UR5+0x2b0] ;  /* 0x00005600050577ac */ /* 0x000ee20008000800 */
[----:B------:R-:W-:Y:S02]  /*0380*/  LOP3.LUT R16, R6, 0x7f, RZ, 0xc0, !PT ;  /* 0x0000007f06107812 */ /* 0x000fe400078ec0ff */
[----:B------:R-:W-:Y:S01]  /*0390*/  SHF.R.U32.HI R17, RZ, 0x5, R6 ;  /* 0x00000005ff117819 */ /* 0x000fe20000011606 */
[----:B------:R-:W-:Y:S01]  /*03a0*/  UMOV UR10, 0x400 ;  /* 0x00000400000a7882 */ /* 0x000fe20000000000 */
[----:B------:R-:W4:Y:S01]  /*03b0*/  LDCU UR7, c[0x0][0x3a4] ;  /* 0x00007480ff0777ac */ /* 0x000f220008000800 */
[----:B------:R-:W1:Y:S01]  /*03c0*/  S2UR UR4, SR_CTAID.X ;  /* 0x00000000000479c3 */ /* 0x000e620000002500 */
[----:B------:R-:W-:Y:S01]  /*03d0*/  R2UR UR9, R17 ;  /* 0x00000000110972ca */ /* 0x000fe200000e0000 */
[----:B------:R-:W1:Y:S01]  /*03e0*/  LDCU.128 UR12, c[0x0][0x380] ;  /* 0x00007000ff0c77ac */ /* 0x000e620008000c00 */
[----:B------:R-:W1:Y:S05]  /*03f0*/  LDCU UR16, c[0x0][0x3b0] ;  /* 0x00007600ff1077ac */ /* 0x000e6a0008000800 */
[----:B------:R-:W4:Y:S01]  /*0400*/  S2UR UR6, SR_CgaCtaId ;  /* 0x00000000000679c3 */ /* 0x000f220000008800 */
[----:B-12---:R-:W-:Y:S01]  /*0410*/  VIADD R0, R9, 0xff ;  /* 0x000000ff09007836 */ /* 0x006fe20000000000 */
[----:B------:R-:W-:-:S06]  /*0420*/  IABS R13, R8 ;  /* 0x00000008000d7213 */ /* 0x000fcc0000000000 */
[----:B------:R-:W1:Y:S01]  /*0430*/  LDC R38, c[0x0][0x3a0] ;  /* 0x0000e800ff267b82 */ /* 0x000e620000000800 */
[----:B------:R-:W-:Y:S02]  /*0440*/  SHF.R.S32.HI R3, RZ, 0x1f, R0 ;  /* 0x0000001fff037819 */ /* 0x000fe40000011400 */
[----:B------:R-:W-:Y:S02]  /*0450*/  I2FP.F32.U32 R5, UR4 ;  /* 0x0000000400057c45 */ /* 0x000fe40008201000 */
[----:B------:R-:W-:-:S03]  /*0460*/  LEA.HI R3, R3, R0, RZ, 0x8 ;  /* 0x0000000003037211 */ /* 0x000fc600078f40ff */
[----:B---3--:R-:W-:Y:S01]  /*0470*/  FMUL R5, R5, UR5 ;  /* 0x0000000505057c20 */ /* 0x008fe20008400000 */
[----:B------:R-:W-:Y:S01]  /*0480*/  SHF.R.S32.HI R3, RZ, 0x8, R3 ;  /* 0x00000008ff037819 */ /* 0x000fe20000011403 */
[----:B----4-:R-:W-:Y:S02]  /*0490*/  USHF.L.U32 UR4, UR6, 0x7, URZ ;  /* 0x0000000706047899 */ /* 0x010fe400080006ff */
[----:B------:R-:W-:Y:S02]  /*04a0*/  ULEA UR10, UR6, UR10, 0x18 ;  /* 0x0000000a060a7291 */ /* 0x000fe4000f8ec0ff */
[----:B------:R-:W-:Y:S01]  /*04b0*/  IMAD.SHL.U32 R4, R3, 0x8, RZ ;  /* 0x0000000803047824 */ /* 0x000fe200078e00ff */
[----:B------:R-:W-:Y:S01]  /*04c0*/  F2I.U32.TRUNC.NTZ R5, R5 ;  /* 0x0000000500057305 */ /* 0x000fe2000020f000 */
[----:B------:R-:W-:Y:S02]  /*04d0*/  ULOP3.LUT UR4, UR4, 0x180, URZ, 0xc0, !UPT ;  /* 0x0000018004047892 */ /* 0x000fe4000f8ec0ff */
[----:B------:R-:W-:Y:S01]  /*04e0*/  UIADD3 UR8, UPT, UPT, UR10, 0x40000, URZ ;  /* 0x000400000a087890 */ /* 0x000fe2000fffe0ff */
[----:B------:R-:W-:-:S04]  /*04f0*/  IABS R7, R4 ;  /* 0x0000000400077213 */ /* 0x000fc80000000000 */
[----:B------:R-:W2:Y:S08]  /*0500*/  I2F.RP R0, R7 ;  /* 0x0000000700007306 */ /* 0x000eb00000209400 */
[----:B--2---:R-:W2:Y:S02]  /*0510*/  MUFU.RCP R0, R0 ;  /* 0x0000000000007308 */ /* 0x004ea40000001000 */
[----:B--2---:R-:W-:Y:S01]  /*0520*/  VIADD R2, R0, 0xffffffe ;  /* 0x0ffffffe00027836 */ /* 0x004fe20000000000 */
[----:B------:R-:W-:-:S05]  /*0530*/  IABS R0, R5 ;  /* 0x0000000500007213 */ /* 0x000fca0000000000 */
[----:B------:R2:W3:Y:S02]  /*0540*/  F2I.FTZ.U32.TRUNC.NTZ R3, R2 ;  /* 0x0000000200037305 */ /* 0x0004e4000021f000 */
[----:B--2---:R-:W-:Y:S02]  /*0550*/  IMAD.MOV.U32 R2, RZ, RZ, RZ ;  /* 0x000000ffff027224 */ /* 0x004fe400078e00ff */
[----:B---3--:R-:W-:-:S04]  /*0560*/  IMAD.MOV R10, RZ, RZ, -R3 ;  /* 0x000000ffff0a7224 */ /* 0x008fc800078e0a03 */
[----:B------:R-:W-:Y:S01]  /*0570*/  IMAD R11, R10, R7, RZ ;  /* 0x000000070a0b7224 */ /* 0x000fe200078e02ff */
[----:B------:R-:W-:-:S03]  /*0580*/  IABS R10, R4 ;  /* 0x00000004000a7213 */ /* 0x000fc60000000000 */
[----:B------:R-:W-:-:S04]  /*0590*/  IMAD.HI.U32 R3, R3, R11, R2 ;  /* 0x0000000b03037227 */ /* 0x000fc800078e0002 */
[----:B------:R-:W-:Y:S02]  /*05a0*/  IMAD.MOV R2, RZ, RZ, -R10 ;  /* 0x000000ffff027224 */ /* 0x000fe400078e0a0a */
[----:B------:R-:W-:-:S04]  /*05b0*/  IMAD.HI.U32 R3, R3, R0, RZ ;  /* 0x0000000003037227 */ /* 0x000fc800078e00ff */
[----:B------:R-:W-:Y:S01]  /*05c0*/  IMAD R0, R3, R2, R0 ;  /* 0x0000000203007224 */ /* 0x000fe200078e0200 */
[----:B------:R-:W-:Y:S04]  /*05d0*/  BAR.SYNC.DEFER_BLOCKING 0x0 ;  /* 0x0000000000007b1d */ /* 0x000fe80000010000 */
[----:B------:R-:W-:-:S13]  /*05e0*/  ISETP.GT.U32.AND P1, PT, R7, R0, PT ;  /* 0x000000000700720c */ /* 0x000fda0003f24070 */
[----:B------:R-:W-:Y:S02]  /*05f0*/  @!P1 IMAD.IADD R0, R0, 0x1, -R7 ;  /* 0x0000000100009824 */ /* 0x000fe400078e0a07 */
[----:B------:R-:W-:Y:S01]  /*0600*/  @!P1 VIADD R3, R3, 0x1 ;  /* 0x0000000103039836 */ /* 0x000fe20000000000 */
[----:B------:R-:W-:Y:S02]  /*0610*/  ISETP.NE.AND P1, PT, R4, RZ, PT ;  /* 0x000000ff0400720c */ /* 0x000fe40003f25270 */
[----:B------:R-:W-:Y:S02]  /*0620*/  ISETP.GE.U32.AND P0, PT, R0, R7, PT ;  /* 0x000000070000720c */ /* 0x000fe40003f06070 */
[----:B------:R-:W-:-:S04]  /*0630*/  LOP3.LUT R0, R5, R4, RZ, 0x3c, !PT ;  /* 0x0000000405007212 */ /* 0x000fc800078e3cff */
[----:B------:R-:W-:Y:S01]  /*0640*/  ISETP.GE.AND P2, PT, R0, RZ, PT ;  /* 0x000000ff0000720c */ /* 0x000fe20003f46270 */
[----:B------:R-:W-:-:S06]  /*0650*/  VIADD R0, R8, 0x1ff ;  /* 0x000001ff08007836 */ /* 0x000fcc0000000000 */
[----:B------:R-:W-:-:S04]  /*0660*/  @P0 VIADD R3, R3, 0x1 ;  /* 0x0000000103030836 */ /* 0x000fc80000000000 */
[----:B------:R-:W-:Y:S01]  /*0670*/  IMAD.MOV.U32 R2, RZ, RZ, R3 ;  /* 0x000000ffff027224 */ /* 0x000fe200078e0003 */
[----:B------:R-:W-:-:S03]  /*0680*/  SHF.R.S32.HI R3, RZ, 0x1f, R0 ;  /* 0x0000001fff037819 */ /* 0x000fc60000011400 */
[----:B------:R-:W-:Y:S01]  /*0690*/  @!P2 IMAD.MOV R2, RZ, RZ, -R2 ;  /* 0x000000ffff02a224 */ /* 0x000fe200078e0a02 */
[----:B------:R-:W-:Y:S02]  /*06a0*/  @!P1 LOP3.LUT R2, RZ, R4, RZ, 0x33, !PT ;  /* 0x00000004ff029212 */ /* 0x000fe400078e33ff */
[----:B------:R-:W-:-:S03]  /*06b0*/  LEA.HI R3, R3, R0, RZ, 0x9 ;  /* 0x0000000003037211 */ /* 0x000fc600078f48ff */
[----:B------:R-:W-:Y:S02]  /*06c0*/  IMAD.SHL.U32 R11, R2, 0x8, RZ ;  /* 0x00000008020b7824 */ /* 0x000fe400078e00ff */
[----:B------:R-:W-:-:S03]  /*06d0*/  IMAD.MOV R2, RZ, RZ, -R2 ;  /* 0x000000ffff027224 */ /* 0x000fc600078e0a02 */
[----:B------:R-:W-:Y:S01]  /*06e0*/  LEA.HI.SX32 R3, R3, -R11, 0x17 ;  /* 0x8000000b03037211 */ /* 0x000fe200078fbaff */
[----:B------:R-:W-:Y:S02]  /*06f0*/  IMAD R12, R4, R2, R5 ;  /* 0x00000002040c7224 */ /* 0x000fe400078e0205 */
[----:B------:R-:W-:Y:S01]  /*0700*/  IMAD.MOV.U32 R2, RZ, RZ, RZ ;  /* 0x000000ffff027224 */ /* 0x000fe200078e00ff */
[----:B------:R-:W-:-:S04]  /*0710*/  VIMNMX R15, PT, PT, R3, 0x8, PT ;  /* 0x00000008030f7848 */ /* 0x000fc80003fe0100 */
[-C--:B------:R-:W-:Y:S02]  /*0720*/  IABS R10, R15.reuse ;  /* 0x0000000f000a7213 */ /* 0x080fe40000000000 */
[----:B------:R-:W-:Y:S02]  /*0730*/  IABS R4, R15 ;  /* 0x0000000f00047213 */ /* 0x000fe40000000000 */
[----:B------:R-:W2:Y:S08]  /*0740*/  I2F.RP R0, R10 ;  /* 0x0000000a00007306 */ /* 0x000eb00000209400 */
[----:B--2---:R-:W2:Y:S02]  /*0750*/  MUFU.RCP R0, R0 ;  /* 0x0000000000007308 */ /* 0x004ea40000001000 */
[----:B--2---:R-:W-:-:S06]  /*0760*/  VIADD R3, R0, 0xffffffe ;  /* 0x0ffffffe00037836 */ /* 0x004fcc0000000000 */
[----:B------:R-:W2:Y:S02]  /*0770*/  F2I.FTZ.U32.TRUNC.NTZ R3, R3 ;  /* 0x0000000300037305 */ /* 0x000ea4000021f000 */
[----:B--2---:R-:W-:-:S04]  /*0780*/  IMAD.MOV R7, RZ, RZ, -R3 ;  /* 0x000000ffff077224 */ /* 0x004fc800078e0a03 */
[----:B------:R-:W-:Y:S01]  /*0790*/  IMAD.MOV.U32 R5, RZ, RZ, R7 ;  /* 0x000000ffff057224 */ /* 0x000fe200078e0007 */
[----:B------:R-:W-:-:S03]  /*07a0*/  IABS R7, R12 ;  /* 0x0000000c00077213 */ /* 0x000fc60000000000 */
[----:B------:R-:W-:-:S04]  /*07b0*/  IMAD R5, R5, R10, RZ ;  /* 0x0000000a05057224 */ /* 0x000fc800078e02ff */
[----:B------:R-:W-:-:S04]  /*07c0*/  IMAD.HI.U32 R2, R3, R5, R2 ;  /* 0x0000000503027227 */ /* 0x000fc800078e0002 */
[----:B------:R-:W-:Y:S02]  /*07d0*/  IMAD.MOV R3, RZ, RZ, -R4 ;  /* 0x000000ffff037224 */ /* 0x000fe400078e0a04 */
[----:B------:R-:W-:Y:S01]  /*07e0*/  IMAD.HI.U32 R0, R2, R7, RZ ;  /* 0x0000000702007227 */ /* 0x000fe200078e00ff */
[----:B------:R-:W2:Y:S01]  /*07f0*/  I2F.RP R4, R13 ;  /* 0x0000000d00047306 */ /* 0x000ea20000209400 */
[----:B------:R-:W-:Y:S02]  /*0800*/  IABS R2, R9 ;  /* 0x0000000900027213 */ /* 0x000fe40000000000 */
[----:B------:R-:W-:-:S05]  /*0810*/  IMAD R3, R0, R3, R7 ;  /* 0x0000000300037224 */ /* 0x000fca00078e0207 */
[----:B------:R-:W-:Y:S01]  /*0820*/  ISETP.GT.U32.AND P1, PT, R10, R3, PT ;  /* 0x000000030a00720c */ /* 0x000fe20003f24070 */
[----:B------:R-:W3:Y:S08]  /*0830*/  I2F.RP R7, R2 ;  /* 0x0000000200077306 */ /* 0x000ef00000209400 */
[----:B--2---:R-:W2:Y:S04]  /*0840*/  MUFU.RCP R4, R4 ;  /* 0x0000000400047308 */ /* 0x004ea80000001000 */
[----:B------:R-:W-:-:S02]  /*0850*/  @!P1 IMAD.IADD R3, R3, 0x1, -R10 ;  /* 0x0000000103039824 */ /* 0x000fc400078e0a0a */
[----:B------:R-:W-:Y:S01]  /*0860*/  @!P1 VIADD R0, R0, 0x1 ;  /* 0x0000000100009836 */ /* 0x000fe20000000000 */
[----:B------:R-:W-:Y:S01]  /*0870*/  ISETP.NE.AND P1, PT, R15, RZ, PT ;  /* 0x000000ff0f00720c */ /* 0x000fe20003f25270 */
[----:B---3--:R-:W3:Y:S01]  /*0880*/  MUFU.RCP R7, R7 ;  /* 0x0000000700077308 */ /* 0x008ee20000001000 */
[----:B------:R-:W-:Y:S02]  /*0890*/  ISETP.GE.U32.AND P0, PT, R3, R10, PT ;  /* 0x0000000a0300720c */ /* 0x000fe40003f06070 */
[----:B------:R-:W-:-:S04]  /*08a0*/  LOP3.LUT R3, R12, R15, RZ, 0x3c, !PT ;  /* 0x0000000f0c037212 */ /* 0x000fc800078e3cff */
[----:B------:R-:W-:Y:S01]  /*08b0*/  ISETP.GE.AND P2, PT, R3, RZ, PT ;  /* 0x000000ff0300720c */ /* 0x000fe20003f46270 */
[----:B--2---:R-:W-:-:S06]  /*08c0*/  VIADD R5, R4, 0xffffffe ;  /* 0x0ffffffe04057836 */ /* 0x004fcc0000000000 */
[----:B------:R-:W-:Y:S01]  /*08d0*/  @P0 VIADD R0, R0, 0x1 ;  /* 0x0000000100000836 */ /* 0x000fe20000000000 */
[----:B------:R-:W2:Y:S01]  /*08e0*/  F2I.FTZ.U32.TRUNC.NTZ R5, R5 ;  /* 0x0000000500057305 */ /* 0x000ea2000021f000 */
[----:B---3--:R-:W-:Y:S02]  /*08f0*/  VIADD R10, R7, 0xffffffe ;  /* 0x0ffffffe070a7836 */ /* 0x008fe40000000000 */
[----:B------:R-:W-:-:S04]  /*0900*/  IMAD.MOV.U32 R14, RZ, RZ, R0 ;  /* 0x000000ffff0e7224 */ /* 0x000fc800078e0000 */
[----:B------:R-:W-:Y:S01]  /*0910*/  @!P2 IMAD.MOV R14, RZ, RZ, -R14 ;  /* 0x000000ffff0ea224 */ /* 0x000fe200078e0a0e */
[----:B------:R-:W-:-:S05]  /*0920*/  @!P1 LOP3.LUT R14, RZ, R15, RZ, 0x33, !PT ;  /* 0x0000000fff0e9212 */ /* 0x000fca00078e33ff */
[----:B------:R-:W-:Y:S02]  /*0930*/  IMAD.MOV R0, RZ, RZ, -R14 ;  /* 0x000000ffff007224 */ /* 0x000fe400078e0a0e */
[----:B--2---:R-:W-:Y:S02]  /*0940*/  IMAD.MOV R4, RZ, RZ, -R5 ;  /* 0x000000ffff047224 */ /* 0x004fe400078e0a05 */
[----:B------:R-:W-:Y:S01]  /*0950*/  IMAD R0, R15, R0, R12 ;  /* 0x000000000f007224 */ /* 0x000fe200078e020c */
[----:B------:R-:W-:Y:S01]  /*0960*/  SHF.R.U32.HI R12, RZ, 0x6, R6 ;  /* 0x00000006ff0c7819 */ /* 0x000fe20000011606 */
[----:B------:R-:W-:Y:S01]  /*0970*/  IMAD R3, R4, R13, RZ ;  /* 0x0000000d04037224 */ /* 0x000fe200078e02ff */
[----:B------:R-:W2:Y:S01]  /*0980*/  LDS R15, [UR10] ;  /* 0x0000000aff0f7984 */ /* 0x000ea20008000800 */
[----:B------:R-:W-:Y:S01]  /*0990*/  IMAD.IADD R0, R11, 0x1, R0 ;  /* 0x000000010b007824 */ /* 0x000fe200078e0200 */
[----:B------:R-:W-:Y:S01]  /*09a0*/  SGXT.U32 R12, R12, 0x1 ;  /* 0x000000010c0c781a */ /* 0x000fe20000000000 */
[----:B------:R3:W4:Y:S01]  /*09b0*/  F2I.FTZ.U32.TRUNC.NTZ R11, R10 ;  /* 0x0000000a000b7305 */ /* 0x000722000021f000 */
[----:B------:R-:W-:-:S02]  /*09c0*/  IMAD.MOV.U32 R4, RZ, RZ, RZ ;  /* 0x000000ffff047224 */ /* 0x000fc400078e00ff */
[----:B------:R-:W-:Y:S01]  /*09d0*/  LEA R0, R0, UR4, 0x9 ;  /* 0x0000000400007c11 */ /* 0x000fe2000f8e48ff */
[----:B------:R-:W1:Y:S01]  /*09e0*/  LDCU.64 UR4, c[0x0][0x3a8] ;  /* 0x00007500ff0477ac */ /* 0x000e620008000a00 */
[----:B------:R-:W-:-:S04]  /*09f0*/  IMAD.HI.U32 R4, R5, R3, R4 ;  /* 0x0000000305047227 */ /* 0x000fc800078e0004 */
[----:B------:R-:W-:Y:S02]  /*0a00*/  IMAD.IADD R18, R16, 0x1, R0 ;  /* 0x0000000110127824 */ /* 0x000fe400078e0200 */
[----:B------:R-:W-:Y:S02]  /*0a10*/  IMAD.SHL.U32 R3, R14, 0x100, RZ ;  /* 0x000001000e037824 */ /* 0x000fe400078e00ff */
[----:B---3--:R-:W-:Y:S01]  /*0a20*/  IMAD.MOV.U32 R10, RZ, RZ, RZ ;  /* 0x000000ffff0a7224 */ /* 0x008fe200078e00ff */
[----:B------:R-:W-:Y:S01]  /*0a30*/  IABS R0, R18 ;  /* 0x0000001200007213 */ /* 0x000fe20000000000 */
[----:B----4-:R-:W-:Y:S01]  /*0a40*/  IMAD.MOV R7, RZ, RZ, -R11 ;  /* 0x000000ffff077224 */ /* 0x010fe200078e0a0b */
[----:B------:R-:W-:Y:S01]  /*0a50*/  STL [R1+0x5fc], R18 ;  /* 0x0005fc1201007387 */ /* 0x000fe20000100800 */
[----:B------:R-:W-:Y:S02]  /*0a60*/  ISETP.GE.AND P4, PT, R18, RZ, PT ;  /* 0x000000ff1200720c */ /* 0x000fe40003f86270 */
[----:B------:R-:W-:Y:S01]  /*0a70*/  IMAD.HI.U32 R4, R4, R0, RZ ;  /* 0x0000000004047227 */ /* 0x000fe200078e00ff */
[----:B------:R3:W-:Y:S01]  /*0a80*/  STL [R1+0x618], R3 ;  /* 0x0006180301007387 */ /* 0x0007e20000100800 */
[----:B-1----:R-:W-:-:S02]  /*0a90*/  USHF.L.U32 UR18, UR4, 0x1, URZ ;  /* 0x0000000104127899 */ /* 0x002fc400080006ff */
[----:B------:R-:W-:Y:S01]  /*0aa0*/  IMAD R7, R7, R2, RZ ;  /* 0x0000000207077224 */ /* 0x000fe200078e02ff */
[----:B------:R-:W-:Y:S01]  /*0ab0*/  UIMAD UR19, UR4, 0x3, URZ ;  /* 0x00000003041378a4 */ /* 0x000fe2000f8e02ff */
[----:B------:R-:W-:Y:S01]  /*0ac0*/  IMAD.MOV R5, RZ, RZ, -R4 ;  /* 0x000000ffff057224 */ /* 0x000fe200078e0a04 */
[----:B------:R-:W-:Y:S01]  /*0ad0*/  UIMAD UR30, UR4, 0xc, URZ ;  /* 0x0000000c041e78a4 */ /* 0x000fe2000f8e02ff */
[----:B------:R-:W-:Y:S01]  /*0ae0*/  IMAD.HI.U32 R4, R11, R7, R10 ;  /* 0x000000070b047227 */ /* 0x000fe200078e000a */
[----:B------:R-:W-:Y:S01]  /*0af0*/  LEA.HI R7, R6, R3, RZ, 0x1a ;  /* 0x0000000306077211 */ /* 0x000fe200078fd0ff */
[----:B------:R-:W-:Y:S01]  /*0b00*/  USHF.L.U32 UR29, UR4, 0x2, URZ ;  /* 0x00000002041d7899 */ /* 0x000fe200080006ff */
[----:B------:R-:W-:Y:S01]  /*0b10*/  SHF.R.S32.HI R10, RZ, 0x6, R6 ;  /* 0x00000006ff0a7819 */ /* 0x000fe20000011406 */
[----:B------:R-:W-:Y:S01]  /*0b20*/  IMAD R0, R13, R5, R0 ;  /* 0x000000050d007224 */ /* 0x000fe200078e0200 */
[----:B------:R-:W-:Y:S01]  /*0b30*/  LOP3.LUT R5, R3, R12, RZ, 0xfc, !PT ;  /* 0x0000000c03057212 */ /* 0x000fe200078efcff */
[----:B------:R-:W-:Y:S01]  /*0b40*/  VIADD R16, R7, 0xfe ;  /* 0x000000fe07107836 */ /* 0x000fe20000000000 */
[----:B------:R-:W-:Y:S01]  /*0b50*/  SGXT R10, R10, 0x1 ;  /* 0x000000010a0a781a */ /* 0x000fe20000000200 */
[----:B------:R-:W-:Y:S01]  /*0b60*/  IMAD.SHL.U32 R11, R6, 0x4, RZ ;  /* 0x00000004060b7824 */ /* 0x000fe200078e00ff */
[----:B------:R-:W-:Y:S01]  /*0b70*/  ISETP.GT.U32.AND P0, PT, R13, R0, PT ;  /* 0x000000000d00720c */ /* 0x000fe20003f04070 */
[----:B------:R-:W-:Y:S01]  /*0b80*/  VIADD R22, R7, 0xee ;  /* 0x000000ee07167836 */ /* 0x000fe20000000000 */
[----:B------:R-:W-:Y:S01]  /*0b90*/  IABS R41, R16 ;  /* 0x0000001000297213 */ /* 0x000fe20000000000 */
[----:B------:R-:W-:Y:S01]  /*0ba0*/  IMAD.U32 R58, RZ, RZ, UR4 ;  /* 0x00000004ff3a7e24 */ /* 0x000fe2000f8e00ff */
[----:B------:R-:W-:Y:S01]  /*0bb0*/  LOP3.LUT R12, R10, 0x90, RZ, 0xc0, !PT ;  /* 0x000000900a0c7812 */ /* 0x000fe200078ec0ff */
[----:B------:R-:W-:Y:S01]  /*0bc0*/  UIMAD UR66, UR4, 0x6, URZ ;  /* 0x00000006044278a4 */ /* 0x000fe2000f8e02ff */
[----:B------:R-:W-:Y:S01]  /*0bd0*/  IABS R109, R5 ;  /* 0x00000005006d7213 */ /* 0x000fe20000000000 */
[----:B------:R-:W-:Y:S01]  /*0be0*/  UIMAD UR27, UR4, 0x18, URZ ;  /* 0x00000018041b78a4 */ /* 0x000fe2000f8e02ff */
[----:B---3--:R-:W-:Y:S01]  /*0bf0*/  LOP3.LUT R3, R12, 0x7c, R11, 0x78, !PT ;  /* 0x0000007c0c037812 */ /* 0x008fe200078e780b */
[C---:B------:R-:W-:Y:S01]  /*0c00*/  IMAD.HI.U32 R11, R4.reuse, R41, RZ ;  /* 0x00000029040b7227 */ /* 0x040fe200078e00ff */
[C---:B------:R-:W-:Y:S01]  /*0c10*/  LOP3.LUT R14, R5.reuse, 0x2, RZ, 0xfc, !PT ;  /* 0x00000002050e7812 */ /* 0x040fe200078efcff */
[----:B------:R-:W-:Y:S01]  /*0c20*/  UIMAD UR67, UR4, 0x5, URZ ;  /* 0x00000005044378a4 */ /* 0x000fe2000f8e02ff */
[C---:B------:R-:W-:Y:S01]  /*0c30*/  LOP3.LUT R12, R5.reuse, 0x4, RZ, 0xfc, !PT ;  /* 0x00000004050c7812 */ /* 0x040fe200078efcff */
[----:B------:R-:W-:Y:S01]  /*0c40*/  IMAD.MOV R11, RZ, RZ, -R11 ;  /* 0x000000ffff0b7224 */ /* 0x000fe200078e0a0b */
[----:B------:R-:W-:Y:S01]  /*0c50*/  IABS R111, R14 ;  /* 0x0000000e006f7213 */ /* 0x000fe20000000000 */
[----:B------:R-:W-:Y:S01]  /*0c60*/  IMAD.HI.U32 R10, R4, R109, RZ ;  /* 0x0000006d040a7227 */ /* 0x000fe200078e00ff */
[----:B------:R-:W-:Y:S01]  /*0c70*/  IABS R113, R12 ;  /* 0x0000000c00717213 */ /* 0x000fe20000000000 */
[----:B------:R1:W-:Y:S01]  /*0c80*/  STL [R1+0x244], R3 ;  /* 0x0002440301007387 */ /* 0x0003e20000100800 */
[----:B------:R-:W-:Y:S01]  /*0c90*/  ISETP.GE.AND P5, PT, R16, RZ, PT ;  /* 0x000000ff1000720c */ /* 0x000fe20003fa6270 */
[----:B------:R-:W-:Y:S01]  /*0ca0*/  @!P0 IMAD.IADD R0, R0, 0x1, -R13 ;  /* 0x0000000100008824 */ /* 0x000fe200078e0a0d */
[----:B------:R-:W-:Y:S01]  /*0cb0*/  ISETP.GE.AND P3, PT, R12, RZ, PT ;  /* 0x000000ff0c00720c */ /* 0x000fe20003f66270 */
[C---:B------:R-:W-:Y:S01]  /*0cc0*/  IMAD R41, R2.reuse, R11, R41 ;  /* 0x0000000b02297224 */ /* 0x040fe200078e0229 */
[----:B------:R-:W-:Y:S01]  /*0cd0*/  LOP3.LUT R11, R5, 0x6, RZ, 0xfc, !PT ;  /* 0x00000006050b7812 */ /* 0x000fe200078efcff */
[----:B------:R-:W-:Y:S01]  /*0ce0*/  IMAD.MOV R10, RZ, RZ, -R10 ;  /* 0x000000ffff0a7224 */ /* 0x000fe200078e0a0a */
[----:B------:R-:W-:Y:S01]  /*0cf0*/  ISETP.GT.U32.AND P2, PT, R13, R0, PT ;  /* 0x000000000d00720c */ /* 0x000fe20003f44070 */
[----:B------:R-:W-:Y:S01]  /*0d00*/  VIADD R16, R7, 0x2e ;  /* 0x0000002e07107836 */ /* 0x000fe20000000000 */
[C---:B------:R-:W-:Y:S01]  /*0d10*/  ISETP.GT.U32.AND P0, PT, R2.reuse, R41, PT ;  /* 0x000000290200720c */ /* 0x040fe20003f04070 */
[----:B------:R-:W-:Y:S01]  /*0d20*/  IMAD R109, R2, R10, R109 ;  /* 0x0000000a026d7224 */ /* 0x000fe200078e026d */
[----:B------:R-:W-:Y:S01]  /*0d30*/  IABS R115, R11 ;  /* 0x0000000b00737213 */ /* 0x000fe20000000000 */
[----:B------:R-:W-:Y:S01]  /*0d40*/  IMAD.HI.U32 R10, R4, R111, RZ ;  /* 0x0000006f040a7227 */ /* 0x000fe200078e00ff */
[----:B------:R-:W-:Y:S01]  /*0d50*/  ISETP.GE.AND P6, PT, R14, RZ, PT ;  /* 0x000000ff0e00720c */ /* 0x000fe20003fc6270 */
[----:B------:R-:W-:Y:S01]  /*0d60*/  UIMAD UR28, UR4, 0x14, URZ ;  /* 0x00000014041c78a4 */ /* 0x000fe2000f8e02ff */
[C---:B------:R-:W-:Y:S01]  /*0d70*/  ISETP.GT.U32.AND P1, PT, R2.reuse, R109, PT ;  /* 0x0000006d0200720c */ /* 0x040fe20003f24070 */
[----:B------:R-:W-:Y:S01]  /*0d80*/  IMAD.MOV R10, RZ, RZ, -R10 ;  /* 0x000000ffff0a7224 */ /* 0x000fe200078e0a0a */
[C---:B------:R-:W-:Y:S01]  /*0d90*/  LOP3.LUT R12, R5.reuse, 0x8, RZ, 0xfc, !PT ;  /* 0x00000008050c7812 */ /* 0x040fe200078efcff */
[----:B------:R-:W-:Y:S01]  /*0da0*/  USHF.L.U32 UR64, UR4, 0x3, URZ ;  /* 0x0000000304407899 */ /* 0x000fe200080006ff */
[C---:B------:R-:W-:Y:S01]  /*0db0*/  LOP3.LUT R14, R5.reuse, 0x18, RZ, 0xfc, !PT ;  /* 0x00000018050e7812 */ /* 0x040fe200078efcff */
[----:B------:R-:W-:Y:S01]  /*0dc0*/  IMAD R111, R2, R10, R111 ;  /* 0x0000000a026f7224 */ /* 0x000fe200078e026f */
[----:B------:R-:W-:Y:S01]  /*0dd0*/  IABS R117, R12 ;  /* 0x0000000c00757213 */ /* 0x000fe20000000000 */
[----:B------:R-:W-:Y:S01]  /*0de0*/  @!P2 IMAD.IADD R0, R0, 0x1, -R13 ;  /* 0x000000010000a824 */ /* 0x000fe200078e0a0d */
[----:B------:R-:W-:Y:S01]  /*0df0*/  ISETP.NE.AND P2, PT, R8, RZ, PT ;  /* 0x000000ff0800720c */ /* 0x000fe20003f45270 */
[----:B------:R-:W-:Y:S01]  /*0e00*/  IMAD.HI.U32 R10, R4, R113, RZ ;  /* 0x00000071040a7227 */ /* 0x000fe200078e00ff */
[----:B------:R-:W-:Y:S01]  /*0e10*/  LOP3.LUT R13, R5, 0xa, RZ, 0xfc, !PT ;  /* 0x0000000a050d7812 */ /* 0x000fe200078efcff */
[----:B------:R-:W-:Y:S01]  /*0e20*/  UIMAD UR65, UR4, 0x7, URZ ;  /* 0x00000007044178a4 */ /* 0x000fe2000f8e02ff */
[----:B------:R-:W-:Y:S01]  /*0e30*/  IABS R133, R14 ;  /* 0x0000000e00857213 */ /* 0x000fe20000000000 */
[----:B------:R-:W-:Y:S01]  /*0e40*/  @!P0 IMAD.IADD R41, R41, 0x1, -R2 ;  /* 0x0000000129298824 */ /* 0x000fe200078e0a02 */
[C---:B------:R-:W-:Y:S01]  /*0e50*/  ISETP.GT.U32.AND P0, PT, R2.reuse, R111, PT ;  /* 0x0000006f0200720c */ /* 0x040fe20003f04070 */
[----:B------:R-:W-:Y:S01]  /*0e60*/  IMAD.MOV R10, RZ, RZ, -R10 ;  /* 0x000000ffff0a7224 */ /* 0x000fe200078e0a0a */
[----:B------:R-:W-:Y:S01]  /*0e70*/  IABS R119, R13 ;  /* 0x0000000d00777213 */ /* 0x000fe20000000000 */
[----:B------:R-:W-:Y:S01]  /*0e80*/  @!P4 IMAD.MOV R0, RZ, RZ, -R0 ;  /* 0x000000ffff00c224 */ /* 0x000fe200078e0a00 */
[C---:B------:R-:W-:Y:S01]  /*0e90*/  ISETP.GT.U32.AND P4, PT, R2.reuse, R41, PT ;  /* 0x000000290200720c */ /* 0x040fe20003f84070 */
[----:B------:R-:W-:Y:S01]  /*0ea0*/  IMAD R113, R2, R10, R113 ;  /* 0x0000000a02717224 */ /* 0x000fe200078e0271 */
[----:B--2---:R-:W-:Y:S01]  /*0eb0*/  R2UR UR11, R15 ;  /* 0x000000000f0b72ca */ /* 0x004fe200000e0000 */
[--C-:B------:R-:W-:Y:S01]  /*0ec0*/  @!P1 IMAD.IADD R109, R109, 0x1, -R2.reuse ;  /* 0x000000016d6d9824 */ /* 0x100fe200078e0a02 */
[----:B------:R-:W-:Y:S01]  /*0ed0*/  @!P2 LOP3.LUT R0, RZ, R8, RZ, 0x33, !PT ;  /* 0x00000008ff00a212 */ /* 0x000fe200078e33ff */
[----:B------:R-:W-:Y:S01]  /*0ee0*/  IMAD.HI.U32 R8, R4, R115, RZ ;  /* 0x0000007304087227 */ /* 0x000fe200078e00ff */
[C---:B------:R-:W-:Y:S01]  /*0ef0*/  ISETP.GT.U32.AND P2, PT, R2.reuse, R113, PT ;  /* 0x000000710200720c */ /* 0x040fe20003f44070 */
[----:B------:R-:W-:Y:S01]  /*0f00*/  UIMAD UR26, UR4, 0x1c, URZ ;  /* 0x0000001c041a78a4 */ /* 0x000fe2000f8e02ff */
[C---:B------:R-:W-:Y:S01]  /*0f10*/  ISETP.GT.U32.AND P1, PT, R2.reuse, R109, PT ;  /* 0x0000006d0200720c */ /* 0x040fe20003f24070 */
[----:B------:R-:W-:Y:S01]  /*0f20*/  @!P0 IMAD.IADD R111, R111, 0x1, -R2 ;  /* 0x000000016f6f8824 */ /* 0x000fe200078e0a02 */
[C---:B------:R-:W-:Y:S01]  /*0f30*/  LOP3.LUT R15, R5.reuse, 0x2c, RZ, 0xfc, !PT ;  /* 0x0000002c050f7812 */ /* 0x040fe200078efcff */
[----:B------:R-:W-:Y:S01]  /*0f40*/  IMAD.MOV R8, RZ, RZ, -R8 ;  /* 0x000000ffff087224 */ /* 0x000fe200078e0a08 */
[----:B------:R-:W-:Y:S01]  /*0f50*/  LOP3.LUT R17, R5, 0x30, RZ, 0xfc, !PT ;  /* 0x0000003005117812 */ /* 0x000fe200078efcff */
[--C-:B------:R-:W-:Y:S01]  /*0f60*/  @!P4 IMAD.IADD R41, R41, 0x1, -R2.reuse ;  /* 0x000000012929c824 */ /* 0x100fe200078e0a02 */
[C---:B------:R-:W-:Y:S01]  /*0f70*/  ISETP.GT.U32.AND P0, PT, R2.reuse, R111, PT ;  /* 0x0000006f0200720c */ /* 0x040fe20003f04070 */
[----:B------:R-:W-:Y:S01]  /*0f80*/  IMAD R115, R2, R8, R115 ;  /* 0x0000000802737224 */ /* 0x000fe200078e0273 */
[----:B------:R-:W-:Y:S01]  /*0f90*/  ISETP.GE.AND P4, PT, R11, RZ, PT ;  /* 0x000000ff0b00720c */ /* 0x000fe20003f86270 */
[----:B------:R-:W-:Y:S01]  /*0fa0*/  IMAD.HI.U32 R10, R4, R119, RZ ;  /* 0x00000077040a7227 */ /* 0x000fe200078e00ff */
[----:B------:R-:W-:Y:S01]  /*0fb0*/  LOP3.LUT R11, R5, 0xc, RZ, 0xfc, !PT ;  /* 0x0000000c050b7812 */ /* 0x000fe200078efcff */
[----:B------:R-:W-:Y:S01]  /*0fc0*/  UIMAD UR62, UR4, 0xa, URZ ;  /* 0x0000000a043e78a4 */ /* 0x000fe2000f8e02ff */
[----:B------:R-:W-:Y:S01]  /*0fd0*/  IABS R153, R15 ;  /* 0x0000000f00997213 */ /* 0x000fe20000000000 */
[----:B------:R-:W-:Y:S01]  /*0fe0*/  @!P2 IMAD.IADD R113, R113, 0x1, -R2 ;  /* 0x000000017171a824 */ /* 0x000fe200078e0a02 */
[----:B------:R-:W-:Y:S01]  /*0ff0*/  IABS R121, R11 ;  /* 0x0000000b00797213 */ /* 0x000fe20000000000 */
[----:B------:R-:W-:Y:S01]  /*1000*/  @!P5 IMAD.MOV R41, RZ, RZ, -R41 ;  /* 0x000000ffff29d224 */ /* 0x000fe200078e0a29 */
[C---:B------:R-:W-:Y:S01]  /*1010*/  ISETP.GT.U32.AND P5, PT, R2.reuse, R115, PT ;  /* 0x000000730200720c */ /* 0x040fe20003fa4070 */
[----:B------:R-:W-:Y:S01]  /*1020*/  IMAD.MOV R10, RZ, RZ, -R10 ;  /* 0x000000ffff0a7224 */ /* 0x000fe200078e0a0a */
[----:B------:R-:W-:Y:S01]  /*1030*/  ISETP.GT.U32.AND P2, PT, R2, R113, PT ;  /* 0x000000710200720c */ /* 0x000fe20003f44070 */
[----:B------:R-:W-:Y:S01]  /*1040*/  IMAD.HI.U32 R8, R4, R117, RZ ;  /* 0x0000007504087227 */ /* 0x000fe200078e00ff */
[----:B------:R-:W-:Y:S01]  /*1050*/  IABS R157, R17 ;  /* 0x00000011009d7213 */ /* 0x000fe20000000000 */
[----:B------:R-:W-:Y:S01]  /*1060*/  UIMAD UR24, UR4, 0x28, URZ ;  /* 0x00000028041878a4 */ /* 0x000fe2000f8e02ff */
[----:B------:R-:W-:Y:S01]  /*1070*/  IABS R155, R16 ;  /* 0x00000010009b7213 */ /* 0x000fe20000000000 */
[--C-:B------:R-:W-:Y:S01]  /*1080*/  @!P0 IMAD.IADD R111, R111, 0x1, -R2.reuse ;  /* 0x000000016f6f8824 */ /* 0x100fe200078e0a02 */
[----:B------:R-:W-:Y:S01]  /*1090*/  ISETP.GE.AND P0, PT, R13, RZ, PT ;  /* 0x000000ff0d00720c */ /* 0x000fe20003f06270 */
[C---:B------:R-:W-:Y:S01]  /*10a0*/  IMAD R119, R2.reuse, R10, R119 ;  /* 0x0000000a02777224 */ /* 0x040fe200078e0277 */
[----:B------:R-:W-:Y:S01]  /*10b0*/  LOP3.LUT R13, R5, 0x16, RZ, 0xfc, !PT ;  /* 0x00000016050d7812 */ /* 0x000fe200078efcff */
[----:B------:R-:W-:Y:S01]  /*10c0*/  @!P1 IMAD.IADD R109, R109, 0x1, -R2 ;  /* 0x000000016d6d9824 */ /* 0x000fe200078e0a02 */
[C---:B------:R-:W-:Y:S01]  /*10d0*/  ISETP.GE.AND P1, PT, R5.reuse, RZ, PT ;  /* 0x000000ff0500720c */ /* 0x040fe20003f26270 */
[----:B------:R-:W-:Y:S01]  /*10e0*/  IMAD.MOV R8, RZ, RZ, -R8 ;  /* 0x000000ffff087224 */ /* 0x000fe200078e0a08 */
[----:B------:R-:W-:Y:S01]  /*10f0*/  IABS R131, R13 ;  /* 0x0000000d00837213 */ /* 0x000fe20000000000 */
[----:B------:R-:W-:Y:S01]  /*1100*/  @!P6 IMAD.MOV R111, RZ, RZ, -R111 ;  /* 0x000000ffff6fe224 */ /* 0x000fe200078e0a6f */
[C---:B------:R-:W-:Y:S01]  /*1110*/  ISETP.GT.U32.AND P6, PT, R2.reuse, R119, PT ;  /* 0x000000770200720c */ /* 0x040fe20003fc4070 */
[C---:B------:R-:W-:Y:S01]  /*1120*/  IMAD R117, R2.reuse, R8, R117 ;  /* 0x0000000802757224 */ /* 0x040fe200078e0275 */
[----:B------:R-:W-:Y:S01]  /*1130*/  LOP3.LUT R18, R5, 0xda, RZ, 0xfc, !PT ;  /* 0x000000da05127812 */ /* 0x000fe200078efcff */
[--C-:B------:R-:W-:Y:S01]  /*1140*/  @!P5 IMAD.IADD R115, R115, 0x1, -R2.reuse ;  /* 0x000000017373d824 */ /* 0x100fe200078e0a02 */
[----:B------:R-:W-:Y:S01]  /*1150*/  LOP3.LUT R24, R5, 0xec, RZ, 0xfc, !PT ;  /* 0x000000ec05187812 */ /* 0x000fe200078efcff */
[--C-:B------:R-:W-:Y:S01]  /*1160*/  @!P2 IMAD.IADD R113, R113, 0x1, -R2.reuse ;  /* 0x000000017171a824 */ /* 0x100fe200078e0a02 */
[C---:B------:R-:W-:Y:S01]  /*1170*/  ISETP.GT.U32.AND P2, PT, R2.reuse, R117, PT ;  /* 0x000000750200720c */ /* 0x040fe20003f44070 */
[----:B------:R-:W-:Y:S01]  /*1180*/  VIADD R10, R7, 0xe ;  /* 0x0000000e070a7836 */ /* 0x000fe20000000000 */
[----:B------:R-:W-:Y:S01]  /*1190*/  ISETP.GT.U32.AND P5, PT, R2, R115, PT ;  /* 0x000000730200720c */ /* 0x000fe20003fa4070 */
[----:B------:R-:W-:Y:S01]  /*11a0*/  @!P1 IMAD.MOV R109, RZ, RZ, -R109 ;  /* 0x000000ffff6d9224 */ /* 0x000fe200078e0a6d */
[----:B------:R-:W-:Y:S01]  /*11b0*/  ISETP.GE.AND P1, PT, R12, RZ, PT ;  /* 0x000000ff0c00720c */ /* 0x000fe20003f26270 */
[----:B------:R-:W-:Y:S01]  /*11c0*/  IMAD.HI.U32 R8, R4, R121, RZ ;  /* 0x0000007904087227 */ /* 0x000fe200078e00ff */
[----:B------:R-:W-:Y:S01]  /*11d0*/  LOP3.LUT R12, R5, 0x10, RZ, 0xfc, !PT ;  /* 0x00000010050c7812 */ /* 0x000fe200078efcff */
[----:B------:R-:W-:Y:S01]  /*11e0*/  UIMAD UR63, UR4, 0x9, URZ ;  /* 0x00000009043f78a4 */ /* 0x000fe2000f8e02ff */
[----:B------:R-:W-:Y:S01]  /*11f0*/  IABS R123, R10 ;  /* 0x0000000a007b7213 */ /* 0x000fe20000000000 */
[--C-:B------:R-:W-:Y:S01]  /*1200*/  @!P6 IMAD.IADD R119, R119, 0x1, -R2.reuse ;  /* 0x000000017777e824 */ /* 0x100fe200078e0a02 */
[----:B------:R-:W-:Y:S01]  /*1210*/  IABS R125, R12 ;  /* 0x0000000c007d7213 */ /* 0x000fe20000000000 */
[----:B------:R-:W-:Y:S01]  /*1220*/  @!P3 IMAD.MOV R113, RZ, RZ, -R113 ;  /* 0x000000ffff71b224 */ /* 0x000fe200078e0a71 */
[----:B------:R-:W-:Y:S01]  /*1230*/  ISETP.GE.AND P3, PT, R11, RZ, PT ;  /* 0x000000ff0b00720c */ /* 0x000fe20003f66270 */
[--C-:B------:R-:W-:Y:S01]  /*1240*/  @!P2 IMAD.IADD R117, R117, 0x1, -R2.reuse ;  /* 0x000000017575a824 */ /* 0x100fe200078e0a02 */
[----:B------:R-:W-:Y:S01]  /*1250*/  ISETP.GT.U32.AND P6, PT, R2, R119, PT ;  /* 0x000000770200720c */ /* 0x000fe20003fc4070 */
[----:B------:R-:W-:Y:S01]  /*1260*/  @!P5 IMAD.IADD R115, R115, 0x1, -R2 ;  /* 0x000000017373d824 */ /* 0x000fe200078e0a02 */
[----:B------:R-:W-:Y:S01]  /*1270*/  ISETP.GE.AND P5, PT, R10, RZ, PT ;  /* 0x000000ff0a00720c */ /* 0x000fe20003fa6270 */
[----:B------:R-:W-:Y:S01]  /*1280*/  IMAD.HI.U32 R10, R4, R125, RZ ;  /* 0x0000007d040a7227 */ /* 0x000fe200078e00ff */
[C---:B------:R-:W-:Y:S01]  /*1290*/  ISETP.GT.U32.AND P2, PT, R2.reuse, R117, PT ;  /* 0x000000750200720c */ /* 0x040fe20003f44070 */
[----:B------:R-:W-:Y:S01]  /*12a0*/  UIMAD UR25, UR4, 0x24, URZ ;  /* 0x00000024041978a4 */ /* 0x000fe2000f8e02ff */
[----:B------:R-:W-:Y:S01]  /*12b0*/  IABS R39, R18 ;  /* 0x0000001200277213 */ /* 0x000fe20000000000 */
[----:B------:R-:W-:Y:S01]  /*12c0*/  IMAD.MOV R10, RZ, RZ, -R10 ;  /* 0x000000ffff0a7224 */ /* 0x000fe200078e0a0a */
[----:B------:R-:W-:Y:S01]  /*12d0*/  IABS R21, R24 ;  /* 0x0000001800157213 */ /* 0x000fe20000000000 */
[----:B------:R-:W-:Y:S01]  /*12e0*/  IMAD.MOV R11, RZ, RZ, -R8 ;  /* 0x000000ffff0b7224 */ /* 0x000fe200078e0a08 */
[C---:B------:R-:W-:Y:S01]  /*12f0*/  LOP3.LUT R28, R5.reuse, 0xf2, RZ, 0xfc, !PT ;  /* 0x000000f2051c7812 */ /* 0x040fe200078efcff */
[C---:B------:R-:W-:Y:S01]  /*1300*/  IMAD R125, R2.reuse, R10, R125 ;  /* 0x0000000a027d7224 */ /* 0x040fe200078e027d */
[----:B------:R-:W-:Y:S01]  /*1310*/  LOP3.LUT R26, R5, 0xf0, RZ, 0xfc, !PT ;  /* 0x000000f0051a7812 */ /* 0x000fe200078efcff */
[--C-:B------:R-:W-:Y:S01]  /*1320*/  @!P6 IMAD.IADD R119, R119, 0x1, -R2.reuse ;  /* 0x000000017777e824 */ /* 0x100fe200078e0a02 */
[----:B------:R-:W-:Y:S01]  /*1330*/  IABS R19, R28 ;  /* 0x0000001c00137213 */ /* 0x000fe20000000000 */
[C---:B------:R-:W-:Y:S01]  /*1340*/  IMAD R121, R2.reuse, R11, R121 ;  /* 0x0000000b02797224 */ /* 0x040fe200078e0279 */
[C---:B------:R-:W-:Y:S01]  /*1350*/  LOP3.LUT R30, R5.reuse, 0xf4, RZ, 0xfc, !PT ;  /* 0x000000f4051e7812 */ /* 0x040fe200078efcff */
[----:B------:R-:W-:Y:S01]  /*1360*/  @!P0 IMAD.MOV R119, RZ, RZ, -R119 ;  /* 0x000000ffff778224 */ /* 0x000fe200078e0a77 */
[----:B------:R-:W-:Y:S01]  /*1370*/  ISETP.GT.U32.AND P0, PT, R2, R125, PT ;  /* 0x0000007d0200720c */ /* 0x000fe20003f04070 */
[----:B------:R-:W-:Y:S01]  /*1380*/  IMAD.HI.U32 R8, R4, R123, RZ ;  /* 0x0000007b04087227 */ /* 0x000fe200078e00ff */
[C---:B------:R-:W-:Y:S01]  /*1390*/  LOP3.LUT R32, R5.reuse, 0xf6, RZ, 0xfc, !PT ;  /* 0x000000f605207812 */ /* 0x040fe200078efcff */
[----:B------:R-:W-:Y:S01]  /*13a0*/  UIMAD UR22, UR4, 0x30, URZ ;  /* 0x00000030041678a4 */ /* 0x000fe2000f8e02ff */
[----:B------:R-:W-:Y:S01]  /*13b0*/  LOP3.LUT R34, R5, 0xf8, RZ, 0xfc, !PT ;  /* 0x000000f805227812 */ /* 0x000fe200078efcff */
[----:B------:R-:W-:Y:S01]  /*13c0*/  @!P4 IMAD.MOV R115, RZ, RZ, -R115 ;  /* 0x000000ffff73c224 */ /* 0x000fe200078e0a73 */
[----:B------:R-:W-:Y:S01]  /*13d0*/  ISETP.GE.AND P4, PT, R12, RZ, PT ;  /* 0x000000ff0c00720c */ /* 0x000fe20003f86270 */
[----:B------:R-:W-:Y:S01]  /*13e0*/  @!P2 IMAD.IADD R117, R117, 0x1, -R2 ;  /* 0x000000017575a824 */ /* 0x000fe200078e0a02 */
[C---:B------:R-:W-:Y:S01]  /*13f0*/  ISETP.GT.U32.AND P2, PT, R2.reuse, R121, PT ;  /* 0x000000790200720c */ /* 0x040fe20003f44070 */
[----:B------:R-:W-:Y:S01]  /*1400*/  IMAD.MOV R8, RZ, RZ, -R8 ;  /* 0x000000ffff087224 */ /* 0x000fe200078e0a08 */
[----:B------:R-:W-:Y:S01]  /*1410*/  LOP3.LUT R12, R5, 0x14, RZ, 0xfc, !PT ;  /* 0x00000014050c7812 */ /* 0x000fe200078efcff */
[----:B------:R-:W-:Y:S01]  /*1420*/  @!P1 IMAD.MOV R117, RZ, RZ, -R117 ;  /* 0x000000ffff759224 */ /* 0x000fe200078e0a75 */
[----:B------:R-:W-:Y:S01]  /*1430*/  IABS R20, R34 ;  /* 0x0000002200147213 */ /* 0x000fe20000000000 */
[C---:B------:R-:W-:Y:S01]  /*1440*/  IMAD R123, R2.reuse, R8, R123 ;  /* 0x00000008027b7224 */ /* 0x040fe200078e027b */
[----:B------:R-:W-:Y:S01]  /*1450*/  IABS R129, R12 ;  /* 0x0000000c00817213 */ /* 0x000fe20000000000 */
[--C-:B------:R-:W-:Y:S01]  /*1460*/  @!P0 IMAD.IADD R125, R125, 0x1, -R2.reuse ;  /* 0x000000017d7d8824 */ /* 0x100fe200078e0a02 */
[----:B------:R-:W-:Y:S01]  /*1470*/  LOP3.LUT R8, R5, 0x12, RZ, 0xfc, !PT ;  /* 0x0000001205087812 */ /* 0x000fe200078efcff */
[----:B------:R-:W-:Y:S01]  /*1480*/  UIMAD UR61, UR4, 0xb, URZ ;  /* 0x0000000b043d78a4 */ /* 0x000fe2000f8e02ff */
[----:B------:R-:W-:Y:S01]  /*1490*/  ISETP.GT.U32.AND P1, PT, R2, R123, PT ;  /* 0x0000007b0200720c */ /* 0x000fe20003f24070 */
[----:B------:R-:W-:Y:S01]  /*14a0*/  IMAD.HI.U32 R10, R4, R129, RZ ;  /* 0x00000081040a7227 */ /* 0x000fe200078e00ff */
[----:B------:R-:W-:Y:S01]  /*14b0*/  ISETP.GT.U32.AND P0, PT, R2, R125, PT ;  /* 0x0000007d0200720c */ /* 0x000fe20003f04070 */
[----:B------:R-:W-:Y:S01]  /*14c0*/  UIMAD UR23, UR4, 0x2c, URZ ;  /* 0x0000002c041778a4 */ /* 0x000fe2000f8e02ff */
[----:B------:R-:W-:Y:S01]  /*14d0*/  IABS R127, R8 ;  /* 0x00000008007f7213 */ /* 0x000fe20000000000 */
[----:B------:R-:W-:Y:S01]  /*14e0*/  @!P2 IMAD.IADD R121, R121, 0x1, -R2 ;  /* 0x000000017979a824 */ /* 0x000fe200078e0a02 */
[----:B------:R-:W-:Y:S01]  /*14f0*/  ISETP.GE.AND P6, PT, R8, RZ, PT ;  /* 0x000000ff0800720c */ /* 0x000fe20003fc6270 */
[----:B------:R-:W-:Y:S01]  /*1500*/  IMAD.MOV R10, RZ, RZ, -R10 ;  /* 0x000000ffff0a7224 */ /* 0x000fe200078e0a0a */
[----:B------:R-:W-:Y:S01]  /*1510*/  LOP3.LUT R36, R5, 0xfa, RZ, 0xfc, !PT ;  /* 0x000000fa05247812 */ /* 0x000fe200078efcff */
[----:B------:R-:W-:Y:S01]  /*1520*/  IMAD.HI.U32 R8, R4, R127, RZ ;  /* 0x0000007f04087227 */ /* 0x000fe200078e00ff */
[----:B------:R-:W-:Y:S01]  /*1530*/  ISETP.GT.U32.AND P2, PT, R2, R121, PT ;  /* 0x000000790200720c */ /* 0x000fe20003f44070 */
[----:B------:R-:W-:Y:S01]  /*1540*/  UIMAD UR59, UR4, 0xe, URZ ;  /* 0x0000000e043b78a4 */ /* 0x000fe2000f8e02ff */
[----:B-1----:R-:W-:Y:S01]  /*1550*/  LOP3.LUT R3, R6, 0x3f, RZ, 0xc0, !PT ;  /* 0x0000003f06037812 */ /* 0x002fe200078ec0ff */
[----:B------:R-:W-:Y:S01]  /*1560*/  IMAD R129, R2, R10, R129 ;  /* 0x0000000a02817224 */ /* 0x000fe200078e0281 */
[----:B------:R-:W-:Y:S01]  /*1570*/  UIMAD UR20, UR4, 0x38, URZ ;  /* 0x00000038041478a4 */ /* 0x000fe2000f8e02ff */
[----:B------:R-:W-:Y:S01]  /*1580*/  IMAD.HI.U32 R10, R4, R133, RZ ;  /* 0x00000085040a7227 */ /* 0x000fe200078e00ff */
[----:B------:R-:W-:-:S02]  /*1590*/  UIMAD UR60, UR4, 0xd, URZ ;  /* 0x0000000d043c78a4 */ /* 0x000fc4000f8e02ff */
[----:B------:R-:W-:Y:S01]  /*15a0*/  UIMAD UR21, UR4, 0x34, URZ ;  /* 0x00000034041578a4 */ /* 0x000fe2000f8e02ff */
[----:B------:R-:W-:Y:S01]  /*15b0*/  IMAD.MOV R10, RZ, RZ, -R10 ;  /* 0x000000ffff0a7224 */ /* 0x000fe200078e0a0a */
[----:B------:R-:W-:Y:S01]  /*15c0*/  USHF.L.U32 UR57, UR4, 0x4, URZ ;  /* 0x0000000404397899 */ /* 0x000fe200080006ff */
[--C-:B------:R-:W-:Y:S01]  /*15d0*/  @!P1 IMAD.IADD R123, R123, 0x1, -R2.reuse ;  /* 0x000000017b7b9824 */ /* 0x100fe200078e0a02 */
[----:B------:R-:W-:Y:S01]  /*15e0*/  UIMAD UR58, UR4, 0xf, URZ ;  /* 0x0000000f043a78a4 */ /* 0x000fe2000f8e02ff */
[C---:B------:R-:W-:Y:S01]  /*15f0*/  IMAD R133, R2.reuse, R10, R133 ;  /* 0x0000000a02857224 */ /* 0x040fe200078e0285 */
[----:B------:R-:W-:Y:S01]  /*1600*/  UIMAD UR17, UR4, 0x3c, URZ ;  /* 0x0000003c041178a4 */ /* 0x000fe2000f8e02ff */
[----:B------:R-:W-:Y:S01]  /*1610*/  @!P0 IMAD.IADD R125, R125, 0x1, -R2 ;  /* 0x000000017d7d8824 */ /* 0x000fe200078e0a02 */
[----:B------:R-:W-:Y:S01]  /*1620*/  ISETP.GT.U32.AND P1, PT, R2, R123, PT ;  /* 0x0000007b0200720c */ /* 0x000fe20003f24070 */
[----:B------:R-:W-:Y:S01]  /*1630*/  IMAD.MOV R11, RZ, RZ, -R8 ;  /* 0x000000ffff0b7224 */ /* 0x000fe200078e0a08 */
[----:B------:R-:W-:Y:S01]  /*1640*/  UIMAD UR55, UR4, 0x12, URZ ;  /* 0x00000012043778a4 */ /* 0x000fe2000f8e02ff */
[----:B------:R-:W-:Y:S01]  /*1650*/  @!P2 IMAD.IADD R121, R121, 0x1, -R2 ;  /* 0x000000017979a824 */ /* 0x000fe200078e0a02 */
[----:B------:R-:W-:Y:S01]  /*1660*/  ISETP.GE.AND P2, PT, R12, RZ, PT ;  /* 0x000000ff0c00720c */ /* 0x000fe20003f46270 */
[----:B------:R-:W-:Y:S01]  /*1670*/  @!P4 IMAD.MOV R125, RZ, RZ, -R125 ;  /* 0x000000ffff7dc224 */ /* 0x000fe200078e0a7d */
[C---:B------:R-:W-:Y:S01]  /*1680*/  ISETP.GT.U32.AND P4, PT, R2.reuse, R133, PT ;  /* 0x000000850200720c */ /* 0x040fe20003f84070 */
[----:B------:R-:W-:Y:S01]  /*1690*/  IMAD R127, R2, R11, R127 ;  /* 0x0000000b027f7224 */ /* 0x000fe200078e027f */
[C---:B------:R-:W-:Y:S01]  /*16a0*/  LOP3.LUT R11, R5.reuse, 0x1a, RZ, 0xfc, !PT ;  /* 0x0000001a050b7812 */ /* 0x040fe200078efcff */
[----:B------:R-:W-:Y:S01]  /*16b0*/  IMAD.HI.U32 R8, R4, R131, RZ ;  /* 0x0000008304087227 */ /* 0x000fe200078e00ff */
[----:B------:R-:W-:Y:S01]  /*16c0*/  LOP3.LUT R12, R5, 0x1c, RZ, 0xfc, !PT ;  /* 0x0000001c050c7812 */ /* 0x000fe200078efcff */
[----:B------:R-:W-:Y:S01]  /*16d0*/  UIMAD UR56, UR4, 0x11, URZ ;  /* 0x00000011043878a4 */ /* 0x000fe2000f8e02ff */
[----:B------:R-:W-:Y:S01]  /*16e0*/  IABS R135, R11 ;  /* 0x0000000b00877213 */ /* 0x000fe20000000000 */
[----:B------:R-:W-:Y:S01]  /*16f0*/  @!P3 IMAD.MOV R121, RZ, RZ, -R121 ;  /* 0x000000ffff79b224 */ /* 0x000fe200078e0a79 */
[C---:B------:R-:W-:Y:S01]  /*1700*/  ISETP.GT.U32.AND P3, PT, R2.reuse, R129, PT ;  /* 0x000000810200720c */ /* 0x040fe20003f64070 */
[----:B------:R-:W-:Y:S01]  /*1710*/  IMAD.MOV R8, RZ, RZ, -R8 ;  /* 0x000000ffff087224 */ /* 0x000fe200078e0a08 */
[----:B------:R-:W-:Y:S01]  /*1720*/  IABS R137, R12 ;  /* 0x0000000c00897213 */ /* 0x000fe20000000000 */
[----:B------:R-:W-:Y:S01]  /*1730*/  @!P1 IMAD.IADD R123, R123, 0x1, -R2 ;  /* 0x000000017b7b9824 */ /* 0x000fe200078e0a02 */
[C---:B------:R-:W-:Y:S01]  /*1740*/  ISETP.GT.U32.AND P1, PT, R2.reuse, R127, PT ;  /* 0x0000007f0200720c */ /* 0x040fe20003f24070 */
[----:B------:R-:W-:Y:S01]  /*1750*/  IMAD R131, R2, R8, R131 ;  /* 0x0000000802837224 */ /* 0x000fe200078e0283 */
[----:B------:R-:W-:Y:S01]  /*1760*/  UIMAD UR54, UR4, 0x13, URZ ;  /* 0x00000013043678a4 */ /* 0x000fe2000f8e02ff */
[----:B------:R-:W-:Y:S01]  /*1770*/  IMAD.HI.U32 R8, R4, R135, RZ ;  /* 0x0000008704087227 */ /* 0x000fe200078e00ff */
[----:B------:R-:W-:-:S02]  /*1780*/  UIMAD UR52, UR4, 0x16, URZ ;  /* 0x00000016043478a4 */ /* 0x000fc4000f8e02ff */
[C---:B------:R-:W-:Y:S01]  /*1790*/  ISETP.GT.U32.AND P0, PT, R2.reuse, R131, PT ;  /* 0x000000830200720c */ /* 0x040fe20003f04070 */
[----:B------:R-:W-:Y:S01]  /*17a0*/  @!P4 IMAD.IADD R133, R133, 0x1, -R2 ;  /* 0x000000018585c824 */ /* 0x000fe200078e0a02 */
[----:B------:R-:W-:Y:S01]  /*17b0*/  UIMAD UR53, UR4, 0x15, URZ ;  /* 0x00000015043578a4 */ /* 0x000fe2000f8e02ff */
[----:B------:R-:W-:Y:S01]  /*17c0*/  IMAD.MOV R8, RZ, RZ, -R8 ;  /* 0x000000ffff087224 */ /* 0x000fe200078e0a08 */
[----:B------:R-:W-:Y:S01]  /*17d0*/  UIMAD UR51, UR4, 0x17, URZ ;  /* 0x00000017043378a4 */ /* 0x000fe2000f8e02ff */
[----:B------:R-:W-:Y:S01]  /*17e0*/  @!P3 IMAD.IADD R129, R129, 0x1, -R2 ;  /* 0x000000018181b824 */ /* 0x000fe200078e0a02 */
[C---:B------:R-:W-:Y:S01]  /*17f0*/  ISETP.GT.U32.AND P4, PT, R2.reuse, R133, PT ;  /* 0x000000850200720c */ /* 0x040fe20003f84070 */
[----:B------:R-:W-:Y:S01]  /*1800*/  IMAD R135, R2, R8, R135 ;  /* 0x0000000802877224 */ /* 0x000fe200078e0287 */
[----:B------:R-:W-:Y:S01]  /*1810*/  UIMAD UR49, UR4, 0x1a, URZ ;  /* 0x0000001a043178a4 */ /* 0x000fe2000f8e02ff */
[----:B------:R-:W-:Y:S01]  /*1820*/  IMAD.HI.U32 R8, R4, R137, RZ ;  /* 0x0000008904087227 */ /* 0x000fe200078e00ff */
[----:B------:R-:W-:Y:S01]  /*1830*/  ISETP.GT.U32.AND P3, PT, R2, R129, PT ;  /* 0x000000810200720c */ /* 0x000fe20003f64070 */
[----:B------:R-:W-:-:S02]  /*1840*/  UIMAD UR50, UR4, 0x19, URZ ;  /* 0x00000019043278a4 */ /* 0x000fc4000f8e02ff */
[----:B------:R-:W-:Y:S01]  /*1850*/  IMAD.MOV R8, RZ, RZ, -R8 ;  /* 0x000000ffff087224 */ /* 0x000fe200078e0a08 */
[----:B------:R-:W-:Y:S01]  /*1860*/  UIMAD UR48, UR4, 0x1b, URZ ;  /* 0x0000001b043078a4 */ /* 0x000fe2000f8e02ff */
[--C-:B------:R-:W-:Y:S01]  /*1870*/  @!P1 IMAD.IADD R127, R127, 0x1, -R2.reuse ;  /* 0x000000017f7f9824 */ /* 0x100fe200078e0a02 */
[----:B------:R-:W-:Y:S01]  /*1880*/  UIMAD UR46, UR4, 0x1e, URZ ;  /* 0x0000001e042e78a4 */ /* 0x000fe2000f8e02ff */
[--C-:B------:R-:W-:Y:S01]  /*1890*/  @!P0 IMAD.IADD R131, R131, 0x1, -R2.reuse ;  /* 0x0000000183838824 */ /* 0x100fe200078e0a02 */
[----:B------:R-:W-:Y:S01]  /*18a0*/  UIMAD UR47, UR4, 0x1d, URZ ;  /* 0x0000001d042f78a4 */ /* 0x000fe2000f8e02ff */
[C---:B------:R-:W-:Y:S01]  /*18b0*/  IMAD R137, R2.reuse, R8, R137 ;  /* 0x0000000802897224 */ /* 0x040fe200078e0289 */
[C---:B------:R-:W-:Y:S01]  /*18c0*/  ISETP.GT.U32.AND P1, PT, R2.reuse, R127, PT ;  /* 0x0000007f0200720c */ /* 0x040fe20003f24070 */
[----:B------:R-:W-:Y:S01]  /*18d0*/  @!P5 IMAD.MOV R123, RZ, RZ, -R123 ;  /* 0x000000ffff7bd224 */ /* 0x000fe200078e0a7b */
[----:B------:R-:W-:Y:S01]  /*18e0*/  ISETP.GE.AND P5, PT, R13, RZ, PT ;  /* 0x000000ff0d00720c */ /* 0x000fe20003fa6270 */
[----:B------:R-:W-:Y:S01]  /*18f0*/  VIADD R13, R7, 0x1e ;  /* 0x0000001e070d7836 */ /* 0x000fe20000000000 */
[C---:B------:R-:W-:Y:S01]  /*1900*/  ISETP.GT.U32.AND P0, PT, R2.reuse, R131, PT ;  /* 0x000000830200720c */ /* 0x040fe20003f04070 */
[--C-:B------:R-:W-:Y:S01]  /*1910*/  @!P4 IMAD.IADD R133, R133, 0x1, -R2.reuse ;  /* 0x000000018585c824 */ /* 0x100fe200078e0a02 */
[----:B------:R-:W-:Y:S01]  /*1920*/  ISETP.GT.U32.AND P4, PT, R2, R137, PT ;  /* 0x000000890200720c */ /* 0x000fe20003f84070 */
[--C-:B------:R-:W-:Y:S01]  /*1930*/  @!P3 IMAD.IADD R129, R129, 0x1, -R2.reuse ;  /* 0x000000018181b824 */ /* 0x100fe200078e0a02 */
[----:B------:R-:W-:Y:S01]  /*1940*/  IABS R139, R13 ;  /* 0x0000000d008b7213 */ /* 0x000fe20000000000 */
[----:B------:R-:W-:Y:S01]  /*1950*/  IMAD R42, R58, 0x60, RZ ;  /* 0x000000603a2a7824 */ /* 0x000fe200078e02ff */
[----:B------:R-:W-:Y:S01]  /*1960*/  ISETP.GT.U32.AND P3, PT, R2, R135, PT ;  /* 0x000000870200720c */ /* 0x000fe20003f64070 */
[----:B------:R-:W-:Y:S01]  /*1970*/  @!P2 IMAD.MOV R129, RZ, RZ, -R129 ;  /* 0x000000ffff81a224 */ /* 0x000fe200078e0a81 */
[----:B------:R-:W-:Y:S01]  /*1980*/  LOP3.LUT R8, R5, 0x20, RZ, 0xfc, !PT ;  /* 0x0000002005087812 */ /* 0x000fe200078efcff */
[----:B------:R-:W-:Y:S01]  /*1990*/  IMAD.HI.U32 R10, R4, R139, RZ ;  /* 0x0000008b040a7227 */ /* 0x000fe200078e00ff */
[----:B------:R-:W-:Y:S01]  /*19a0*/  ISETP.GE.AND P2, PT, R12, RZ, PT ;  /* 0x000000ff0c00720c */ /* 0x000fe20003f46270 */
[----:B------:R-:W-:Y:S01]  /*19b0*/  USHF.L.U32 UR44, UR4, 0x5, URZ ;  /* 0x00000005042c7899 */ /* 0x000fe200080006ff */
[----:B------:R-:W-:Y:S01]  /*19c0*/  IABS R141, R8 ;  /* 0x00000008008d7213 */ /* 0x000fe20000000000 */
[----:B------:R-:W-:Y:S01]  /*19d0*/  @!P1 IMAD.IADD R127, R127, 0x1, -R2 ;  /* 0x000000017f7f9824 */ /* 0x000fe200078e0a02 */
[----:B------:R-:W-:Y:S01]  /*19e0*/  ISETP.GE.AND P1, PT, R14, RZ, PT ;  /* 0x000000ff0e00720c */ /* 0x000fe20003f26270 */
[----:B------:R-:W-:Y:S01]  /*19f0*/  IMAD.MOV R10, RZ, RZ, -R10 ;  /* 0x000000ffff0a7224 */ /* 0x000fe200078e0a0a */
[----:B------:R-:W-:Y:S01]  /*1a00*/  LOP3.LUT R12, R5, 0x26, RZ, 0xfc, !PT ;  /* 0x00000026050c7812 */ /* 0x000fe200078efcff */
[--C-:B------:R-:W-:Y:S01]  /*1a10*/  @!P0 IMAD.IADD R131, R131, 0x1, -R2.reuse ;  /* 0x0000000183838824 */ /* 0x100fe200078e0a02 */
[----:B------:R-:W-:Y:S01]  /*1a20*/  ISETP.GE.AND P0, PT, R13, RZ, PT ;  /* 0x000000ff0d00720c */ /* 0x000fe20003f06270 */
[--C-:B------:R-:W-:Y:S01]  /*1a30*/  @!P4 IMAD.IADD R137, R137, 0x1, -R2.reuse ;  /* 0x000000018989c824 */ /* 0x100fe200078e0a02 */
[----:B------:R-:W-:Y:S01]  /*1a40*/  IABS R147, R12 ;  /* 0x0000000c00937213 */ /* 0x000fe20000000000 */
[----:B------:R-:W-:Y:S01]  /*1a50*/  @!P3 IMAD.IADD R135, R135, 0x1, -R2 ;  /* 0x000000018787b824 */ /* 0x000fe200078e0a02 */
[C---:B------:R-:W-:Y:S01]  /*1a60*/  LOP3.LUT R13, R5.reuse, 0x28, RZ, 0xfc, !PT ;  /* 0x00000028050d7812 */ /* 0x040fe200078efcff */
[----:B------:R-:W-:Y:S01]  /*1a70*/  IMAD R139, R2, R10, R139 ;  /* 0x0000000a028b7224 */ /* 0x000fe200078e028b */
[----:B------:R-:W-:Y:S01]  /*1a80*/  LOP3.LUT R10, R5, 0x22, RZ, 0xfc, !PT ;  /* 0x00000022050a7812 */ /* 0x000fe200078efcff */
[----:B------:R-:W-:Y:S01]  /*1a90*/  @!P5 IMAD.MOV R131, RZ, RZ, -R131 ;  /* 0x000000ffff83d224 */ /* 0x000fe200078e0a83 */
[----:B------:R-:W-:Y:S01]  /*1aa0*/  ISETP.GE.AND P5, PT, R8, RZ, PT ;  /* 0x000000ff0800720c */ /* 0x000fe20003fa6270 */
[----:B------:R-:W-:Y:S01]  /*1ab0*/  IMAD.HI.U32 R8, R4, R141, RZ ;  /* 0x0000008d04087227 */ /* 0x000fe200078e00ff */
[C---:B------:R-:W-:Y:S01]  /*1ac0*/  ISETP.GT.U32.AND P4, PT, R2.reuse, R137, PT ;  /* 0x000000890200720c */ /* 0x040fe20003f84070 */
[----:B------:R-:W-:Y:S01]  /*1ad0*/  UIMAD UR45, UR4, 0x1f, URZ ;  /* 0x0000001f042d78a4 */ /* 0x000fe2000f8e02ff */
[----:B------:R-:W-:Y:S01]  /*1ae0*/  ISETP.GT.U32.AND P3, PT, R2, R135, PT ;  /* 0x000000870200720c */ /* 0x000fe20003f64070 */
[----:B------:R-:W-:Y:S01]  /*1af0*/  IMAD.MOV R8, RZ, RZ, -R8 ;  /* 0x000000ffff087224 */ /* 0x000fe200078e0a08 */
[----:B------:R-:W-:Y:S01]  /*1b00*/  IABS R143, R10 ;  /* 0x0000000a008f7213 */ /* 0x000fe20000000000 */
[----:B------:R-:W-:Y:S01]  /*1b10*/  @!P6 IMAD.MOV R127, RZ, RZ, -R127 ;  /* 0x000000ffff7fe224 */ /* 0x000fe200078e0a7f */
[----:B------:R-:W-:Y:S01]  /*1b20*/  ISETP.GE.AND P6, PT, R11, RZ, PT ;  /* 0x000000ff0b00720c */ /* 0x000fe20003fc6270 */
[----:B------:R-:W-:Y:S01]  /*1b30*/  @!P1 IMAD.MOV R133, RZ, RZ, -R133 ;  /* 0x000000ffff859224 */ /* 0x000fe200078e0a85 */
[----:B------:R-:W-:Y:S01]  /*1b40*/  ISETP.GE.AND P1, PT, R10, RZ, PT ;  /* 0x000000ff0a00720c */ /* 0x000fe20003f26270 */
[----:B------:R-:W-:Y:S01]  /*1b50*/  IMAD.HI.U32 R10, R4, R143, RZ ;  /* 0x0000008f040a7227 */ /* 0x000fe200078e00ff */
[C---:B------:R-:W-:Y:S01]  /*1b60*/  LOP3.LUT R11, R5.reuse, 0x24, RZ, 0xfc, !PT ;  /* 0x00000024050b7812 */ /* 0x040fe200078efcff */
[----:B------:R-:W-:Y:S01]  /*1b70*/  UIMAD UR42, UR4, 0x22, URZ ;  /* 0x00000022042a78a4 */ /* 0x000fe2000f8e02ff */
[----:B------:R-:W-:Y:S01]  /*1b80*/  IABS R149, R13 ;  /* 0x0000000d00957213 */ /* 0x000fe20000000000 */
[C---:B------:R-:W-:Y:S01]  /*1b90*/  IMAD R141, R2.reuse, R8, R141 ;  /* 0x00000008028d7224 */ /* 0x040fe200078e028d */
[----:B------:R-:W-:Y:S01]  /*1ba0*/  IABS R145, R11 ;  /* 0x0000000b00917213 */ /* 0x000fe20000000000 */
[----:B------:R-:W-:Y:S01]  /*1bb0*/  IMAD.MOV R10, RZ, RZ, -R10 ;  /* 0x000000ffff0a7224 */ /* 0x000fe200078e0a0a */
[----:B------:R-:W-:Y:S01]  /*1bc0*/  LOP3.LUT R14, R5, 0x2a, RZ, 0xfc, !PT ;  /* 0x0000002a050e7812 */ /* 0x000fe200078efcff */
[--C-:B------:R-:W-:Y:S01]  /*1bd0*/  @!P4 IMAD.IADD R137, R137, 0x1, -R2.reuse ;  /* 0x000000018989c824 */ /* 0x100fe200078e0a02 */
[C---:B------:R-:W-:Y:S01]  /*1be0*/  ISETP.GT.U32.AND P4, PT, R2.reuse, R141, PT ;  /* 0x0000008d0200720c */ /* 0x040fe20003f84070 */
[----:B------:R-:W-:Y:S01]  /*1bf0*/  @!P3 IMAD.IADD R135, R135, 0x1, -R2 ;  /* 0x000000018787b824 */ /* 0x000fe200078e0a02 */
[C---:B------:R-:W-:Y:S01]  /*1c00*/  ISETP.GT.U32.AND P3, PT, R2.reuse, R139, PT ;  /* 0x0000008b0200720c */ /* 0x040fe20003f64070 */
[----:B------:R-:W-:Y:S01]  /*1c10*/  IMAD R143, R2, R10, R143 ;  /* 0x0000000a028f7224 */ /* 0x000fe200078e028f */
[----:B------:R-:W-:Y:S01]  /*1c20*/  IABS R151, R14 ;  /* 0x0000000e00977213 */ /* 0x000fe20000000000 */
[----:B------:R-:W-:Y:S01]  /*1c30*/  @!P6 IMAD.MOV R135, RZ, RZ, -R135 ;  /* 0x000000ffff87e224 */ /* 0x000fe200078e0a87 */
        /* <DEDUP_REMOVED lines=10> */
[----:B------:R-:W-:Y:S01]  /*1ce0*/  IMAD.HI.U32 R10, R4, R147, RZ ;  /* 0x00000093040a7227 */ /* 0x000fe200078e00ff */
[C---:B------:R-:W-:Y:S01]  /*1cf0*/  ISETP.GT.U32.AND P4, PT, R2.reuse, R141, PT ;  /* 0x0000008d0200720c */ /* 0x040fe20003f84070 */
[----:B------:R-:W-:Y:S01]  /*1d00*/  UIMAD UR36, UR4, 0x2a, URZ ;  /* 0x0000002a042478a4 */ /* 0x000fe2000f8e02ff */
[C---:B------:R-:W-:Y:S01]  /*1d10*/  ISETP.GT.U32.AND P3, PT, R2.reuse, R139, PT ;  /* 0x0000008b0200720c */ /* 0x040fe20003f64070 */
[----:B------:R-:W-:Y:S01]  /*1d20*/  @!P6 IMAD.IADD R143, R143, 0x1, -R2 ;  /* 0x000000018f8fe824 */ /* 0x000fe200078e0a02 */
[----:B------:R-:W-:Y:S01]  /*1d30*/  UIMAD UR37, UR4, 0x29, URZ ;  /* 0x00000029042578a4 */ /* 0x000fe2000f8e02ff */
[C---:B------:R-:W-:Y:S01]  /*1d40*/  IMAD R145, R2.reuse, R8, R145 ;  /* 0x0000000802917224 */ /* 0x040fe200078e0291 */
[----:B------:R-:W-:Y:S01]  /*1d50*/  UIMAD UR35, UR4, 0x2b, URZ ;  /* 0x0000002b042378a4 */ /* 0x000fe2000f8e02ff */
[----:B------:R-:W-:Y:S01]  /*1d60*/  IMAD.MOV R10, RZ, RZ, -R10 ;  /* 0x000000ffff0a7224 */ /* 0x000fe200078e0a0a */
[----:B------:R-:W-:Y:S01]  /*1d70*/  ISETP.GT.U32.AND P6, PT, R2, R143, PT ;  /* 0x0000008f0200720c */ /* 0x000fe20003fc4070 */
[----:B------:R-:W-:Y:S01]  /*1d80*/  IMAD.HI.U32 R8, R4, R149, RZ ;  /* 0x0000009504087227 */ /* 0x000fe200078e00ff */
[----:B------:R-:W-:-:S02]  /*1d90*/  UIMAD UR33, UR4, 0x2e, URZ ;  /* 0x0000002e042178a4 */ /* 0x000fc4000f8e02ff */
[----:B------:R-:W-:Y:S01]  /*1da0*/  UIMAD UR34, UR4, 0x2d, URZ ;  /* 0x0000002d042278a4 */ /* 0x000fe2000f8e02ff */
[----:B------:R-:W-:Y:S01]  /*1db0*/  @!P4 IMAD.IADD R141, R141, 0x1, -R2 ;  /* 0x000000018d8dc824 */ /* 0x000fe200078e0a02 */
[C---:B------:R-:W-:Y:S01]  /*1dc0*/  ISETP.GT.U32.AND P4, PT, R2.reuse, R145, PT ;  /* 0x000000910200720c */ /* 0x040fe20003f84070 */
[----:B------:R-:W-:Y:S01]  /*1dd0*/  @!P2 IMAD.MOV R137, RZ, RZ, -R137 ;  /* 0x000000ffff89a224 */ /* 0x000fe200078e0a89 */
[----:B------:R-:W-:Y:S01]  /*1de0*/  ISETP.GE.AND P2, PT, R11, RZ, PT ;  /* 0x000000ff0b00720c */ /* 0x000fe20003f46270 */
[C---:B------:R-:W-:Y:S01]  /*1df0*/  IMAD R147, R2.reuse, R10, R147 ;  /* 0x0000000a02937224 */ /* 0x040fe200078e0293 */
[----:B------:R-:W-:Y:S01]  /*1e00*/  UIMAD UR32, UR4, 0x2f, URZ ;  /* 0x0000002f042078a4 */ /* 0x000fe2000f8e02ff */
[----:B------:R-:W-:Y:S01]  /*1e10*/  IMAD.MOV R11, RZ, RZ, -R8 ;  /* 0x000000ffff0b7224 */ /* 0x000fe200078e0a08 */
[----:B------:R-:W-:Y:S01]  /*1e20*/  UIMAD UR31, UR4, 0x31, URZ ;  /* 0x00000031041f78a4 */ /* 0x000fe2000f8e02ff */
[----:B------:R-:W-:Y:S01]  /*1e30*/  @!P6 IMAD.IADD R143, R143, 0x1, -R2 ;  /* 0x000000018f8fe824 */ /* 0x000fe200078e0a02 */
[----:B------:R-:W-:Y:S01]  /*1e40*/  ISETP.GT.U32.AND P6, PT, R2, R147, PT ;  /* 0x000000930200720c */ /* 0x000fe20003fc4070 */
[----:B------:R-:W-:Y:S01]  /*1e50*/  IMAD.HI.U32 R8, R4, R151, RZ ;  /* 0x0000009704087227 */ /* 0x000fe200078e00ff */
[----:B------:R-:W-:-:S02]  /*1e60*/  UIMAD UR68, UR4, 0x37, URZ ;  /* 0x00000037044478a4 */ /* 0x000fc4000f8e02ff */
[----:B------:R-:W-:Y:S01]  /*1e70*/  UIMAD UR70, UR4, 0x3a, URZ ;  /* 0x0000003a044678a4 */ /* 0x000fe2000f8e02ff */
[----:B------:R-:W-:Y:S01]  /*1e80*/  IMAD R149, R2, R11, R149 ;  /* 0x0000000b02957224 */ /* 0x000fe200078e0295 */
[----:B------:R-:W-:Y:S01]  /*1e90*/  UIMAD UR71, UR4, 0x3b, URZ ;  /* 0x0000003b044778a4 */ /* 0x000fe2000f8e02ff */
[----:B------:R-:W-:Y:S01]  /*1ea0*/  @!P3 IMAD.IADD R139, R139, 0x1, -R2 ;  /* 0x000000018b8bb824 */ /* 0x000fe200078e0a02 */
[----:B------:R-:W-:Y:S01]  /*1eb0*/  ISETP.GE.AND P3, PT, R12, RZ, PT ;  /* 0x000000ff0c00720c */ /* 0x000fe20003f66270 */
[----:B------:R-:W-:Y:S01]  /*1ec0*/  IMAD.MOV R12, RZ, RZ, -R8 ;  /* 0x000000ffff0c7224 */ /* 0x000fe200078e0a08 */
[----:B------:R-:W-:Y:S01]  /*1ed0*/  UIMAD UR72, UR4, 0x3d, URZ ;  /* 0x0000003d044878a4 */ /* 0x000fe2000f8e02ff */
[--C-:B------:R-:W-:Y:S01]  /*1ee0*/  @!P4 IMAD.IADD R145, R145, 0x1, -R2.reuse ;  /* 0x000000019191c824 */ /* 0x100fe200078e0a02 */
[C---:B------:R-:W-:Y:S01]  /*1ef0*/  ISETP.GT.U32.AND P4, PT, R2.reuse, R149, PT ;  /* 0x000000950200720c */ /* 0x040fe20003f84070 */
[----:B------:R-:W-:Y:S01]  /*1f00*/  IMAD R151, R2, R12, R151 ;  /* 0x0000000c02977224 */ /* 0x000fe200078e0297 */
[----:B------:R-:W-:Y:S01]  /*1f10*/  LOP3.LUT R12, R5, 0x34, RZ, 0xfc, !PT ;  /* 0x00000034050c7812 */ /* 0x000fe200078efcff */
[----:B------:R-:W-:Y:S01]  /*1f20*/  @!P6 IMAD.IADD R147, R147, 0x1, -R2 ;  /* 0x000000019393e824 */ /* 0x000fe200078e0a02 */
[----:B------:R-:W-:Y:S01]  /*1f30*/  UIMAD UR73, UR4, 0x3e, URZ ;  /* 0x0000003e044978a4 */ /* 0x000fe2000f8e02ff */
[----:B------:R-:W-:Y:S01]  /*1f40*/  IMAD.HI.U32 R10, R4, R153, RZ ;  /* 0x00000099040a7227 */ /* 0x000fe200078e00ff */
[----:B------:R-:W-:Y:S01]  /*1f50*/  ISETP.GT.U32.AND P6, PT, R2, R151, PT ;  /* 0x000000970200720c */ /* 0x000fe20003fc4070 */
[----:B------:R-:W-:Y:S01]  /*1f60*/  UIMAD UR74, UR4, 0x3f, URZ ;  /* 0x0000003f044a78a4 */ /* 0x000fe2000f8e02ff */
[----:B------:R-:W-:Y:S01]  /*1f70*/  IABS R161, R12 ;  /* 0x0000000c00a17213 */ /* 0x000fe20000000000 */
[----:B------:R-:W-:Y:S01]  /*1f80*/  IMAD.MOV R10, RZ, RZ, -R10 ;  /* 0x000000ffff0a7224 */ /* 0x000fe200078e0a0a */
[----:B------:R-:W-:Y:S01]  /*1f90*/  UIMAD UR69, UR4, 0x39, URZ ;  /* 0x00000039044578a4 */ /* 0x000fe2000f8e02ff */
[----:B------:R-:W-:-:S02]  /*1fa0*/  @!P5 IMAD.MOV R141, RZ, RZ, -R141 ;  /* 0x000000ffff8dd224 */ /* 0x000fc400078e0a8d */
[----:B------:R-:W-:Y:S01]  /*1fb0*/  @!P4 IMAD.IADD R149, R149, 0x1, -R2 ;  /* 0x000000019595c824 */ /* 0x000fe200078e0a02 */
[----:B------:R-:W-:Y:S01]  /*1fc0*/  ISETP.GT.U32.AND P4, PT, R2, R147, PT ;  /* 0x000000930200720c */ /* 0x000fe20003f84070 */
[----:B------:R-:W-:-:S03]  /*1fd0*/  IMAD.HI.U32 R8, R4, R157, RZ ;  /* 0x0000009d04087227 */ /* 0x000fc600078e00ff */
[C---:B------:R-:W-:Y:S01]  /*1fe0*/  ISETP.GT.U32.AND P5, PT, R2.reuse, R149, PT ;  /* 0x000000950200720c */ /* 0x040fe20003fa4070 */
[----:B------:R-:W-:Y:S02]  /*1ff0*/  IMAD R153, R2, R10, R153 ;  /* 0x0000000a02997224 */ /* 0x000fe400078e0299 */
[----:B------:R-:W-:Y:S02]  /*2000*/  @!P6 IMAD.IADD R151, R151, 0x1, -R2 ;  /* 0x000000019797e824 */ /* 0x000fe400078e0a02 */
[----:B------:R-:W-:-:S03]  /*2010*/  IMAD.HI.U32 R11, R4, R155, RZ ;  /* 0x0000009b040b7227 */ /* 0x000fc600078e00ff */
[C---:B------:R-:W-:Y:S01]  /*2020*/  ISETP.GT.U32.AND P6, PT, R2.reuse, R151, PT ;  /* 0x000000970200720c */ /* 0x040fe20003fc4070 */
[----:B------:R-:W-:Y:S02]  /*2030*/  IMAD.MOV R8, RZ, RZ, -R8 ;  /* 0x000000ffff087224 */ /* 0x000fe400078e0a08 */
[----:B------:R-:W-:Y:S01]  /*2040*/  @!P0 IMAD.MOV R139, RZ, RZ, -R139 ;  /* 0x000000ffff8b8224 */ /* 0x000fe200078e0a8b */
[C---:B------:R-:W-:Y:S01]  /*2050*/  ISETP.GT.U32.AND P0, PT, R2.reuse, R145, PT ;  /* 0x000000910200720c */ /* 0x040fe20003f04070 */
[----:B------:R-:W-:Y:S01]  /*2060*/  @!P1 IMAD.MOV R143, RZ, RZ, -R143 ;  /* 0x000000ffff8f9224 */ /* 0x000fe200078e0a8f */
[C---:B------:R-:W-:Y:S01]  /*2070*/  ISETP.GT.U32.AND P1, PT, R2.reuse, R153, PT ;  /* 0x000000990200720c */ /* 0x040fe20003f24070 */
[----:B------:R-:W-:Y:S02]  /*2080*/  IMAD.MOV R11, RZ, RZ, -R11 ;  /* 0x000000ffff0b7224 */ /* 0x000fe400078e0a0b */
[C---:B------:R-:W-:Y:S02]  /*2090*/  IMAD R157, R2.reuse, R8, R157 ;  /* 0x00000008029d7224 */ /* 0x040fe400078e029d */
[C---:B------:R-:W-:Y:S01]  /*20a0*/  IMAD R155, R2.reuse, R11, R155 ;  /* 0x0000000b029b7224 */ /* 0x040fe200078e029b */
[----:B------:R-:W-:Y:S01]  /*20b0*/  LOP3.LUT R11, R5, 0x32, RZ, 0xfc, !PT ;  /* 0x00000032050b7812 */ /* 0x000fe200078efcff */
[----:B------:R-:W-:Y:S01]  /*20c0*/  @!P5 IMAD.IADD R149, R149, 0x1, -R2 ;  /* 0x000000019595d824 */ /* 0x000fe200078e0a02 */
[----:B------:R-:W-:Y:S01]  /*20d0*/  ISETP.GT.U32.AND P5, PT, R2, R157, PT ;  /* 0x0000009d0200720c */ /* 0x000fe20003fa4070 */
[----:B------:R-:W-:Y:S01]  /*20e0*/  IMAD.HI.U32 R10, R4, R161, RZ ;  /* 0x000000a1040a7227 */ /* 0x000fe200078e00ff */
[----:B------:R-:W-:-:S03]  /*20f0*/  IABS R159, R11 ;  /* 0x0000000b009f7213 */ /* 0x000fc60000000000 */
[--C-:B------:R-:W-:Y:S01]  /*2100*/  @!P0 IMAD.IADD R145, R145, 0x1, -R2.reuse ;  /* 0x0000000191918824 */ /* 0x100fe200078e0a02 */
[----:B------:R-:W-:Y:S01]  /*2110*/  ISETP.GT.U32.AND P0, PT, R2, R155, PT ;  /* 0x0000009b0200720c */ /* 0x000fe20003f04070 */
[--C-:B------:R-:W-:Y:S01]  /*2120*/  @!P4 IMAD.IADD R147, R147, 0x1, -R2.reuse ;  /* 0x000000019393c824 */ /* 0x100fe200078e0a02 */
[----:B------:R-:W-:Y:S01]  /*2130*/  ISETP.GE.AND P4, PT, R13, RZ, PT ;  /* 0x000000ff0d00720c */ /* 0x000fe20003f86270 */
[--C-:B------:R-:W-:Y:S01]  /*2140*/  @!P6 IMAD.IADD R151, R151, 0x1, -R2.reuse ;  /* 0x000000019797e824 */ /* 0x100fe200078e0a02 */
[----:B------:R-:W-:Y:S01]  /*2150*/  ISETP.GE.AND P6, PT, R14, RZ, PT ;  /* 0x000000ff0e00720c */ /* 0x000fe20003fc6270 */
[----:B------:R-:W-:Y:S01]  /*2160*/  @!P1 IMAD.IADD R153, R153, 0x1, -R2 ;  /* 0x0000000199999824 */ /* 0x000fe200078e0a02 */
[----:B------:R-:W-:Y:S01]  /*2170*/  LOP3.LUT R13, R5, 0x38, RZ, 0xfc, !PT ;  /* 0x00000038050d7812 */ /* 0x000fe200078efcff */
[----:B------:R-:W-:Y:S01]  /*2180*/  IMAD.HI.U32 R8, R4, R159, RZ ;  /* 0x0000009f04087227 */ /* 0x000fe200078e00ff */
[----:B------:R-:W-:Y:S02]  /*2190*/  ISETP.GE.AND P1, PT, R15, RZ, PT ;  /* 0x000000ff0f00720c */ /* 0x000fe40003f26270 */
[----:B------:R-:W-:Y:S01]  /*21a0*/  IABS R43, R13 ;  /* 0x0000000d002b7213 */ /* 0x000fe20000000000 */
[----:B------:R-:W-:Y:S01]  /*21b0*/  IMAD.MOV R10, RZ, RZ, -R10 ;  /* 0x000000ffff0a7224 */ /* 0x000fe200078e0a0a */
[C---:B------:R-:W-:Y:S01]  /*21c0*/  LOP3.LUT R14, R5.reuse, 0x46, RZ, 0xfc, !PT ;  /* 0x00000046050e7812 */ /* 0x040fe200078efcff */
[----:B------:R-:W-:Y:S01]  /*21d0*/  @!P2 IMAD.MOV R145, RZ, RZ, -R145 ;  /* 0x000000ffff91a224 */ /* 0x000fe200078e0a91 */
[C---:B------:R-:W-:Y:S01]  /*21e0*/  ISETP.GT.U32.AND P2, PT, R2.reuse, R153, PT ;  /* 0x000000990200720c */ /* 0x040fe20003f44070 */
[----:B------:R-:W-:Y:S01]  /*21f0*/  IMAD.MOV R8, RZ, RZ, -R8 ;  /* 0x000000ffff087224 */ /* 0x000fe200078e0a08 */
[----:B------:R-:W-:Y:S01]  /*2200*/  IABS R179, R14 ;  /* 0x0000000e00b37213 */ /* 0x000fe20000000000 */
[C---:B------:R-:W-:Y:S01]  /*2210*/  IMAD R161, R2.reuse, R10, R161 ;  /* 0x0000000a02a17224 */ /* 0x040fe200078e02a1 */
[----:B------:R-:W-:Y:S01]  /*2220*/  LOP3.LUT R10, R5, 0x36, RZ, 0xfc, !PT ;  /* 0x00000036050a7812 */ /* 0x000fe200078efcff */
[----:B------:R-:W-:Y:S01]  /*2230*/  @!P5 IMAD.IADD R157, R157, 0x1, -R2 ;  /* 0x000000019d9dd824 */ /* 0x000fe200078e0a02 */
[----:B------:R-:W-:Y:S01]  /*2240*/  LOP3.LUT R15, R5, 0x5a, RZ, 0xfc, !PT ;  /* 0x0000005a050f7812 */ /* 0x000fe200078efcff */
[C---:B------:R-:W-:Y:S01]  /*2250*/  IMAD R159, R2.reuse, R8, R159 ;  /* 0x00000008029f7224 */ /* 0x040fe200078e029f */
[----:B------:R-:W-:Y:S01]  /*2260*/  IABS R163, R10 ;  /* 0x0000000a00a37213 */ /* 0x000fe20000000000 */
[----:B------:R-:W-:Y:S01]  /*2270*/  @!P4 IMAD.MOV R149, RZ, RZ, -R149 ;  /* 0x000000ffff95c224 */ /* 0x000fe200078e0a95 */
[C---:B------:R-:W-:Y:S01]  /*2280*/  ISETP.GT.U32.AND P5, PT, R2.reuse, R157, PT ;  /* 0x0000009d0200720c */ /* 0x040fe20003fa4070 */
[----:B------:R-:W-:Y:S01]  /*2290*/  @!P6 IMAD.MOV R151, RZ, RZ, -R151 ;  /* 0x000000ffff97e224 */ /* 0x000fe200078e0a97 */
[----:B------:R-:W-:Y:S01]  /*22a0*/  ISETP.GT.U32.AND P4, PT, R2, R159, PT ;  /* 0x0000009f0200720c */ /* 0x000fe20003f84070 */
[----:B------:R-:W-:Y:S01]  /*22b0*/  IMAD.HI.U32 R8, R4, R163, RZ ;  /* 0x000000a304087227 */ /* 0x000fe200078e00ff */
[----:B------:R-:W-:-:S02]  /*22c0*/  ISETP.GE.AND P6, PT, R17, RZ, PT ;  /* 0x000000ff1100720c */ /* 0x000fc40003fc6270 */
[----:B------:R-:W-:Y:S01]  /*22d0*/  IABS R199, R15 ;  /* 0x0000000f00c77213 */ /* 0x000fe20000000000 */
[--C-:B------:R-:W-:Y:S01]  /*22e0*/  @!P2 IMAD.IADD R153, R153, 0x1, -R2.reuse ;  /* 0x000000019999a824 */ /* 0x100fe200078e0a02 */
[----:B------:R-:W-:Y:S01]  /*22f0*/  ISETP.GT.U32.AND P2, PT, R2, R161, PT ;  /* 0x000000a10200720c */ /* 0x000fe20003f44070 */
[----:B------:R-:W-:Y:S01]  /*2300*/  @!P0 IMAD.IADD R155, R155, 0x1, -R2 ;  /* 0x000000019b9b8824 */ /* 0x000fe200078e0a02 */
[----:B------:R-:W-:Y:S01]  /*2310*/  ISETP.GE.AND P0, PT, R16, RZ, PT ;  /* 0x000000ff1000720c */ /* 0x000fe20003f06270 */
[----:B------:R-:W-:Y:S01]  /*2320*/  IMAD.MOV R8, RZ, RZ, -R8 ;  /* 0x000000ffff087224 */ /* 0x000fe200078e0a08 */
[----:B------:R-:W-:Y:S01]  /*2330*/  LOP3.LUT R16, R5, 0x86, RZ, 0xfc, !PT ;  /* 0x0000008605107812 */ /* 0x000fe200078efcff */
[----:B------:R-:W-:Y:S01]  /*2340*/  @!P3 IMAD.MOV R147, RZ, RZ, -R147 ;  /* 0x000000ffff93b224 */ /* 0x000fe200078e0a93 */
[----:B------:R-:W-:Y:S01]  /*2350*/  ISETP.GT.U32.AND P3, PT, R2, R155, PT ;  /* 0x0000009b0200720c */ /* 0x000fe20003f64070 */
[--C-:B------:R-:W-:Y:S01]  /*2360*/  @!P5 IMAD.IADD R157, R157, 0x1, -R2.reuse ;  /* 0x000000019d9dd824 */ /* 0x100fe200078e0a02 */
[----:B------:R-:W-:Y:S01]  /*2370*/  ISETP.GE.AND P5, PT, R12, RZ, PT ;  /* 0x000000ff0c00720c */ /* 0x000fe20003fa6270 */
[----:B------:R-:W-:Y:S01]  /*2380*/  IMAD R163, R2, R8, R163 ;  /* 0x0000000802a37224 */ /* 0x000fe200078e02a3 */
[----:B------:R-:W-:Y:S01]  /*2390*/  LOP3.LUT R8, R5, 0x3a, RZ, 0xfc, !PT ;  /* 0x0000003a05087812 */ /* 0x000fe200078efcff */
[--C-:B------:R-:W-:Y:S01]  /*23a0*/  @!P4 IMAD.IADD R159, R159, 0x1, -R2.reuse ;  /* 0x000000019f9fc824 */ /* 0x100fe200078e0a02 */
[----:B------:R-:W-:Y:S01]  /*23b0*/  ISETP.GE.AND P4, PT, R10, RZ, PT ;  /* 0x000000ff0a00720c */ /* 0x000fe20003f86270 */
[----:B------:R-:W-:Y:S01]  /*23c0*/  @!P6 IMAD.MOV R157, RZ, RZ, -R157 ;  /* 0x000000ffff9de224 */ /* 0x000fe200078e0a9d */
[C---:B------:R-:W-:Y:S01]  /*23d0*/  ISETP.GT.U32.AND P6, PT, R2.reuse, R163, PT ;  /* 0x000000a30200720c */ /* 0x040fe20003fc4070 */
[----:B------:R-:W-:Y:S01]  /*23e0*/  @!P2 IMAD.IADD R161, R161, 0x1, -R2 ;  /* 0x00000001a1a1a824 */ /* 0x000fe200078e0a02 */
[----:B------:R-:W-:Y:S01]  /*23f0*/  ISETP.GT.U32.AND P2, PT, R2, R159, PT ;  /* 0x0000009f0200720c */ /* 0x000fe20003f44070 */
[----:B------:R-:W-:Y:S01]  /*2400*/  IMAD.HI.U32 R10, R4, R43, RZ ;  /* 0x0000002b040a7227 */ /* 0x000fe200078e00ff */
[----:B------:R-:W-:-:S02]  /*2410*/  IABS R167, R8 ;  /* 0x0000000800a77213 */ /* 0x000fc40000000000 */
[----:B------:R-:W-:Y:S01]  /*2420*/  IABS R83, R16 ;  /* 0x0000001000537213 */ /* 0x000fe20000000000 */
[----:B------:R-:W-:Y:S01]  /*2430*/  @!P3 IMAD.IADD R155, R155, 0x1, -R2 ;  /* 0x000000019b9bb824 */ /* 0x000fe200078e0a02 */
[----:B------:R-:W-:Y:S01]  /*2440*/  ISETP.GE.AND P3, PT, R11, RZ, PT ;  /* 0x000000ff0b00720c */ /* 0x000fe20003f66270 */
[----:B------:R-:W-:Y:S01]  /*2450*/  IMAD.MOV R10, RZ, RZ, -R10 ;  /* 0x000000ffff0a7224 */ /* 0x000fe200078e0a0a */
[----:B------:R-:W-:Y:S01]  /*2460*/  LOP3.LUT R17, R5, 0xc6, RZ, 0xfc, !PT ;  /* 0x000000c605117812 */ /* 0x000fe200078efcff */
[----:B------:R-:W-:Y:S01]  /*2470*/  @!P0 IMAD.MOV R155, RZ, RZ, -R155 ;  /* 0x000000ffff9b8224 */ /* 0x000fe200078e0a9b */
[----:B------:R-:W-:Y:S01]  /*2480*/  ISETP.GT.U32.AND P0, PT, R2, R161, PT ;  /* 0x000000a10200720c */ /* 0x000fe20003f04070 */
[--C-:B------:R-:W-:Y:S01]  /*2490*/  @!P6 IMAD.IADD R163, R163, 0x1, -R2.reuse ;  /* 0x00000001a3a3e824 */ /* 0x100fe200078e0a02 */
[----:B------:R-:W-:Y:S01]  /*24a0*/  IABS R101, R17 ;  /* 0x0000001100657213 */ /* 0x000fe20000000000 */
[----:B------:R-:W-:Y:S01]  /*24b0*/  @!P2 IMAD.IADD R159, R159, 0x1, -R2 ;  /* 0x000000019f9fa824 */ /* 0x000fe200078e0a02 */
[----:B------:R-:W-:Y:S01]  /*24c0*/  ISETP.GE.AND P2, PT, R8, RZ, PT ;  /* 0x000000ff0800720c */ /* 0x000fe20003f46270 */
[----:B------:R-:W-:Y:S01]  /*24d0*/  IMAD.HI.U32 R8, R4, R167, RZ ;  /* 0x000000a704087227 */ /* 0x000fe200078e00ff */
[----:B------:R-:W-:-:S03]  /*24e0*/  ISETP.GT.U32.AND P6, PT, R2, R163, PT ;  /* 0x000000a30200720c */ /* 0x000fc60003fc4070 */
[C---:B------:R-:W-:Y:S01]  /*24f0*/  IMAD R43, R2.reuse, R10, R43 ;  /* 0x0000000a022b7224 */ /* 0x040fe200078e022b */
[----:B------:R-:W-:Y:S01]  /*2500*/  LOP3.LUT R10, R5, 0x3c, RZ, 0xfc, !PT ;  /* 0x0000003c050a7812 */ /* 0x000fe200078efcff */
[----:B------:R-:W-:Y:S02]  /*2510*/  VIADD R12, R7, 0x3e ;  /* 0x0000003e070c7836 */ /* 0x000fe40000000000 */
[----:B------:R-:W-:Y:S01]  /*2520*/  IMAD.MOV R8, RZ, RZ, -R8 ;  /* 0x000000ffff087224 */ /* 0x000fe200078e0a08 */
[----:B------:R-:W-:Y:S01]  /*2530*/  IABS R45, R10 ;  /* 0x0000000a002d7213 */ /* 0x000fe20000000000 */
[--C-:B------:R-:W-:Y:S01]  /*2540*/  @!P0 IMAD.IADD R161, R161, 0x1, -R2.reuse ;  /* 0x00000001a1a18824 */ /* 0x100fe200078e0a02 */
[C---:B------:R-:W-:Y:S01]  /*2550*/  ISETP.GT.U32.AND P0, PT, R2.reuse, R43, PT ;  /* 0x0000002b0200720c */ /* 0x040fe20003f04070 */
[----:B------:R-:W-:Y:S01]  /*2560*/  IMAD R167, R2, R8, R167 ;  /* 0x0000000802a77224 */ /* 0x000fe200078e02a7 */
[----:B------:R-:W-:Y:S01]  /*2570*/  IABS R171, R12 ;  /* 0x0000000c00ab7213 */ /* 0x000fe20000000000 */
[----:B------:R-:W-:-:S02]  /*2580*/  @!P6 IMAD.IADD R163, R163, 0x1, -R2 ;  /* 0x00000001a3a3e824 */ /* 0x000fc400078e0a02 */
[----:B------:R-:W-:Y:S01]  /*2590*/  @!P3 IMAD.MOV R159, RZ, RZ, -R159 ;  /* 0x000000ffff9fb224 */ /* 0x000fe200078e0a9f */
[----:B------:R-:W-:Y:S01]  /*25a0*/  ISETP.GT.U32.AND P6, PT, R2, R167, PT ;  /* 0x000000a70200720c */ /* 0x000fe20003fc4070 */
[----:B------:R-:W-:Y:S01]  /*25b0*/  IMAD.HI.U32 R11, R4, R171, RZ ;  /* 0x000000ab040b7227 */ /* 0x000fe200078e00ff */
[----:B------:R-:W-:-:S03]  /*25c0*/  ISETP.GE.AND P3, PT, R10, RZ, PT ;  /* 0x000000ff0a00720c */ /* 0x000fc60003f66270 */
[----:B------:R-:W-:Y:S02]  /*25d0*/  IMAD.MOV R11, RZ, RZ, -R11 ;  /* 0x000000ffff0b7224 */ /* 0x000fe400078e0a0b */
[----:B------:R-:W-:Y:S02]  /*25e0*/  @!P0 IMAD.IADD R43, R43, 0x1, -R2 ;  /* 0x000000012b2b8824 */ /* 0x000fe400078e0a02 */
[----:B------:R-:W-:Y:S02]  /*25f0*/  IMAD R171, R2, R11, R171 ;  /* 0x0000000b02ab7224 */ /* 0x000fe400078e02ab */
[----:B------:R-:W-:Y:S01]  /*2600*/  IMAD.HI.U32 R10, R4, R45, RZ ;  /* 0x0000002d040a7227 */ /* 0x000fe200078e00ff */
[----:B------:R-:W-:-:S03]  /*2610*/  ISETP.GT.U32.AND P0, PT, R2, R43, PT ;  /* 0x0000002b0200720c */ /* 0x000fc60003f04070 */
[----:B------:R-:W-:Y:S01]  /*2620*/  @!P6 IMAD.IADD R167, R167, 0x1, -R2 ;  /* 0x00000001a7a7e824 */ /* 0x000fe200078e0a02 */
[C---:B------:R-:W-:Y:S01]  /*2630*/  ISETP.GT.U32.AND P6, PT, R2.reuse, R171, PT ;  /* 0x000000ab0200720c */ /* 0x040fe20003fc4070 */
[----:B------:R-:W-:Y:S01]  /*2640*/  @!P1 IMAD.MOV R153, RZ, RZ, -R153 ;  /* 0x000000ffff999224 */ /* 0x000fe200078e0a99 */
[----:B------:R-:W-:Y:S01]  /*2650*/  ISETP.GE.AND P1, PT, R13, RZ, PT ;  /* 0x000000ff0d00720c */ /* 0x000fe20003f26270 */
[----:B------:R-:W-:Y:S01]  /*2660*/  IMAD.MOV R10, RZ, RZ, -R10 ;  /* 0x000000ffff0a7224 */ /* 0x000fe200078e0a0a */
[C---:B------:R-:W-:Y:S01]  /*2670*/  LOP3.LUT R13, R5.reuse, 0x44, RZ, 0xfc, !PT ;  /* 0x00000044050d7812 */ /* 0x040fe200078efcff */
[----:B------:R-:W-:Y:S01]  /*2680*/  @!P4 IMAD.MOV R163, RZ, RZ, -R163 ;  /* 0x000000ffffa3c224 */ /* 0x000fe200078e0aa3 */
[C---:B------:R-:W-:Y:S01]  /*2690*/  ISETP.GT.U32.AND P4, PT, R2.reuse, R167, PT ;  /* 0x000000a70200720c */ /* 0x040fe20003f84070 */
[----:B------:R-:W-:Y:S01]  /*26a0*/  IMAD R45, R2, R10, R45 ;  /* 0x0000000a022d7224 */ /* 0x000fe200078e022d */
[----:B------:R-:W-:Y:S01]  /*26b0*/  LOP3.LUT R10, R5, 0x40, RZ, 0xfc, !PT ;  /* 0x00000040050a7812 */ /* 0x000fe200078efcff */
[--C-:B------:R-:W-:Y:S01]  /*26c0*/  @!P0 IMAD.IADD R43, R43, 0x1, -R2.reuse ;  /* 0x000000012b2b8824 */ /* 0x100fe200078e0a02 */
[----:B------:R-:W-:Y:S01]  /*26d0*/  IABS R49, R13 ;  /* 0x0000000d00317213 */ /* 0x000fe20000000000 */
[----:B------:R-:W-:Y:S01]  /*26e0*/  @!P5 IMAD.MOV R161, RZ, RZ, -R161 ;  /* 0x000000ffffa1d224 */ /* 0x000fe200078e0aa1 */
[----:B------:R-:W-:Y:S01]  /*26f0*/  IABS R47, R10 ;  /* 0x0000000a002f7213 */ /* 0x000fe20000000000 */
[----:B------:R-:W-:Y:S01]  /*2700*/  @!P6 IMAD.IADD R171, R171, 0x1, -R2 ;  /* 0x00000001ababe824 */ /* 0x000fe200078e0a02 */
[----:B------:R-:W-:Y:S01]  /*2710*/  ISETP.GE.AND P5, PT, R12, RZ, PT ;  /* 0x000000ff0c00720c */ /* 0x000fe20003fa6270 */
[----:B------:R-:W-:Y:S01]  /*2720*/  @!P1 IMAD.MOV R43, RZ, RZ, -R43 ;  /* 0x000000ffff2b9224 */ /* 0x000fe200078e0a2b */
[----:B------:R-:W-:Y:S01]  /*2730*/  ISETP.GE.AND P1, PT, R10, RZ, PT ;  /* 0x000000ff0a00720c */ /* 0x000fe20003f26270 */
[----:B------:R-:W-:Y:S01]  /*2740*/  IMAD.HI.U32 R8, R4, R47, RZ ;  /* 0x0000002f04087227 */ /* 0x000fe200078e00ff */
[----:B------:R-:W-:-:S02]  /*2750*/  ISETP.GT.U32.AND P6, PT, R2, R171, PT ;  /* 0x000000ab0200720c */ /* 0x000fc40003fc4070 */
[----:B------:R-:W-:Y:S01]  /*2760*/  LOP3.LUT R12, R5, 0x42, RZ, 0xfc, !PT ;  /* 0x00000042050c7812 */ /* 0x000fe200078efcff */
[----:B------:R-:W-:Y:S01]  /*2770*/  IMAD.HI.U32 R10, R4, R49, RZ ;  /* 0x00000031040a7227 */ /* 0x000fe200078e00ff */
[----:B------:R-:W-:Y:S02]  /*2780*/  ISETP.GT.U32.AND P0, PT, R2, R45, PT ;  /* 0x0000002d0200720c */ /* 0x000fe40003f04070 */
[----:B------:R-:W-:Y:S01]  /*2790*/  IABS R175, R12 ;  /* 0x0000000c00af7213 */ /* 0x000fe20000000000 */
[----:B------:R-:W-:Y:S02]  /*27a0*/  IMAD.MOV R8, RZ, RZ, -R8 ;  /* 0x000000ffff087224 */ /* 0x000fe400078e0a08 */
[----:B------:R-:W-:-:S04]  /*27b0*/  IMAD.HI.U32 R11, R4, R179, RZ ;  /* 0x000000b3040b7227 */ /* 0x000fc800078e00ff */
[----:B------:R-:W-:Y:S02]  /*27c0*/  IMAD.MOV R10, RZ, RZ, -R10 ;  /* 0x000000ffff0a7224 */ /* 0x000fe400078e0a0a */
[C---:B------:R-:W-:Y:S02]  /*27d0*/  IMAD R47, R2.reuse, R8, R47 ;  /* 0x00000008022f7224 */ /* 0x040fe400078e022f */
[----:B------:R-:W-:Y:S02]  /*27e0*/  IMAD.MOV R11, RZ, RZ, -R11 ;  /* 0x000000ffff0b7224 */ /* 0x000fe400078e0a0b */
[C---:B------:R-:W-:Y:S01]  /*27f0*/  IMAD R49, R2.reuse, R10, R49 ;  /* 0x0000000a02317224 */ /* 0x040fe200078e0231 */
[----:B------:R-:W-:Y:S01]  /*2800*/  LOP3.LUT R10, R5, 0x48, RZ, 0xfc, !PT ;  /* 0x00000048050a7812 */ /* 0x000fe200078efcff */
[--C-:B------:R-:W-:Y:S01]  /*2810*/  @!P4 IMAD.IADD R167, R167, 0x1, -R2.reuse ;  /* 0x00000001a7a7c824 */ /* 0x100fe200078e0a02 */
[C---:B------:R-:W-:Y:S01]  /*2820*/  ISETP.GT.U32.AND P4, PT, R2.reuse, R47, PT ;  /* 0x0000002f0200720c */ /* 0x040fe20003f84070 */
[C---:B------:R-:W-:Y:S01]  /*2830*/  IMAD R179, R2.reuse, R11, R179 ;  /* 0x0000000b02b37224 */ /* 0x040fe200078e02b3 */
[----:B------:R-:W-:Y:S01]  /*2840*/  IABS R51, R10 ;  /* 0x0000000a00337213 */ /* 0x000fe20000000000 */
[----:B------:R-:W-:Y:S01]  /*2850*/  @!P6 IMAD.IADD R171, R171, 0x1, -R2 ;  /* 0x00000001ababe824 */ /* 0x000fe200078e0a02 */
[----:B------:R-:W-:Y:S01]  /*2860*/  ISETP.GT.U32.AND P6, PT, R2, R49, PT ;  /* 0x000000310200720c */ /* 0x000fe20003fc4070 */
[----:B------:R-:W-:Y:S01]  /*2870*/  IMAD.HI.U32 R8, R4, R175, RZ ;  /* 0x000000af04087227 */ /* 0x000fe200078e00ff */
[----:B------:R-:W-:-:S03]  /*2880*/  LOP3.LUT R11, R5, 0x4a, RZ, 0xfc, !PT ;  /* 0x0000004a050b7812 */ /* 0x000fc600078efcff */
[----:B------:R-:W-:Y:S01]  /*2890*/  @!P5 IMAD.MOV R171, RZ, RZ, -R171 ;  /* 0x000000ffffabd224 */ /* 0x000fe200078e0aab */
[C---:B------:R-:W-:Y:S01]  /*28a0*/  ISETP.GT.U32.AND P5, PT, R2.reuse, R179, PT ;  /* 0x000000b30200720c */ /* 0x040fe20003fa4070 */
[----:B------:R-:W-:Y:S01]  /*28b0*/  IMAD.MOV R8, RZ, RZ, -R8 ;  /* 0x000000ffff087224 */ /* 0x000fe200078e0a08 */
[----:B------:R-:W-:Y:S01]  /*28c0*/  IABS R183, R11 ;  /* 0x0000000b00b77213 */ /* 0x000fe20000000000 */
[----:B------:R-:W-:Y:S02]  /*28d0*/  @!P0 IMAD.IADD R45, R45, 0x1, -R2 ;  /* 0x000000012d2d8824 */ /* 0x000fe400078e0a02 */
[----:B------:R-:W-:Y:S02]  /*28e0*/  IMAD R175, R2, R8, R175 ;  /* 0x0000000802af7224 */ /* 0x000fe400078e02af */
[----:B------:R-:W-:Y:S01]  /*28f0*/  IMAD.HI.U32 R8, R4, R51, RZ ;  /* 0x0000003304087227 */ /* 0x000fe200078e00ff */
[----:B------:R-:W-:-:S03]  /*2900*/  ISETP.GT.U32.AND P0, PT, R2, R45, PT ;  /* 0x0000002d0200720c */ /* 0x000fc60003f04070 */
[--C-:B------:R-:W-:Y:S01]  /*2910*/  @!P4 IMAD.IADD R47, R47, 0x1, -R2.reuse ;  /* 0x000000012f2fc824 */ /* 0x100fe200078e0a02 */
[C---:B------:R-:W-:Y:S01]  /*2920*/  ISETP.GT.U32.AND P4, PT, R2.reuse, R175, PT ;  /* 0x000000af0200720c */ /* 0x040fe20003f84070 */
[----:B------:R-:W-:Y:S02]  /*2930*/  @!P6 IMAD.IADD R49, R49, 0x1, -R2 ;  /* 0x000000013131e824 */ /* 0x000fe400078e0a02 */
[----:B------:R-:W-:Y:S02]  /*2940*/  IMAD.MOV R8, RZ, RZ, -R8 ;  /* 0x000000ffff087224 */ /* 0x000fe400078e0a08 */
[----:B------:R-:W-:Y:S01]  /*2950*/  @!P2 IMAD.MOV R167, RZ, RZ, -R167 ;  /* 0x000000ffffa7a224 */ /* 0x000fe200078e0aa7 */
[C---:B------:R-:W-:Y:S01]  /*2960*/  ISETP.GT.U32.AND P2, PT, R2.reuse, R47, PT ;  /* 0x0000002f0200720c */ /* 0x040fe20003f44070 */
[----:B------:R-:W-:Y:S01]  /*2970*/  @!P5 IMAD.IADD R179, R179, 0x1, -R2 ;  /* 0x00000001b3b3d824 */ /* 0x000fe200078e0a02 */
[C---:B------:R-:W-:Y:S01]  /*2980*/  ISETP.GT.U32.AND P5, PT, R2.reuse, R49, PT ;  /* 0x000000310200720c */ /* 0x040fe20003fa4070 */
[----:B------:R-:W-:-:S02]  /*2990*/  IMAD R51, R2, R8, R51 ;  /* 0x0000000802337224 */ /* 0x000fc400078e0233 */
[----:B------:R-:W-:-:S04]  /*29a0*/  IMAD.HI.U32 R8, R4, R183, RZ ;  /* 0x000000b704087227 */ /* 0x000fc800078e00ff */
[----:B------:R-:W-:Y:S02]  /*29b0*/  IMAD.MOV R8, RZ, RZ, -R8 ;  /* 0x000000ffff087224 */ /* 0x000fe400078e0a08 */
[--C-:B------:R-:W-:Y:S01]  /*29c0*/  @!P0 IMAD.IADD R45, R45, 0x1, -R2.reuse ;  /* 0x000000012d2d8824 */ /* 0x100fe200078e0a02 */
[----:B------:R-:W-:Y:S01]  /*29d0*/  ISETP.GE.AND P0, PT, R12, RZ, PT ;  /* 0x000000ff0c00720c */ /* 0x000fe20003f06270 */
[----:B------:R-:W-:Y:S01]  /*29e0*/  IMAD R183, R2, R8, R183 ;  /* 0x0000000802b77224 */ /* 0x000fe200078e02b7 */
[----:B------:R-:W-:Y:S01]  /*29f0*/  LOP3.LUT R12, R5, 0x4c, RZ, 0xfc, !PT ;  /* 0x0000004c050c7812 */ /* 0x000fe200078efcff */
[--C-:B------:R-:W-:Y:S01]  /*2a00*/  @!P2 IMAD.IADD R47, R47, 0x1, -R2.reuse ;  /* 0x000000012f2fa824 */ /* 0x100fe200078e0a02 */
[----:B------:R-:W-:Y:S01]  /*2a10*/  ISETP.GE.AND P2, PT, R14, RZ, PT ;  /* 0x000000ff0e00720c */ /* 0x000fe20003f46270 */
[--C-:B------:R-:W-:Y:S01]  /*2a20*/  @!P5 IMAD.IADD R49, R49, 0x1, -R2.reuse ;  /* 0x000000013131d824 */ /* 0x100fe200078e0a02 */
[C---:B------:R-:W-:Y:S01]  /*2a30*/  ISETP.GT.U32.AND P5, PT, R2.reuse, R183, PT ;  /* 0x000000b70200720c */ /* 0x040fe20003fa4070 */
[----:B------:R-:W-:Y:S01]  /*2a40*/  @!P3 IMAD.MOV R45, RZ, RZ, -R45 ;  /* 0x000000ffff2db224 */ /* 0x000fe200078e0a2d */
[----:B------:R-:W-:Y:S01]  /*2a50*/  ISETP.GE.AND P3, PT, R13, RZ, PT ;  /* 0x000000ff0d00720c */ /* 0x000fe20003f66270 */
[----:B------:R-:W-:Y:S01]  /*2a60*/  @!P1 IMAD.MOV R47, RZ, RZ, -R47 ;  /* 0x000000ffff2f9224 */ /* 0x000fe200078e0a2f */
[----:B------:R-:W-:Y:S01]  /*2a70*/  ISETP.GT.U32.AND P1, PT, R2, R179, PT ;  /* 0x000000b30200720c */ /* 0x000fe20003f24070 */
[--C-:B------:R-:W-:Y:S01]  /*2a80*/  @!P4 IMAD.IADD R175, R175, 0x1, -R2.reuse ;  /* 0x00000001afafc824 */ /* 0x100fe200078e0a02 */
[----:B------:R-:W-:Y:S01]  /*2a90*/  LOP3.LUT R14, R5, 0x50, RZ, 0xfc, !PT ;  /* 0x00000050050e7812 */ /* 0x000fe200078efcff */
[----:B------:R-:W-:Y:S01]  /*2aa0*/  VIADD R13, R7, 0x4e ;  /* 0x0000004e070d7836 */ /* 0x000fe20000000000 */
[----:B------:R-:W-:Y:S01]  /*2ab0*/  ISETP.GE.AND P4, PT, R10, RZ, PT ;  /* 0x000000ff0a00720c */ /* 0x000fe20003f86270 */
[----:B------:R-:W-:Y:S01]  /*2ac0*/  IMAD R40, R58, 0x5c, RZ ;  /* 0x0000005c3a287824 */ /* 0x000fe200078e02ff */
[----:B------:R-:W-:Y:S01]  /*2ad0*/  ISETP.GT.U32.AND P6, PT, R2, R175, PT ;  /* 0x000000af0200720c */ /* 0x000fe20003fc4070 */
[----:B------:R-:W-:Y:S01]  /*2ae0*/  IMAD R46, R58, 0x68, RZ ;  /* 0x000000683a2e7824 */ /* 0x000fe200078e02ff */
[----:B------:R-:W-:Y:S01]  /*2af0*/  IABS R187, R13 ;  /* 0x0000000d00bb7213 */ /* 0x000fe20000000000 */
[----:B------:R-:W-:Y:S01]  /*2b00*/  @!P5 IMAD.IADD R183, R183, 0x1, -R2 ;  /* 0x00000001b7b7d824 */ /* 0x000fe200078e0a02 */
[----:B------:R-:W-:Y:S01]  /*2b10*/  IABS R55, R14 ;  /* 0x0000000e00377213 */ /* 0x000fe20000000000 */
[----:B------:R-:W-:Y:S01]  /*2b20*/  @!P3 IMAD.MOV R49, RZ, RZ, -R49 ;  /* 0x000000ffff31b224 */ /* 0x000fe200078e0a31 */
[----:B------:R-:W-:Y:S01]  /*2b30*/  IABS R53, R12 ;  /* 0x0000000c00357213 */ /* 0x000fe20000000000 */
[----:B------:R-:W-:Y:S01]  /*2b40*/  IMAD.HI.U32 R10, R4, R187, RZ ;  /* 0x000000bb040a7227 */ /* 0x000fe200078e00ff */
[----:B------:R-:W-:-:S03]  /*2b50*/  ISETP.GT.U32.AND P5, PT, R2, R183, PT ;  /* 0x000000b70200720c */ /* 0x000fc60003fa4070 */
[----:B------:R-:W-:Y:S01]  /*2b60*/  @!P1 IMAD.IADD R179, R179, 0x1, -R2 ;  /* 0x00000001b3b39824 */ /* 0x000fe200078e0a02 */
[----:B------:R-:W-:Y:S01]  /*2b70*/  ISETP.GE.AND P1, PT, R11, RZ, PT ;  /* 0x000000ff0b00720c */ /* 0x000fe20003f26270 */
[----:B------:R-:W-:-:S04]  /*2b80*/  IMAD.HI.U32 R11, R4, R55, RZ ;  /* 0x00000037040b7227 */ /* 0x000fc800078e00ff */
[----:B------:R-:W-:Y:S02]  /*2b90*/  IMAD.MOV R10, RZ, RZ, -R10 ;  /* 0x000000ffff0a7224 */ /* 0x000fe400078e0a0a */
[--C-:B------:R-:W-:Y:S01]  /*2ba0*/  @!P6 IMAD.IADD R175, R175, 0x1, -R2.reuse ;  /* 0x00000001afafe824 */ /* 0x100fe200078e0a02 */
[C---:B------:R-:W-:Y:S01]  /*2bb0*/  ISETP.GT.U32.AND P6, PT, R2.reuse, R51, PT ;  /* 0x000000330200720c */ /* 0x040fe20003fc4070 */
[----:B------:R-:W-:Y:S02]  /*2bc0*/  IMAD.MOV R11, RZ, RZ, -R11 ;  /* 0x000000ffff0b7224 */ /* 0x000fe400078e0a0b */
[C---:B------:R-:W-:Y:S02]  /*2bd0*/  IMAD R187, R2.reuse, R10, R187 ;  /* 0x0000000a02bb7224 */ /* 0x040fe400078e02bb */
[C---:B------:R-:W-:Y:S01]  /*2be0*/  IMAD R55, R2.reuse, R11, R55 ;  /* 0x0000000b02377224 */ /* 0x040fe200078e0237 */
[----:B------:R-:W-:Y:S01]  /*2bf0*/  LOP3.LUT R11, R5, 0x52, RZ, 0xfc, !PT ;  /* 0x00000052050b7812 */ /* 0x000fe200078efcff */
[----:B------:R-:W-:Y:S01]  /*2c00*/  @!P2 IMAD.MOV R179, RZ, RZ, -R179 ;  /* 0x000000ffffb3a224 */ /* 0x000fe200078e0ab3 */
[C---:B------:R-:W-:Y:S01]  /*2c10*/  ISETP.GT.U32.AND P2, PT, R2.reuse, R187, PT ;  /* 0x000000bb0200720c */ /* 0x040fe20003f44070 */
[----:B------:R-:W-:Y:S01]  /*2c20*/  @!P5 IMAD.IADD R183, R183, 0x1, -R2 ;  /* 0x00000001b7b7d824 */ /* 0x000fe200078e0a02 */
[----:B------:R-:W-:Y:S01]  /*2c30*/  ISETP.GT.U32.AND P5, PT, R2, R55, PT ;  /* 0x000000370200720c */ /* 0x000fe20003fa4070 */
[----:B------:R-:W-:Y:S01]  /*2c40*/  IMAD.HI.U32 R8, R4, R53, RZ ;  /* 0x0000003504087227 */ /* 0x000fe200078e00ff */
[----:B------:R-:W-:-:S03]  /*2c50*/  IABS R191, R11 ;  /* 0x0000000b00bf7213 */ /* 0x000fc60000000000 */
[----:B------:R-:W-:Y:S01]  /*2c60*/  @!P6 IMAD.IADD R51, R51, 0x1, -R2 ;  /* 0x000000013333e824 */ /* 0x000fe200078e0a02 */
[----:B------:R-:W-:Y:S01]  /*2c70*/  ISETP.GE.AND P6, PT, R12, RZ, PT ;  /* 0x000000ff0c00720c */ /* 0x000fe20003fc6270 */
[----:B------:R-:W-:Y:S01]  /*2c80*/  IMAD.MOV R8, RZ, RZ, -R8 ;  /* 0x000000ffff087224 */ /* 0x000fe200078e0a08 */
[----:B------:R-:W-:Y:S01]  /*2c90*/  LOP3.LUT R12, R5, 0x54, RZ, 0xfc, !PT ;  /* 0x00000054050c7812 */ /* 0x000fe200078efcff */
[----:B------:R-:W-:Y:S01]  /*2ca0*/  @!P0 IMAD.MOV R175, RZ, RZ, -R175 ;  /* 0x000000ffffaf8224 */ /* 0x000fe200078e0aaf */
[C---:B------:R-:W-:Y:S01]  /*2cb0*/  ISETP.GT.U32.AND P0, PT, R2.reuse, R51, PT ;  /* 0x000000330200720c */ /* 0x040fe20003f04070 */
[----:B------:R-:W-:Y:S01]  /*2cc0*/  IMAD R53, R2, R8, R53 ;  /* 0x0000000802357224 */ /* 0x000fe200078e0235 */
[----:B------:R-:W-:Y:S01]  /*2cd0*/  IABS R57, R12 ;  /* 0x0000000c00397213 */ /* 0x000fe20000000000 */
[----:B------:R-:W-:Y:S02]  /*2ce0*/  @!P2 IMAD.IADD R187, R187, 0x1, -R2 ;  /* 0x00000001bbbba824 */ /* 0x000fe400078e0a02 */
[----:B------:R-:W-:Y:S01]  /*2cf0*/  IMAD.HI.U32 R8, R4, R191, RZ ;  /* 0x000000bf04087227 */ /* 0x000fe200078e00ff */
[----:B------:R-:W-:-:S03]  /*2d00*/  ISETP.GT.U32.AND P3, PT, R2, R53, PT ;  /* 0x000000350200720c */ /* 0x000fc60003f64070 */
[----:B------:R-:W-:Y:S01]  /*2d10*/  @!P5 IMAD.IADD R55, R55, 0x1, -R2 ;  /* 0x000000013737d824 */ /* 0x000fe200078e0a02 */
[----:B------:R-:W-:Y:S01]  /*2d20*/  ISETP.GT.U32.AND P5, PT, R2, R187, PT ;  /* 0x000000bb0200720c */ /* 0x000fe20003fa4070 */
[----:B------:R-:W-:Y:S02]  /*2d30*/  IMAD.MOV R10, RZ, RZ, -R8 ;  /* 0x000000ffff0a7224 */ /* 0x000fe400078e0a08 */
[----:B------:R-:W-:-:S04]  /*2d40*/  IMAD.HI.U32 R8, R4, R57, RZ ;  /* 0x0000003904087227 */ /* 0x000fc800078e00ff */
[----:B------:R-:W-:Y:S02]  /*2d50*/  IMAD.MOV R8, RZ, RZ, -R8 ;  /* 0x000000ffff087224 */ /* 0x000fe400078e0a08 */
[--C-:B------:R-:W-:Y:S01]  /*2d60*/  @!P0 IMAD.IADD R51, R51, 0x1, -R2.reuse ;  /* 0x0000000133338824 */ /* 0x100fe200078e0a02 */
[----:B------:R-:W-:Y:S01]  /*2d70*/  ISETP.GE.AND P0, PT, R13, RZ, PT ;  /* 0x000000ff0d00720c */ /* 0x000fe20003f06270 */
[C---:B------:R-:W-:Y:S01]  /*2d80*/  IMAD R57, R2.reuse, R8, R57 ;  /* 0x0000000802397224 */ /* 0x040fe200078e0239 */
[----:B------:R-:W-:Y:S01]  /*2d90*/  LOP3.LUT R13, R5, 0x56, RZ, 0xfc, !PT ;  /* 0x00000056050d7812 */ /* 0x000fe200078efcff */
[--C-:B------:R-:W-:Y:S02]  /*2da0*/  @!P5 IMAD.IADD R187, R187, 0x1, -R2.reuse ;  /* 0x00000001bbbbd824 */ /* 0x100fe400078e0a02 */
[----:B------:R-:W-:Y:S01]  /*2db0*/  @!P3 IMAD.IADD R53, R53, 0x1, -R2 ;  /* 0x000000013535b824 */ /* 0x000fe200078e0a02 */
[C---:B------:R-:W-:Y:S01]  /*2dc0*/  ISETP.GT.U32.AND P5, PT, R2.reuse, R57, PT ;  /* 0x000000390200720c */ /* 0x040fe20003fa4070 */
[----:B------:R-:W-:Y:S01]  /*2dd0*/  IMAD R191, R2, R10, R191 ;  /* 0x0000000a02bf7224 */ /* 0x000fe200078e02bf */
[----:B------:R-:W-:Y:S01]  /*2de0*/  ISETP.GE.AND P3, PT, R14, RZ, PT ;  /* 0x000000ff0e00720c */ /* 0x000fe20003f66270 */
[----:B------:R-:W-:Y:S01]  /*2df0*/  @!P4 IMAD.MOV R51, RZ, RZ, -R51 ;  /* 0x000000ffff33c224 */ /* 0x000fe200078e0a33 */
[----:B------:R-:W-:Y:S01]  /*2e00*/  IABS R195, R13 ;  /* 0x0000000d00c37213 */ /* 0x000fe20000000000 */
[----:B------:R-:W-:Y:S01]  /*2e10*/  @!P1 IMAD.MOV R183, RZ, RZ, -R183 ;  /* 0x000000ffffb79224 */ /* 0x000fe200078e0ab7 */
[----:B------:R-:W-:Y:S01]  /*2e20*/  LOP3.LUT R14, R5, 0x58, RZ, 0xfc, !PT ;  /* 0x00000058050e7812 */ /* 0x000fe200078efcff */
[----:B------:R-:W-:Y:S01]  /*2e30*/  @!P0 IMAD.MOV R187, RZ, RZ, -R187 ;  /* 0x000000ffffbb8224 */ /* 0x000fe200078e0abb */
[----:B------:R-:W-:Y:S01]  /*2e40*/  ISETP.GT.U32.AND P2, PT, R2, R53, PT ;  /* 0x000000350200720c */ /* 0x000fe20003f44070 */
[----:B------:R-:W-:Y:S01]  /*2e50*/  IMAD.HI.U32 R8, R4, R195, RZ ;  /* 0x000000c304087227 */ /* 0x000fe200078e00ff */
[----:B------:R-:W-:-:S02]  /*2e60*/  IABS R59, R14 ;  /* 0x0000000e003b7213 */ /* 0x000fc40000000000 */
[----:B------:R-:W-:Y:S01]  /*2e70*/  ISETP.GT.U32.AND P4, PT, R2, R55, PT ;  /* 0x000000370200720c */ /* 0x000fe20003f84070 */
[----:B------:R-:W-:Y:S01]  /*2e80*/  @!P5 IMAD.IADD R57, R57, 0x1, -R2 ;  /* 0x000000013939d824 */ /* 0x000fe200078e0a02 */
[----:B------:R-:W-:Y:S01]  /*2e90*/  ISETP.GE.AND P0, PT, R13, RZ, PT ;  /* 0x000000ff0d00720c */ /* 0x000fe20003f06270 */
[----:B------:R-:W-:Y:S01]  /*2ea0*/  IMAD.MOV R10, RZ, RZ, -R8 ;  /* 0x000000ffff0a7224 */ /* 0x000fe200078e0a08 */
[----:B------:R-:W-:Y:S01]  /*2eb0*/  LOP3.LUT R13, R5, 0x68, RZ, 0xfc, !PT ;  /* 0x00000068050d7812 */ /* 0x000fe200078efcff */
[----:B------:R-:W-:Y:S01]  /*2ec0*/  IMAD.HI.U32 R8, R4, R59, RZ ;  /* 0x0000003b04087227 */ /* 0x000fe200078e00ff */
[C---:B------:R-:W-:Y:S02]  /*2ed0*/  ISETP.GT.U32.AND P5, PT, R2.reuse, R57, PT ;  /* 0x000000390200720c */ /* 0x040fe40003fa4070 */
[----:B------:R-:W-:Y:S01]  /*2ee0*/  IABS R67, R13 ;  /* 0x0000000d00437213 */ /* 0x000fe20000000000 */
[----:B------:R-:W-:Y:S02]  /*2ef0*/  IMAD R195, R2, R10, R195 ;  /* 0x0000000a02c37224 */ /* 0x000fe400078e02c3 */
[----:B------:R-:W-:-:S02]  /*2f00*/  IMAD.MOV R10, RZ, RZ, -R8 ;  /* 0x000000ffff0a7224 */ /* 0x000fc400078e0a08 */
[----:B------:R-:W-:Y:S01]  /*2f10*/  @!P2 IMAD.IADD R53, R53, 0x1, -R2 ;  /* 0x000000013535a824 */ /* 0x000fe200078e0a02 */
[C---:B------:R-:W-:Y:S01]  /*2f20*/  ISETP.GT.U32.AND P2, PT, R2.reuse, R191, PT ;  /* 0x000000bf0200720c */ /* 0x040fe20003f44070 */
[----:B------:R-:W-:Y:S01]  /*2f30*/  IMAD R59, R2, R10, R59 ;  /* 0x0000000a023b7224 */ /* 0x000fe200078e023b */
[----:B------:R-:W-:Y:S01]  /*2f40*/  LOP3.LUT R10, R5, 0x5c, RZ, 0xfc, !PT ;  /* 0x0000005c050a7812 */ /* 0x000fe200078efcff */
[----:B------:R-:W-:-:S03]  /*2f50*/  IMAD.HI.U32 R8, R4, R199, RZ ;  /* 0x000000c704087227 */ /* 0x000fc600078e00ff */
[----:B------:R-:W-:Y:S01]  /*2f60*/  IABS R61, R10 ;  /* 0x0000000a003d7213 */ /* 0x000fe20000000000 */
[----:B------:R-:W-:Y:S01]  /*2f70*/  @!P5 IMAD.IADD R57, R57, 0x1, -R2 ;  /* 0x000000013939d824 */ /* 0x000fe200078e0a02 */
[----:B------:R-:W-:Y:S01]  /*2f80*/  ISETP.GT.U32.AND P5, PT, R2, R59, PT ;  /* 0x0000003b0200720c */ /* 0x000fe20003fa4070 */
[----:B------:R-:W-:Y:S02]  /*2f90*/  IMAD.MOV R8, RZ, RZ, -R8 ;  /* 0x000000ffff087224 */ /* 0x000fe400078e0a08 */
[--C-:B------:R-:W-:Y:S01]  /*2fa0*/  @!P4 IMAD.IADD R55, R55, 0x1, -R2.reuse ;  /* 0x000000013737c824 */ /* 0x100fe200078e0a02 */
[----:B------:R-:W-:Y:S01]  /*2fb0*/  ISETP.GE.AND P4, PT, R11, RZ, PT ;  /* 0x000000ff0b00720c */ /* 0x000fe20003f86270 */
[----:B------:R-:W-:Y:S01]  /*2fc0*/  @!P2 IMAD.IADD R191, R191, 0x1, -R2 ;  /* 0x00000001bfbfa824 */ /* 0x000fe200078e0a02 */
[----:B------:R-:W-:Y:S01]  /*2fd0*/  ISETP.GE.AND P2, PT, R12, RZ, PT ;  /* 0x000000ff0c00720c */ /* 0x000fe20003f46270 */
[----:B------:R-:W-:Y:S01]  /*2fe0*/  IMAD R199, R2, R8, R199 ;  /* 0x0000000802c77224 */ /* 0x000fe200078e02c7 */
[----:B------:R-:W-:Y:S01]  /*2ff0*/  LOP3.LUT R12, R5, 0x62, RZ, 0xfc, !PT ;  /* 0x00000062050c7812 */ /* 0x000fe200078efcff */
[----:B------:R-:W-:Y:S01]  /*3000*/  IMAD.HI.U32 R8, R4, R61, RZ ;  /* 0x0000003d04087227 */ /* 0x000fe200078e00ff */
[----:B------:R-:W-:-:S02]  /*3010*/  ISETP.GT.U32.AND P1, PT, R2, R191, PT ;  /* 0x000000bf0200720c */ /* 0x000fc40003f24070 */
[----:B------:R-:W-:Y:S01]  /*3020*/  IABS R207, R12 ;  /* 0x0000000c00cf7213 */ /* 0x000fe20000000000 */
[----:B------:R-:W-:Y:S01]  /*3030*/  @!P5 IMAD.IADD R59, R59, 0x1, -R2 ;  /* 0x000000013b3bd824 */ /* 0x000fe200078e0a02 */
[----:B------:R-:W-:Y:S01]  /*3040*/  LOP3.LUT R11, R5, 0x60, RZ, 0xfc, !PT ;  /* 0x00000060050b7812 */ /* 0x000fe200078efcff */
[----:B------:R-:W-:Y:S02]  /*3050*/  IMAD.MOV R8, RZ, RZ, -R8 ;  /* 0x000000ffff087224 */ /* 0x000fe400078e0a08 */
[----:B------:R-:W-:Y:S01]  /*3060*/  @!P6 IMAD.MOV R53, RZ, RZ, -R53 ;  /* 0x000000ffff35e224 */ /* 0x000fe200078e0a35 */
[C---:B------:R-:W-:Y:S01]  /*3070*/  ISETP.GT.U32.AND P5, PT, R2.reuse, R59, PT ;  /* 0x0000003b0200720c */ /* 0x040fe20003fa4070 */
[----:B------:R-:W-:Y:S01]  /*3080*/  @!P2 IMAD.MOV R57, RZ, RZ, -R57 ;  /* 0x000000ffff39a224 */ /* 0x000fe200078e0a39 */
[C---:B------:R-:W-:Y:S01]  /*3090*/  ISETP.GT.U32.AND P2, PT, R2.reuse, R199, PT ;  /* 0x000000c70200720c */ /* 0x040fe20003f44070 */
[C---:B------:R-:W-:Y:S01]  /*30a0*/  IMAD R61, R2.reuse, R8, R61 ;  /* 0x00000008023d7224 */ /* 0x040fe200078e023d */
[----:B------:R-:W-:Y:S01]  /*30b0*/  ISETP.GT.U32.AND P6, PT, R2, R195, PT ;  /* 0x000000c30200720c */ /* 0x000fe20003fc4070 */
[--C-:B------:R-:W-:Y:S01]  /*30c0*/  @!P1 IMAD.IADD R191, R191, 0x1, -R2.reuse ;  /* 0x00000001bfbf9824 */ /* 0x100fe200078e0a02 */
[----:B------:R-:W-:Y:S01]  /*30d0*/  IABS R63, R11 ;  /* 0x0000000b003f7213 */ /* 0x000fe20000000000 */
[----:B------:R-:W-:Y:S01]  /*30e0*/  @!P3 IMAD.MOV R55, RZ, RZ, -R55 ;  /* 0x000000ffff37b224 */ /* 0x000fe200078e0a37 */
[----:B------:R-:W-:Y:S01]  /*30f0*/  ISETP.GE.AND P3, PT, R14, RZ, PT ;  /* 0x000000ff0e00720c */ /* 0x000fe20003f66270 */
[----:B------:R-:W-:Y:S01]  /*3100*/  @!P4 IMAD.MOV R191, RZ, RZ, -R191 ;  /* 0x000000ffffbfc224 */ /* 0x000fe200078e0abf */
[----:B------:R-:W-:Y:S01]  /*3110*/  ISETP.GE.AND P4, PT, R10, RZ, PT ;  /* 0x000000ff0a00720c */ /* 0x000fe20003f86270 */
[----:B------:R-:W-:Y:S01]  /*3120*/  VIADD R10, R7, 0x5e ;  /* 0x0000005e070a7836 */ /* 0x000fe20000000000 */
[----:B------:R-:W-:Y:S01]  /*3130*/  ISETP.GE.AND P1, PT, R15, RZ, PT ;  /* 0x000000ff0f00720c */ /* 0x000fe20003f26270 */
[--C-:B------:R-:W-:Y:S01]  /*3140*/  @!P5 IMAD.IADD R59, R59, 0x1, -R2.reuse ;  /* 0x000000013b3bd824 */ /* 0x100fe200078e0a02 */
[----:B------:R-:W-:Y:S01]  /*3150*/  ISETP.GT.U32.AND P5, PT, R2, R61, PT ;  /* 0x0000003d0200720c */ /* 0x000fe20003fa4070 */
[--C-:B------:R-:W-:Y:S01]  /*3160*/  @!P2 IMAD.IADD R199, R199, 0x1, -R2.reuse ;  /* 0x00000001c7c7a824 */ /* 0x100fe200078e0a02 */
[----:B------:R-:W-:Y:S01]  /*3170*/  IABS R203, R10 ;  /* 0x0000000a00cb7213 */ /* 0x000fe20000000000 */
[----:B------:R-:W-:Y:S01]  /*3180*/  @!P6 IMAD.IADD R195, R195, 0x1, -R2 ;  /* 0x00000001c3c3e824 */ /* 0x000fe200078e0a02 */
[----:B------:R-:W-:Y:S01]  /*3190*/  LOP3.LUT R14, R5, 0x72, RZ, 0xfc, !PT ;  /* 0x00000072050e7812 */ /* 0x000fe200078efcff */
[----:B------:R-:W-:Y:S01]  /*31a0*/  IMAD R44, R58, 0x64, RZ ;  /* 0x000000643a2c7824 */ /* 0x000fe200078e02ff */
[----:B------:R-:W-:Y:S01]  /*31b0*/  ISETP.GT.U32.AND P2, PT, R2, R199, PT ;  /* 0x000000c70200720c */ /* 0x000fe20003f44070 */
[----:B------:R-:W-:Y:S01]  /*31c0*/  IMAD.HI.U32 R8, R4, R203, RZ ;  /* 0x000000cb04087227 */ /* 0x000fe200078e00ff */
[----:B------:R-:W-:-:S02]  /*31d0*/  ISETP.GT.U32.AND P6, PT, R2, R195, PT ;  /* 0x000000c30200720c */ /* 0x000fc40003fc4070 */
[----:B------:R-:W-:Y:S01]  /*31e0*/  IABS R223, R14 ;  /* 0x0000000e00df7213 */ /* 0x000fe20000000000 */
[----:B------:R-:W-:Y:S01]  /*31f0*/  IMAD.MOV R8, RZ, RZ, -R8 ;  /* 0x000000ffff087224 */ /* 0x000fe200078e0a08 */
[----:B------:R-:W-:Y:S01]  /*3200*/  LOP3.LUT R15, R5, 0x84, RZ, 0xfc, !PT ;  /* 0x00000084050f7812 */ /* 0x000fe200078efcff */
[----:B------:R-:W-:Y:S02]  /*3210*/  @!P5 IMAD.IADD R61, R61, 0x1, -R2 ;  /* 0x000000013d3dd824 */ /* 0x000fe400078e0a02 */
[----:B------:R-:W-:Y:S01]  /*3220*/  IMAD R203, R2, R8, R203 ;  /* 0x0000000802cb7224 */ /* 0x000fe200078e02cb */
[----:B------:R-:W-:Y:S01]  /*3230*/  IABS R81, R15 ;  /* 0x0000000f00517213 */ /* 0x000fe20000000000 */
[----:B------:R-:W-:Y:S01]  /*3240*/  IMAD.HI.U32 R8, R4, R207, RZ ;  /* 0x000000cf04087227 */ /* 0x000fe200078e00ff */
[----:B------:R-:W-:-:S03]  /*3250*/  ISETP.GT.U32.AND P5, PT, R2, R61, PT ;  /* 0x0000003d0200720c */ /* 0x000fc60003fa4070 */
[----:B------:R-:W-:Y:S01]  /*3260*/  @!P2 IMAD.IADD R199, R199, 0x1, -R2 ;  /* 0x00000001c7c7a824 */ /* 0x000fe200078e0a02 */
[----:B------:R-:W-:Y:S01]  /*3270*/  ISETP.GT.U32.AND P2, PT, R2, R203, PT ;  /* 0x000000cb0200720c */ /* 0x000fe20003f44070 */
[----:B------:R-:W-:Y:S02]  /*3280*/  IMAD.MOV R8, RZ, RZ, -R8 ;  /* 0x000000ffff087224 */ /* 0x000fe400078e0a08 */
[--C-:B------:R-:W-:Y:S01]  /*3290*/  @!P6 IMAD.IADD R195, R195, 0x1, -R2.reuse ;  /* 0x00000001c3c3e824 */ /* 0x100fe200078e0a02 */
[----:B------:R-:W-:Y:S01]  /*32a0*/  ISETP.GE.AND P6, PT, R10, RZ, PT ;  /* 0x000000ff0a00720c */ /* 0x000fe20003fc6270 */
[----:B------:R-:W-:Y:S02]  /*32b0*/  IMAD R207, R2, R8, R207 ;  /* 0x0000000802cf7224 */ /* 0x000fe400078e02cf */
[----:B------:R-:W-:Y:S01]  /*32c0*/  @!P3 IMAD.MOV R59, RZ, RZ, -R59 ;  /* 0x000000ffff3bb224 */ /* 0x000fe200078e0a3b */
[----:B------:R-:W-:Y:S01]  /*32d0*/  ISETP.GE.AND P3, PT, R12, RZ, PT ;  /* 0x000000ff0c00720c */ /* 0x000fe20003f66270 */
[----:B------:R-:W-:Y:S01]  /*32e0*/  @!P5 IMAD.IADD R61, R61, 0x1, -R2 ;  /* 0x000000013d3dd824 */ /* 0x000fe200078e0a02 */
[----:B------:R-:W-:Y:S01]  /*32f0*/  ISETP.GT.U32.AND P5, PT, R2, R207, PT ;  /* 0x000000cf0200720c */ /* 0x000fe20003fa4070 */
[----:B------:R-:W-:Y:S01]  /*3300*/  IMAD.HI.U32 R10, R4, R63, RZ ;  /* 0x0000003f040a7227 */ /* 0x000fe200078e00ff */
[----:B------:R-:W-:-:S03]  /*3310*/  LOP3.LUT R12, R5, 0x66, RZ, 0xfc, !PT ;  /* 0x00000066050c7812 */ /* 0x000fc600078efcff */
[----:B------:R-:W-:Y:S01]  /*3320*/  @!P2 IMAD.IADD R203, R203, 0x1, -R2 ;  /* 0x00000001cbcba824 */ /* 0x000fe200078e0a02 */
[----:B------:R-:W-:Y:S01]  /*3330*/  IABS R211, R12 ;  /* 0x0000000c00d37213 */ /* 0x000fe20000000000 */
[----:B------:R-:W-:Y:S02]  /*3340*/  IMAD.MOV R10, RZ, RZ, -R10 ;  /* 0x000000ffff0a7224 */ /* 0x000fe400078e0a0a */
[----:B------:R-:W-:Y:S01]  /*3350*/  @!P0 IMAD.MOV R195, RZ, RZ, -R195 ;  /* 0x000000ffffc38224 */ /* 0x000fe200078e0ac3 */
[C---:B------:R-:W-:Y:S01]  /*3360*/  ISETP.GT.U32.AND P2, PT, R2.reuse, R203, PT ;  /* 0x000000cb0200720c */ /* 0x040fe20003f44070 */
[----:B------:R-:W-:Y:S01]  /*3370*/  IMAD R63, R2, R10, R63 ;  /* 0x0000000a023f7224 */ /* 0x000fe200078e023f */
[----:B------:R-:W-:Y:S01]  /*3380*/  ISETP.GE.AND P0, PT, R11, RZ, PT ;  /* 0x000000ff0b00720c */ /* 0x000fe20003f06270 */
[----:B------:R-:W-:Y:S01]  /*3390*/  @!P5 IMAD.IADD R207, R207, 0x1, -R2 ;  /* 0x00000001cfcfd824 */ /* 0x000fe200078e0a02 */
[----:B------:R-:W-:Y:S01]  /*33a0*/  LOP3.LUT R11, R5, 0x64, RZ, 0xfc, !PT ;  /* 0x00000064050b7812 */ /* 0x000fe200078efcff */
[----:B------:R-:W-:-:S03]  /*33b0*/  IMAD.HI.U32 R10, R4, R211, RZ ;  /* 0x000000d3040a7227 */ /* 0x000fc600078e00ff */
[----:B------:R-:W-:Y:S01]  /*33c0*/  IABS R65, R11 ;  /* 0x0000000b00417213 */ /* 0x000fe20000000000 */
[----:B------:R-:W-:Y:S01]  /*33d0*/  @!P1 IMAD.MOV R199, RZ, RZ, -R199 ;  /* 0x000000ffffc79224 */ /* 0x000fe200078e0ac7 */
[----:B------:R-:W-:Y:S01]  /*33e0*/  ISETP.GT.U32.AND P1, PT, R2, R63, PT ;  /* 0x0000003f0200720c */ /* 0x000fe20003f24070 */
[----:B------:R-:W-:Y:S01]  /*33f0*/  @!P4 IMAD.MOV R61, RZ, RZ, -R61 ;  /* 0x000000ffff3dc224 */ /* 0x000fe200078e0a3d */
[----:B------:R-:W-:Y:S01]  /*3400*/  ISETP.GE.AND P4, PT, R11, RZ, PT ;  /* 0x000000ff0b00720c */ /* 0x000fe20003f86270 */
[----:B------:R-:W-:Y:S01]  /*3410*/  IMAD.HI.U32 R11, R4, R67, RZ ;  /* 0x00000043040b7227 */ /* 0x000fe200078e00ff */
[----:B------:R-:W-:-:S03]  /*3420*/  ISETP.GT.U32.AND P5, PT, R2, R207, PT ;  /* 0x000000cf0200720c */ /* 0x000fc60003fa4070 */
[----:B------:R-:W-:Y:S02]  /*3430*/  IMAD.MOV R10, RZ, RZ, -R10 ;  /* 0x000000ffff0a7224 */ /* 0x000fe400078e0a0a */
[--C-:B------:R-:W-:Y:S01]  /*3440*/  @!P2 IMAD.IADD R203, R203, 0x1, -R2.reuse ;  /* 0x00000001cbcba824 */ /* 0x100fe200078e0a02 */
[----:B------:R-:W-:Y:S01]  /*3450*/  ISETP.GE.AND P2, PT, R12, RZ, PT ;  /* 0x000000ff0c00720c */ /* 0x000fe20003f46270 */
[----:B------:R-:W-:Y:S02]  /*3460*/  IMAD.MOV R11, RZ, RZ, -R11 ;  /* 0x000000ffff0b7224 */ /* 0x000fe400078e0a0b */
[C---:B------:R-:W-:Y:S02]  /*3470*/  IMAD R211, R2.reuse, R10, R211 ;  /* 0x0000000a02d37224 */ /* 0x040fe400078e02d3 */
[C---:B------:R-:W-:Y:S01]  /*3480*/  IMAD R67, R2.reuse, R11, R67 ;  /* 0x0000000b02437224 */ /* 0x040fe200078e0243 */
[----:B------:R-:W-:Y:S01]  /*3490*/  LOP3.LUT R11, R5, 0x6c, RZ, 0xfc, !PT ;  /* 0x0000006c050b7812 */ /* 0x000fe200078efcff */
[----:B------:R-:W-:Y:S01]  /*34a0*/  @!P6 IMAD.MOV R203, RZ, RZ, -R203 ;  /* 0x000000ffffcbe224 */ /* 0x000fe200078e0acb */
[C---:B------:R-:W-:Y:S01]  /*34b0*/  ISETP.GT.U32.AND P6, PT, R2.reuse, R211, PT ;  /* 0x000000d30200720c */ /* 0x040fe20003fc4070 */
[--C-:B------:R-:W-:Y:S01]  /*34c0*/  @!P1 IMAD.IADD R63, R63, 0x1, -R2.reuse ;  /* 0x000000013f3f9824 */ /* 0x100fe200078e0a02 */
[----:B------:R-:W-:Y:S01]  /*34d0*/  IABS R69, R11 ;  /* 0x0000000b00457213 */ /* 0x000fe20000000000 */
[----:B------:R-:W-:Y:S01]  /*34e0*/  @!P5 IMAD.IADD R207, R207, 0x1, -R2 ;  /* 0x00000001cfcfd824 */ /* 0x000fe200078e0a02 */
[----:B------:R-:W-:Y:S01]  /*34f0*/  ISETP.GT.U32.AND P5, PT, R2, R67, PT ;  /* 0x000000430200720c */ /* 0x000fe20003fa4070 */
[----:B------:R-:W-:Y:S01]  /*3500*/  IMAD.HI.U32 R8, R4, R65, RZ ;  /* 0x0000004104087227 */ /* 0x000fe200078e00ff */
[----:B------:R-:W-:-:S03]  /*3510*/  ISETP.GT.U32.AND P1, PT, R2, R63, PT ;  /* 0x0000003f0200720c */ /* 0x000fc60003f24070 */
[----:B------:R-:W-:Y:S02]  /*3520*/  IMAD.MOV R8, RZ, RZ, -R8 ;  /* 0x000000ffff087224 */ /* 0x000fe400078e0a08 */
[----:B------:R-:W-:-:S04]  /*3530*/  IMAD.HI.U32 R10, R4, R69, RZ ;  /* 0x00000045040a7227 */ /* 0x000fc800078e00ff */
[--C-:B------:R-:W-:Y:S02]  /*3540*/  @!P6 IMAD.IADD R211, R211, 0x1, -R2.reuse ;  /* 0x00000001d3d3e824 */ /* 0x100fe400078e0a02 */
[C---:B------:R-:W-:Y:S01]  /*3550*/  IMAD R65, R2.reuse, R8, R65 ;  /* 0x0000000802417224 */ /* 0x040fe200078e0241 */
[----:B------:R-:W-:Y:S01]  /*3560*/  LOP3.LUT R8, R5, 0x6a, RZ, 0xfc, !PT ;  /* 0x0000006a05087812 */ /* 0x000fe200078efcff */
[--C-:B------:R-:W-:Y:S01]  /*3570*/  @!P5 IMAD.IADD R67, R67, 0x1, -R2.reuse ;  /* 0x000000014343d824 */ /* 0x100fe200078e0a02 */
[C---:B------:R-:W-:Y:S01]  /*3580*/  ISETP.GT.U32.AND P5, PT, R2.reuse, R211, PT ;  /* 0x000000d30200720c */ /* 0x040fe20003fa4070 */
[----:B------:R-:W-:Y:S01]  /*3590*/  @!P1 IMAD.IADD R63, R63, 0x1, -R2 ;  /* 0x000000013f3f9824 */ /* 0x000fe200078e0a02 */
[----:B------:R-:W-:Y:S01]  /*35a0*/  ISETP.GT.U32.AND P1, PT, R2, R65, PT ;  /* 0x000000410200720c */ /* 0x000fe20003f24070 */
[----:B------:R-:W-:Y:S01]  /*35b0*/  IMAD.MOV R10, RZ, RZ, -R10 ;  /* 0x000000ffff0a7224 */ /* 0x000fe200078e0a0a */
[----:B------:R-:W-:Y:S01]  /*35c0*/  IABS R215, R8 ;  /* 0x0000000800d77213 */ /* 0x000fe20000000000 */
[----:B------:R-:W-:-:S02]  /*35d0*/  VIADD R12, R7, 0x6e ;  /* 0x0000006e070c7836 */ /* 0x000fc40000000000 */
[C---:B------:R-:W-:Y:S02]  /*35e0*/  IMAD R69, R2.reuse, R10, R69 ;  /* 0x0000000a02457224 */ /* 0x040fe400078e0245 */
[----:B------:R-:W-:Y:S01]  /*35f0*/  @!P0 IMAD.MOV R63, RZ, RZ, -R63 ;  /* 0x000000ffff3f8224 */ /* 0x000fe200078e0a3f */
[----:B------:R-:W-:Y:S01]  /*3600*/  ISETP.GE.AND P0, PT, R13, RZ, PT ;  /* 0x000000ff0d00720c */ /* 0x000fe20003f06270 */
[----:B------:R-:W-:Y:S01]  /*3610*/  @!P3 IMAD.MOV R207, RZ, RZ, -R207 ;  /* 0x000000ffffcfb224 */ /* 0x000fe200078e0acf */
[----:B------:R-:W-:Y:S01]  /*3620*/  IABS R219, R12 ;  /* 0x0000000c00db7213 */ /* 0x000fe20000000000 */
[--C-:B------:R-:W-:Y:S01]  /*3630*/  @!P5 IMAD.IADD R211, R211, 0x1, -R2.reuse ;  /* 0x00000001d3d3d824 */ /* 0x100fe200078e0a02 */
[----:B------:R-:W-:Y:S01]  /*3640*/  ISETP.GT.U32.AND P5, PT, R2, R69, PT ;  /* 0x000000450200720c */ /* 0x000fe20003fa4070 */
[----:B------:R-:W-:Y:S01]  /*3650*/  @!P1 IMAD.IADD R65, R65, 0x1, -R2 ;  /* 0x0000000141419824 */ /* 0x000fe200078e0a02 */
[----:B------:R-:W-:Y:S01]  /*3660*/  ISETP.GE.AND P1, PT, R8, RZ, PT ;  /* 0x000000ff0800720c */ /* 0x000fe20003f26270 */
[----:B------:R-:W-:Y:S01]  /*3670*/  IMAD.HI.U32 R8, R4, R215, RZ ;  /* 0x000000d704087227 */ /* 0x000fe200078e00ff */
[----:B------:R-:W-:-:S02]  /*3680*/  LOP3.LUT R13, R5, 0x70, RZ, 0xfc, !PT ;  /* 0x00000070050d7812 */ /* 0x000fc400078efcff */
[C---:B------:R-:W-:Y:S01]  /*3690*/  ISETP.GT.U32.AND P6, PT, R2.reuse, R65, PT ;  /* 0x000000410200720c */ /* 0x040fe20003fc4070 */
[----:B------:R-:W-:Y:S01]  /*36a0*/  IMAD.MOV R8, RZ, RZ, -R8 ;  /* 0x000000ffff087224 */ /* 0x000fe200078e0a08 */
[----:B------:R-:W-:Y:S01]  /*36b0*/  IABS R71, R13 ;  /* 0x0000000d00477213 */ /* 0x000fe20000000000 */
[----:B------:R-:W-:Y:S01]  /*36c0*/  @!P2 IMAD.MOV R211, RZ, RZ, -R211 ;  /* 0x000000ffffd3a224 */ /* 0x000fe200078e0ad3 */
[C---:B------:R-:W-:Y:S01]  /*36d0*/  ISETP.GT.U32.AND P3, PT, R2.reuse, R67, PT ;  /* 0x000000430200720c */ /* 0x040fe20003f64070 */
[----:B------:R-:W-:Y:S02]  /*36e0*/  IMAD R215, R2, R8, R215 ;  /* 0x0000000802d77224 */ /* 0x000fe400078e02d7 */
[----:B------:R-:W-:Y:S02]  /*36f0*/  @!P5 IMAD.IADD R69, R69, 0x1, -R2 ;  /* 0x000000014545d824 */ /* 0x000fe400078e0a02 */
[----:B------:R-:W-:-:S03]  /*3700*/  IMAD.HI.U32 R8, R4, R219, RZ ;  /* 0x000000db04087227 */ /* 0x000fc600078e00ff */
[----:B------:R-:W-:Y:S01]  /*3710*/  ISETP.GT.U32.AND P5, PT, R2, R69, PT ;  /* 0x000000450200720c */ /* 0x000fe20003fa4070 */
[----:B------:R-:W-:Y:S02]  /*3720*/  IMAD.MOV R10, RZ, RZ, -R8 ;  /* 0x000000ffff0a7224 */ /* 0x000fe400078e0a08 */
[----:B------:R-:W-:-:S04]  /*3730*/  IMAD.HI.U32 R8, R4, R71, RZ ;  /* 0x0000004704087227 */ /* 0x000fc800078e00ff */
[----:B------:R-:W-:Y:S01]  /*3740*/  @!P6 IMAD.IADD R65, R65, 0x1, -R2 ;  /* 0x000000014141e824 */ /* 0x000fe200078e0a02 */
[C---:B------:R-:W-:Y:S01]  /*3750*/  ISETP.GT.U32.AND P6, PT, R2.reuse, R215, PT ;  /* 0x000000d70200720c */ /* 0x040fe20003fc4070 */
[----:B------:R-:W-:Y:S02]  /*3760*/  IMAD.MOV R8, RZ, RZ, -R8 ;  /* 0x000000ffff087224 */ /* 0x000fe400078e0a08 */
[C---:B------:R-:W-:Y:S02]  /*3770*/  IMAD R219, R2.reuse, R10, R219 ;  /* 0x0000000a02db7224 */ /* 0x040fe400078e02db */
[C---:B------:R-:W-:Y:S02]  /*3780*/  IMAD R71, R2.reuse, R8, R71 ;  /* 0x0000000802477224 */ /* 0x040fe400078e0247 */
[--C-:B------:R-:W-:Y:S01]  /*3790*/  @!P5 IMAD.IADD R69, R69, 0x1, -R2.reuse ;  /* 0x000000014545d824 */ /* 0x100fe200078e0a02 */
[C---:B------:R-:W-:Y:S01]  /*37a0*/  ISETP.GT.U32.AND P2, PT, R2.reuse, R219, PT ;  /* 0x000000db0200720c */ /* 0x040fe20003f44070 */
[--C-:B------:R-:W-:Y:S01]  /*37b0*/  @!P3 IMAD.IADD R67, R67, 0x1, -R2.reuse ;  /* 0x000000014343b824 */ /* 0x100fe200078e0a02 */
[----:B------:R-:W-:Y:S01]  /*37c0*/  ISETP.GT.U32.AND P5, PT, R2, R71, PT ;  /* 0x000000470200720c */ /* 0x000fe20003fa4070 */
[----:B------:R-:W-:Y:S01]  /*37d0*/  @!P4 IMAD.MOV R65, RZ, RZ, -R65 ;  /* 0x000000ffff41c224 */ /* 0x000fe200078e0a41 */
[----:B------:R-:W-:Y:S01]  /*37e0*/  ISETP.GE.AND P3, PT, R11, RZ, PT ;  /* 0x000000ff0b00720c */ /* 0x000fe20003f66270 */
[----:B------:R-:W-:Y:S01]  /*37f0*/  @!P6 IMAD.IADD R215, R215, 0x1, -R2 ;  /* 0x00000001d7d7e824 */ /* 0x000fe200078e0a02 */
[----:B------:R-:W-:Y:S01]  /*3800*/  LOP3.LUT R11, R5, 0x74, RZ, 0xfc, !PT ;  /* 0x00000074050b7812 */ /* 0x000fe200078efcff */
[----:B------:R-:W-:Y:S01]  /*3810*/  IMAD.HI.U32 R10, R4, R223, RZ ;  /* 0x000000df040a7227 */ /* 0x000fe200078e00ff */
[----:B------:R-:W-:-:S02]  /*3820*/  ISETP.GE.AND P6, PT, R12, RZ, PT ;  /* 0x000000ff0c00720c */ /* 0x000fc40003fc6270 */
[----:B------:R-:W-:Y:S01]  /*3830*/  ISETP.GT.U32.AND P4, PT, R2, R215, PT ;  /* 0x000000d70200720c */ /* 0x000fe20003f84070 */
[----:B------:R-:W-:Y:S01]  /*3840*/  IMAD.MOV R10, RZ, RZ, -R10 ;  /* 0x000000ffff0a7224 */ /* 0x000fe200078e0a0a */
[----:B------:R-:W-:Y:S01]  /*3850*/  IABS R73, R11 ;  /* 0x0000000b00497213 */ /* 0x000fe20000000000 */
[--C-:B------:R-:W-:Y:S01]  /*3860*/  @!P2 IMAD.IADD R219, R219, 0x1, -R2.reuse ;  /* 0x00000001dbdba824 */ /* 0x100fe200078e0a02 */
[----:B------:R-:W-:Y:S01]  /*3870*/  LOP3.LUT R12, R5, 0x76, RZ, 0xfc, !PT ;  /* 0x00000076050c7812 */ /* 0x000fe200078efcff */
[----:B------:R-:W-:Y:S02]  /*3880*/  @!P5 IMAD.IADD R71, R71, 0x1, -R2 ;  /* 0x000000014747d824 */ /* 0x000fe400078e0a02 */
[----:B------:R-:W-:Y:S01]  /*3890*/  IMAD.HI.U32 R8, R4, R73, RZ ;  /* 0x0000004904087227 */ /* 0x000fe200078e00ff */
[----:B------:R-:W-:Y:S02]  /*38a0*/  IABS R227, R12 ;  /* 0x0000000c00e37213 */ /* 0x000fe40000000000 */
[----:B------:R-:W-:Y:S01]  /*38b0*/  ISETP.GT.U32.AND P5, PT, R2, R71, PT ;  /* 0x000000470200720c */ /* 0x000fe20003fa4070 */
[----:B------:R-:W-:-:S02]  /*38c0*/  IMAD.MOV R8, RZ, RZ, -R8 ;  /* 0x000000ffff087224 */ /* 0x000fc400078e0a08 */
[----:B------:R-:W-:Y:S01]  /*38d0*/  @!P4 IMAD.IADD R215, R215, 0x1, -R2 ;  /* 0x00000001d7d7c824 */ /* 0x000fe200078e0a02 */
[----:B------:R-:W-:Y:S01]  /*38e0*/  ISETP.GE.AND P4, PT, R14, RZ, PT ;  /* 0x000000ff0e00720c */ /* 0x000fe20003f86270 */
[C---:B------:R-:W-:Y:S01]  /*38f0*/  IMAD R73, R2.reuse, R8, R73 ;  /* 0x0000000802497224 */ /* 0x040fe200078e0249 */
[----:B------:R-:W-:Y:S01]  /*3900*/  LOP3.LUT R14, R5, 0x82, RZ, 0xfc, !PT ;  /* 0x00000082050e7812 */ /* 0x000fe200078efcff */
[----:B------:R-:W-:Y:S01]  /*3910*/  @!P1 IMAD.MOV R215, RZ, RZ, -R215 ;  /* 0x000000ffffd79224 */ /* 0x000fe200078e0ad7 */
[C---:B------:R-:W-:Y:S01]  /*3920*/  ISETP.GT.U32.AND P1, PT, R2.reuse, R219, PT ;  /* 0x000000db0200720c */ /* 0x040fe20003f24070 */
[----:B------:R-:W-:Y:S01]  /*3930*/  IMAD R223, R2, R10, R223 ;  /* 0x0000000a02df7224 */ /* 0x000fe200078e02df */
[----:B------:R-:W-:Y:S01]  /*3940*/  IABS R79, R14 ;  /* 0x0000000e004f7213 */ /* 0x000fe20000000000 */
[----:B------:R-:W-:-:S03]  /*3950*/  IMAD.HI.U32 R10, R4, R227, RZ ;  /* 0x000000e3040a7227 */ /* 0x000fc600078e00ff */
[C---:B------:R-:W-:Y:S01]  /*3960*/  ISETP.GT.U32.AND P2, PT, R2.reuse, R223, PT ;  /* 0x000000df0200720c */ /* 0x040fe20003f44070 */
[----:B------:R-:W-:Y:S01]  /*3970*/  @!P5 IMAD.IADD R71, R71, 0x1, -R2 ;  /* 0x000000014747d824 */ /* 0x000fe200078e0a02 */
[----:B------:R-:W-:Y:S01]  /*3980*/  ISETP.GT.U32.AND P5, PT, R2, R73, PT ;  /* 0x000000490200720c */ /* 0x000fe20003fa4070 */
[----:B------:R-:W-:Y:S01]  /*3990*/  @!P0 IMAD.MOV R67, RZ, RZ, -R67 ;  /* 0x000000ffff438224 */ /* 0x000fe200078e0a43 */
[----:B------:R-:W-:Y:S01]  /*39a0*/  ISETP.GE.AND P0, PT, R13, RZ, PT ;  /* 0x000000ff0d00720c */ /* 0x000fe20003f06270 */
[----:B------:R-:W-:Y:S01]  /*39b0*/  IMAD.MOV R10, RZ, RZ, -R10 ;  /* 0x000000ffff0a7224 */ /* 0x000fe200078e0a0a */
[----:B------:R-:W-:Y:S01]  /*39c0*/  LOP3.LUT R13, R5, 0x78, RZ, 0xfc, !PT ;  /* 0x00000078050d7812 */ /* 0x000fe200078efcff */
[--C-:B------:R-:W-:Y:S01]  /*39d0*/  @!P1 IMAD.IADD R219, R219, 0x1, -R2.reuse ;  /* 0x00000001dbdb9824 */ /* 0x100fe200078e0a02 */
[----:B------:R-:W-:Y:S01]  /*39e0*/  ISETP.GE.AND P1, PT, R12, RZ, PT ;  /* 0x000000ff0c00720c */ /* 0x000fe20003f26270 */
[C---:B------:R-:W-:Y:S01]  /*39f0*/  IMAD R227, R2.reuse, R10, R227 ;  /* 0x0000000a02e37224 */ /* 0x040fe200078e02e3 */
[----:B------:R-:W-:Y:S01]  /*3a00*/  IABS R75, R13 ;  /* 0x0000000d004b7213 */ /* 0x000fe20000000000 */
[----:B------:R-:W-:Y:S01]  /*3a10*/  @!P6 IMAD.MOV R219, RZ, RZ, -R219 ;  /* 0x000000ffffdbe224 */ /* 0x000fe200078e0adb */
[----:B------:R-:W-:Y:S01]  /*3a20*/  LOP3.LUT R10, R5, 0x7a, RZ, 0xfc, !PT ;  /* 0x0000007a050a7812 */ /* 0x000fe200078efcff */
[----:B------:R-:W-:Y:S01]  /*3a30*/  @!P3 IMAD.MOV R69, RZ, RZ, -R69 ;  /* 0x000000ffff45b224 */ /* 0x000fe200078e0a45 */
[----:B------:R-:W-:Y:S01]  /*3a40*/  ISETP.GT.U32.AND P6, PT, R2, R227, PT ;  /* 0x000000e30200720c */ /* 0x000fe20003fc4070 */
[----:B------:R-:W-:Y:S01]  /*3a50*/  @!P5 IMAD.IADD R73, R73, 0x1, -R2 ;  /* 0x000000014949d824 */ /* 0x000fe200078e0a02 */
[----:B------:R-:W-:Y:S01]  /*3a60*/  IABS R231, R10 ;  /* 0x0000000a00e77213 */ /* 0x000fe20000000000 */
[----:B------:R-:W-:Y:S01]  /*3a70*/  IMAD.HI.U32 R8, R4, R75, RZ ;  /* 0x0000004b04087227 */ /* 0x000fe200078e00ff */
[----:B------:R-:W-:-:S02]  /*3a80*/  ISETP.GE.AND P3, PT, R11, RZ, PT ;  /* 0x000000ff0b00720c */ /* 0x000fc40003f66270 */
[C---:B------:R-:W-:Y:S01]  /*3a90*/  ISETP.GT.U32.AND P5, PT, R2.reuse, R73, PT ;  /* 0x000000490200720c */ /* 0x040fe20003fa4070 */
[----:B------:R-:W-:Y:S01]  /*3aa0*/  IMAD.MOV R8, RZ, RZ, -R8 ;  /* 0x000000ffff087224 */ /* 0x000fe200078e0a08 */
[----:B------:R-:W-:Y:S01]  /*3ab0*/  LOP3.LUT R11, R5, 0x7c, RZ, 0xfc, !PT ;  /* 0x0000007c050b7812 */ /* 0x000fe200078efcff */
[----:B------:R-:W-:Y:S02]  /*3ac0*/  @!P2 IMAD.IADD R223, R223, 0x1, -R2 ;  /* 0x00000001dfdfa824 */ /* 0x000fe400078e0a02 */
[----:B------:R-:W-:Y:S01]  /*3ad0*/  IMAD R75, R2, R8, R75 ;  /* 0x00000008024b7224 */ /* 0x000fe200078e024b */
[----:B------:R-:W-:Y:S01]  /*3ae0*/  IABS R77, R11 ;  /* 0x0000000b004d7213 */ /* 0x000fe20000000000 */
[----:B------:R-:W-:Y:S01]  /*3af0*/  IMAD.HI.U32 R8, R4, R231, RZ ;  /* 0x000000e704087227 */ /* 0x000fe200078e00ff */
[----:B------:R-:W-:-:S03]  /*3b00*/  ISETP.GT.U32.AND P2, PT, R2, R223, PT ;  /* 0x000000df0200720c */ /* 0x000fc60003f44070 */
[----:B------:R-:W-:Y:S02]  /*3b10*/  @!P6 IMAD.IADD R227, R227, 0x1, -R2 ;  /* 0x00000001e3e3e824 */ /* 0x000fe400078e0a02 */
[----:B------:R-:W-:Y:S02]  /*3b20*/  IMAD.MOV R8, RZ, RZ, -R8 ;  /* 0x000000ffff087224 */ /* 0x000fe400078e0a08 */
[----:B------:R-:W-:Y:S01]  /*3b30*/  @!P5 IMAD.IADD R73, R73, 0x1, -R2 ;  /* 0x000000014949d824 */ /* 0x000fe200078e0a02 */
[C---:B------:R-:W-:Y:S01]  /*3b40*/  ISETP.GT.U32.AND P6, PT, R2.reuse, R227, PT ;  /* 0x000000e30200720c */ /* 0x040fe20003fc4070 */
[C---:B------:R-:W-:Y:S01]  /*3b50*/  IMAD R231, R2.reuse, R8, R231 ;  /* 0x0000000802e77224 */ /* 0x040fe200078e02e7 */
[----:B------:R-:W-:Y:S01]  /*3b60*/  ISETP.GT.U32.AND P5, PT, R2, R75, PT ;  /* 0x0000004b0200720c */ /* 0x000fe20003fa4070 */
[----:B------:R-:W-:-:S04]  /*3b70*/  IMAD.HI.U32 R8, R4, R77, RZ ;  /* 0x0000004d04087227 */ /* 0x000fc800078e00ff */
[----:B------:R-:W-:Y:S02]  /*3b80*/  VIADD R12, R7, 0x7e ;  /* 0x0000007e070c7836 */ /* 0x000fe40000000000 */
[----:B------:R-:W-:Y:S02]  /*3b90*/  IMAD.MOV R8, RZ, RZ, -R8 ;  /* 0x000000ffff087224 */ /* 0x000fe400078e0a08 */
[----:B------:R-:W-:Y:S01]  /*3ba0*/  @!P0 IMAD.MOV R71, RZ, RZ, -R71 ;  /* 0x000000ffff478224 */ /* 0x000fe200078e0a47 */
[----:B------:R-:W-:Y:S01]  /*3bb0*/  IABS R237, R12 ;  /* 0x0000000c00ed7213 */ /* 0x000fe20000000000 */
[----:B------:R-:W-:Y:S01]  /*3bc0*/  IMAD R77, R2, R8, R77 ;  /* 0x00000008024d7224 */ /* 0x000fe200078e024d */
[----:B------:R-:W-:Y:S01]  /*3bd0*/  ISETP.GE.AND P0, PT, R13, RZ, PT ;  /* 0x000000ff0d00720c */ /* 0x000fe20003f06270 */
[--C-:B------:R-:W-:Y:S01]  /*3be0*/  @!P2 IMAD.IADD R223, R223, 0x1, -R2.reuse ;  /* 0x00000001dfdfa824 */ /* 0x100fe200078e0a02 */
[----:B------:R-:W-:Y:S01]  /*3bf0*/  ISETP.GE.AND P2, PT, R10, RZ, PT ;  /* 0x000000ff0a00720c */ /* 0x000fe20003f46270 */
[--C-:B------:R-:W-:Y:S01]  /*3c00*/  @!P6 IMAD.IADD R227, R227, 0x1, -R2.reuse ;  /* 0x00000001e3e3e824 */ /* 0x100fe200078e0a02 */
[C---:B------:R-:W-:Y:S01]  /*3c10*/  ISETP.GT.U32.AND P6, PT, R2.reuse, R231, PT ;  /* 0x000000e70200720c */ /* 0x040fe20003fc4070 */
[----:B------:R-:W-:Y:S01]  /*3c20*/  @!P5 IMAD.IADD R75, R75, 0x1, -R2 ;  /* 0x000000014b4bd824 */ /* 0x000fe200078e0a02 */
[----:B------:R-:W-:Y:S01]  /*3c30*/  ISETP.GT.U32.AND P5, PT, R2, R77, PT ;  /* 0x0000004d0200720c */ /* 0x000fe20003fa4070 */
[----:B------:R-:W-:Y:S01]  /*3c40*/  IMAD.HI.U32 R10, R4, R237, RZ ;  /* 0x000000ed040a7227 */ /* 0x000fe200078e00ff */
[----:B------:R-:W-:-:S03]  /*3c50*/  LOP3.LUT R13, R5, 0x80, RZ, 0xfc, !PT ;  /* 0x00000080050d7812 */ /* 0x000fc600078efcff */
[----:B------:R-:W-:Y:S01]  /*3c60*/  IMAD.MOV R10, RZ, RZ, -R10 ;  /* 0x000000ffff0a7224 */ /* 0x000fe200078e0a0a */
[----:B------:R-:W-:Y:S01]  /*3c70*/  IABS R239, R13 ;  /* 0x0000000d00ef7213 */ /* 0x000fe20000000000 */
[----:B------:R-:W-:Y:S02]  /*3c80*/  @!P3 IMAD.MOV R73, RZ, RZ, -R73 ;  /* 0x000000ffff49b224 */ /* 0x000fe400078e0a49 */
[----:B------:R-:W-:Y:S02]  /*3c90*/  IMAD R237, R2, R10, R237 ;  /* 0x0000000a02ed7224 */ /* 0x000fe400078e02ed */
[----:B------:R-:W-:-:S04]  /*3ca0*/  IMAD.HI.U32 R8, R4, R239, RZ ;  /* 0x000000ef04087227 */ /* 0x000fc800078e00ff */
[--C-:B------:R-:W-:Y:S01]  /*3cb0*/  @!P6 IMAD.IADD R231, R231, 0x1, -R2.reuse ;  /* 0x00000001e7e7e824 */ /* 0x100fe200078e0a02 */
[C---:B------:R-:W-:Y:S01]  /*3cc0*/  ISETP.GT.U32.AND P6, PT, R2.reuse, R237, PT ;  /* 0x000000ed0200720c */ /* 0x040fe20003fc4070 */
[----:B------:R-:W-:Y:S02]  /*3cd0*/  @!P5 IMAD.IADD R77, R77, 0x1, -R2 ;  /* 0x000000014d4dd824 */ /* 0x000fe400078e0a02 */
[----:B------:R-:W-:Y:S01]  /*3ce0*/  IMAD.MOV R8, RZ, RZ, -R8 ;  /* 0x000000ffff087224 */ /* 0x000fe200078e0a08 */
[----:B------:R-:W-:Y:S01]  /*3cf0*/  ISETP.GT.U32.AND P5, PT, R2, R231, PT ;  /* 0x000000e70200720c */ /* 0x000fe20003fa4070 */
[----:B------:R-:W-:Y:S01]  /*3d00*/  IMAD.HI.U32 R10, R4, R79, RZ ;  /* 0x0000004f040a7227 */ /* 0x000fe200078e00ff */
[----:B------:R-:W-:-:S03]  /*3d10*/  ISETP.GT.U32.AND P3, PT, R2, R77, PT ;  /* 0x0000004d0200720c */ /* 0x000fc60003f64070 */
[----:B------:R-:W-:Y:S02]  /*3d20*/  IMAD R239, R2, R8, R239 ;  /* 0x0000000802ef7224 */ /* 0x000fe400078e02ef */
[----:B------:R-:W-:-:S04]  /*3d30*/  IMAD.HI.U32 R8, R4, R81, RZ ;  /* 0x0000005104087227 */ /* 0x000fc800078e00ff */
[----:B------:R-:W-:Y:S02]  /*3d40*/  IMAD.MOV R8, RZ, RZ, -R8 ;  /* 0x000000ffff087224 */ /* 0x000fe400078e0a08 */
[--C-:B------:R-:W-:Y:S02]  /*3d50*/  @!P6 IMAD.IADD R237, R237, 0x1, -R2.reuse ;  /* 0x00000001edede824 */ /* 0x100fe400078e0a02 */
[C---:B------:R-:W-:Y:S02]  /*3d60*/  IMAD R81, R2.reuse, R8, R81 ;  /* 0x0000000802517224 */ /* 0x040fe400078e0251 */
[----:B------:R-:W-:Y:S01]  /*3d70*/  @!P3 IMAD.IADD R77, R77, 0x1, -R2 ;  /* 0x000000014d4db824 */ /* 0x000fe200078e0a02 */
[C---:B------:R-:W-:Y:S01]  /*3d80*/  ISETP.GT.U32.AND P6, PT, R2.reuse, R237, PT ;  /* 0x000000ed0200720c */ /* 0x040fe20003fc4070 */
[----:B------:R-:W-:Y:S01]  /*3d90*/  IMAD.MOV R10, RZ, RZ, -R10 ;  /* 0x000000ffff0a7224 */ /* 0x000fe200078e0a0a */
[----:B------:R-:W-:Y:S01]  /*3da0*/  ISETP.GT.U32.AND P3, PT, R2, R81, PT ;  /* 0x000000510200720c */ /* 0x000fe20003f64070 */
[----:B------:R-:W-:-:S04]  /*3db0*/  IMAD.HI.U32 R8, R4, R83, RZ ;  /* 0x0000005304087227 */ /* 0x000fc800078e00ff */
[----:B------:R-:W-:Y:S01]  /*3dc0*/  IMAD R79, R2, R10, R79 ;  /* 0x0000000a024f7224 */ /* 0x000fe200078e024f */
[----:B------:R-:W-:Y:S01]  /*3dd0*/  LOP3.LUT R10, R5, 0x88, RZ, 0xfc, !PT ;  /* 0x00000088050a7812 */ /* 0x000fe200078efcff */
[----:B------:R-:W-:Y:S01]  /*3de0*/  @!P5 IMAD.IADD R231, R231, 0x1, -R2 ;  /* 0x00000001e7e7d824 */ /* 0x000fe200078e0a02 */
[----:B------:R-:W-:Y:S01]  /*3df0*/  ISETP.GE.AND P5, PT, R11, RZ, PT ;  /* 0x000000ff0b00720c */ /* 0x000fe20003fa6270 */
[----:B------:R-:W-:Y:S01]  /*3e00*/  IMAD.MOV R8, RZ, RZ, -R8 ;  /* 0x000000ffff087224 */ /* 0x000fe200078e0a08 */
[----:B------:R-:W-:Y:S01]  /*3e10*/  IABS R245, R10 ;  /* 0x0000000a00f57213 */ /* 0x000fe20000000000 */
[--C-:B------:R-:W-:Y:S01]  /*3e20*/  @!P6 IMAD.IADD R237, R237, 0x1, -R2.reuse ;  /* 0x00000001edede824 */ /* 0x100fe200078e0a02 */
[----:B------:R-:W-:Y:S01]  /*3e30*/  ISETP.GE.AND P6, PT, R12, RZ, PT ;  /* 0x000000ff0c00720c */ /* 0x000fe20003fc6270 */
[----:B------:R-:W-:Y:S01]  /*3e40*/  @!P3 IMAD.IADD R81, R81, 0x1, -R2 ;  /* 0x000000015151b824 */ /* 0x000fe200078e0a02 */
[C---:B------:R-:W-:Y:S01]  /*3e50*/  LOP3.LUT R11, R5.reuse, 0x8a, RZ, 0xfc, !PT ;  /* 0x0000008a050b7812 */ /* 0x040fe200078efcff */
[----:B------:R-:W-:Y:S01]  /*3e60*/  @!P2 IMAD.MOV R231, RZ, RZ, -R231 ;  /* 0x000000ffffe7a224 */ /* 0x000fe200078e0ae7 */
[----:B------:R-:W-:Y:S01]  /*3e70*/  LOP3.LUT R12, R5, 0x8c, RZ, 0xfc, !PT ;  /* 0x0000008c050c7812 */ /* 0x000fe200078efcff */
[C---:B------:R-:W-:Y:S01]  /*3e80*/  IMAD R83, R2.reuse, R8, R83 ;  /* 0x0000000802537224 */ /* 0x040fe200078e0253 */
[----:B------:R-:W-:Y:S01]  /*3e90*/  ISETP.GT.U32.AND P2, PT, R2, R81, PT ;  /* 0x000000510200720c */ /* 0x000fe20003f44070 */
[----:B------:R-:W-:Y:S01]  /*3ea0*/  IMAD.HI.U32 R8, R4, R245, RZ ;  /* 0x000000f504087227 */ /* 0x000fe200078e00ff */
[----:B------:R-:W-:-:S02]  /*3eb0*/  IABS R247, R11 ;  /* 0x0000000b00f77213 */ /* 0x000fc40000000000 */
[----:B------:R-:W-:Y:S01]  /*3ec0*/  IABS R85, R12 ;  /* 0x0000000c00557213 */ /* 0x000fe20000000000 */
[----:B------:R-:W-:Y:S02]  /*3ed0*/  IMAD.MOV R8, RZ, RZ, -R8 ;  /* 0x000000ffff087224 */ /* 0x000fe400078e0a08 */
[----:B------:R-:W-:Y:S01]  /*3ee0*/  @!P6 IMAD.MOV R237, RZ, RZ, -R237 ;  /* 0x000000ffffede224 */ /* 0x000fe200078e0aed */
[C---:B------:R-:W-:Y:S01]  /*3ef0*/  ISETP.GT.U32.AND P6, PT, R2.reuse, R83, PT ;  /* 0x000000530200720c */ /* 0x040fe20003fc4070 */
[C---:B------:R-:W-:Y:S02]  /*3f00*/  IMAD R245, R2.reuse, R8, R245 ;  /* 0x0000000802f57224 */ /* 0x040fe400078e02f5 */
[----:B------:R-:W-:Y:S01]  /*3f10*/  @!P4 IMAD.MOV R223, RZ, RZ, -R223 ;  /* 0x000000ffffdfc224 */ /* 0x000fe200078e0adf */
[C---:B------:R-:W-:Y:S01]  /*3f20*/  ISETP.GT.U32.AND P4, PT, R2.reuse, R75, PT ;  /* 0x0000004b0200720c */ /* 0x040fe20003f84070 */
[----:B------:R-:W-:Y:S01]  /*3f30*/  @!P2 IMAD.IADD R81, R81, 0x1, -R2 ;  /* 0x000000015151a824 */ /* 0x000fe200078e0a02 */
[C---:B------:R-:W-:Y:S01]  /*3f40*/  ISETP.GT.U32.AND P2, PT, R2.reuse, R245, PT ;  /* 0x000000f50200720c */ /* 0x040fe20003f44070 */
[----:B------:R-:W-:Y:S01]  /*3f50*/  @!P1 IMAD.MOV R227, RZ, RZ, -R227 ;  /* 0x000000ffffe39224 */ /* 0x000fe200078e0ae3 */
[----:B------:R-:W-:Y:S01]  /*3f60*/  ISETP.GT.U32.AND P1, PT, R2, R239, PT ;  /* 0x000000ef0200720c */ /* 0x000fe20003f24070 */
[----:B------:R-:W-:-:S04]  /*3f70*/  IMAD.HI.U32 R8, R4, R247, RZ ;  /* 0x000000f704087227 */ /* 0x000fc800078e00ff */
[----:B------:R-:W-:Y:S02]  /*3f80*/  @!P6 IMAD.IADD R83, R83, 0x1, -R2 ;  /* 0x000000015353e824 */ /* 0x000fe400078e0a02 */
[----:B------:R-:W-:Y:S02]  /*3f90*/  IMAD.MOV R8, RZ, RZ, -R8 ;  /* 0x000000ffff087224 */ /* 0x000fe400078e0a08 */
[--C-:B------:R-:W-:Y:S01]  /*3fa0*/  @!P4 IMAD.IADD R75, R75, 0x1, -R2.reuse ;  /* 0x000000014b4bc824 */ /* 0x100fe200078e0a02 */
[C---:B------:R-:W-:Y:S01]  /*3fb0*/  ISETP.GT.U32.AND P6, PT, R2.reuse, R83, PT ;  /* 0x000000530200720c */ /* 0x040fe20003fc4070 */
[----:B------:R-:W-:Y:S01]  /*3fc0*/  @!P2 IMAD.IADD R245, R245, 0x1, -R2 ;  /* 0x00000001f5f5a824 */ /* 0x000fe200078e0a02 */
[C---:B------:R-:W-:Y:S01]  /*3fd0*/  ISETP.GT.U32.AND P4, PT, R2.reuse, R79, PT ;  /* 0x0000004f0200720c */ /* 0x040fe20003f84070 */
[----:B------:R-:W-:Y:S02]  /*3fe0*/  IMAD R247, R2, R8, R247 ;  /* 0x0000000802f77224 */ /* 0x000fe400078e02f7 */
[----:B------:R-:W-:Y:S01]  /*3ff0*/  IMAD.HI.U32 R8, R4, R85, RZ ;  /* 0x0000005504087227 */ /* 0x000fe200078e00ff */
[----:B------:R-:W-:-:S03]  /*4000*/  ISETP.GT.U32.AND P2, PT, R2, R245, PT ;  /* 0x000000f50200720c */ /* 0x000fc60003f44070 */
[----:B------:R-:W-:Y:S01]  /*4010*/  @!P1 IMAD.IADD R239, R239, 0x1, -R2 ;  /* 0x00000001efef9824 */ /* 0x000fe200078e0a02 */
[----:B------:R-:W-:Y:S01]  /*4020*/  ISETP.GE.AND P1, PT, R13, RZ, PT ;  /* 0x000000ff0d00720c */ /* 0x000fe20003f26270 */
[----:B------:R-:W-:Y:S02]  /*4030*/  IMAD.MOV R8, RZ, RZ, -R8 ;  /* 0x000000ffff087224 */ /* 0x000fe400078e0a08 */
[----:B------:R-:W-:Y:S01]  /*4040*/  @!P0 IMAD.MOV R75, RZ, RZ, -R75 ;  /* 0x000000ffff4b8224 */ /* 0x000fe200078e0a4b */
[C---:B------:R-:W-:Y:S01]  /*4050*/  ISETP.GT.U32.AND P0, PT, R2.reuse, R239, PT ;  /* 0x000000ef0200720c */ /* 0x040fe20003f04070 */
[--C-:B------:R-:W-:Y:S01]  /*4060*/  @!P6 IMAD.IADD R83, R83, 0x1, -R2.reuse ;  /* 0x000000015353e824 */ /* 0x100fe200078e0a02 */
[C---:B------:R-:W-:Y:S01]  /*4070*/  ISETP.GT.U32.AND P6, PT, R2.reuse, R247, PT ;  /* 0x000000f70200720c */ /* 0x040fe20003fc4070 */
[----:B------:R-:W-:Y:S02]  /*4080*/  IMAD R85, R2, R8, R85 ;  /* 0x0000000802557224 */ /* 0x000fe400078e0255 */
[----:B------:R-:W-:-:S02]  /*4090*/  @!P2 IMAD.IADD R245, R245, 0x1, -R2 ;  /* 0x00000001f5f5a824 */ /* 0x000fc400078e0a02 */
[----:B------:R-:W-:Y:S01]  /*40a0*/  @!P5 IMAD.MOV R77, RZ, RZ, -R77 ;  /* 0x000000ffff4dd224 */ /* 0x000fe200078e0a4d */
[C---:B------:R-:W-:Y:S01]  /*40b0*/  ISETP.GT.U32.AND P2, PT, R2.reuse, R85, PT ;  /* 0x000000550200720c */ /* 0x040fe20003f44070 */
[--C-:B------:R-:W-:Y:S01]  /*40c0*/  @!P4 IMAD.IADD R79, R79, 0x1, -R2.reuse ;  /* 0x000000014f4fc824 */ /* 0x100fe200078e0a02 */
[----:B------:R-:W-:Y:S01]  /*40d0*/  ISETP.GE.AND P5, PT, R15, RZ, PT ;  /* 0x000000ff0f00720c */ /* 0x000fe20003fa6270 */
[----:B------:R-:W-:Y:S01]  /*40e0*/  VIADD R13, R7, 0x8e ;  /* 0x0000008e070d7836 */ /* 0x000fe20000000000 */
[----:B------:R-:W-:Y:S01]  /*40f0*/  LOP3.LUT R15, R5, 0x92, RZ, 0xfc, !PT ;  /* 0x00000092050f7812 */ /* 0x000fe200078efcff */
[--C-:B------:R-:W-:Y:S01]  /*4100*/  @!P0 IMAD.IADD R239, R239, 0x1, -R2.reuse ;  /* 0x00000001efef8824 */ /* 0x100fe200078e0a02 */
[----:B------:R-:W-:Y:S01]  /*4110*/  ISETP.GT.U32.AND P3, PT, R2, R79, PT ;  /* 0x0000004f0200720c */ /* 0x000fe20003f64070 */
[--C-:B------:R-:W-:Y:S01]  /*4120*/  @!P6 IMAD.IADD R247, R247, 0x1, -R2.reuse ;  /* 0x00000001f7f7e824 */ /* 0x100fe200078e0a02 */
[----:B------:R-:W-:Y:S01]  /*4130*/  IABS R91, R15 ;  /* 0x0000000f005b7213 */ /* 0x000fe20000000000 */
[----:B------:R-:W-:Y:S01]  /*4140*/  @!P1 IMAD.MOV R239, RZ, RZ, -R239 ;  /* 0x000000ffffef9224 */ /* 0x000fe200078e0aef */
[----:B------:R-:W-:Y:S01]  /*4150*/  ISETP.GE.AND P1, PT, R11, RZ, PT ;  /* 0x000000ff0b00720c */ /* 0x000fe20003f26270 */
[----:B------:R-:W-:Y:S01]  /*4160*/  IMAD R50, R58, 0x70, RZ ;  /* 0x000000703a327824 */ /* 0x000fe200078e02ff */
[----:B------:R-:W-:Y:S01]  /*4170*/  ISETP.GE.AND P4, PT, R14, RZ, PT ;  /* 0x000000ff0e00720c */ /* 0x000fe20003f86270 */
[----:B------:R-:W-:Y:S01]  /*4180*/  @!P2 IMAD.IADD R85, R85, 0x1, -R2 ;  /* 0x000000015555a824 */ /* 0x000fe200078e0a02 */
[----:B------:R-:W-:Y:S01]  /*4190*/  ISETP.GT.U32.AND P2, PT, R2, R247, PT ;  /* 0x000000f70200720c */ /* 0x000fe20003f44070 */
[----:B------:R-:W-:Y:S01]  /*41a0*/  IMAD.HI.U32 R11, R4, R91, RZ ;  /* 0x0000005b040b7227 */ /* 0x000fe200078e00ff */
[----:B------:R-:W-:-:S02]  /*41b0*/  LOP3.LUT R14, R5, 0x90, RZ, 0xfc, !PT ;  /* 0x00000090050e7812 */ /* 0x000fc400078efcff */
[----:B------:R-:W-:Y:S01]  /*41c0*/  IABS R87, R13 ;  /* 0x0000000d00577213 */ /* 0x000fe20000000000 */
[----:B------:R-:W-:Y:S01]  /*41d0*/  IMAD.MOV R11, RZ, RZ, -R11 ;  /* 0x000000ffff0b7224 */ /* 0x000fe200078e0a0b */
[----:B------:R-:W-:Y:S01]  /*41e0*/  IABS R89, R14 ;  /* 0x0000000e00597213 */ /* 0x000fe20000000000 */
[--C-:B------:R-:W-:Y:S01]  /*41f0*/  @!P3 IMAD.IADD R79, R79, 0x1, -R2.reuse ;  /* 0x000000014f4fb824 */ /* 0x100fe200078e0a02 */
[----:B------:R-:W-:Y:S01]  /*4200*/  ISETP.GE.AND P0, PT, R16, RZ, PT ;  /* 0x000000ff1000720c */ /* 0x000fe20003f06270 */
[----:B------:R-:W-:Y:S01]  /*4210*/  IMAD R91, R2, R11, R91 ;  /* 0x0000000b025b7224 */ /* 0x000fe200078e025b */
[----:B------:R-:W-:Y:S01]  /*4220*/  ISETP.GE.AND P3, PT, R10, RZ, PT ;  /* 0x000000ff0a00720c */ /* 0x000fe20003f66270 */
[----:B------:R-:W-:Y:S01]  /*4230*/  IMAD.HI.U32 R8, R4, R87, RZ ;  /* 0x0000005704087227 */ /* 0x000fe200078e00ff */
[----:B------:R-:W-:Y:S02]  /*4240*/  LOP3.LUT R16, R5, 0x94, RZ, 0xfc, !PT ;  /* 0x0000009405107812 */ /* 0x000fe400078efcff */
[----:B------:R-:W-:Y:S01]  /*4250*/  ISETP.GE.AND P6, PT, R12, RZ, PT ;  /* 0x000000ff0c00720c */ /* 0x000fe20003fc6270 */
[----:B------:R-:W-:Y:S01]  /*4260*/  @!P2 IMAD.IADD R247, R247, 0x1, -R2 ;  /* 0x00000001f7f7a824 */ /* 0x000fe200078e0a02 */
[----:B------:R-:W-:Y:S01]  /*4270*/  ISETP.GT.U32.AND P2, PT, R2, R91, PT ;  /* 0x0000005b0200720c */ /* 0x000fe20003f44070 */
[----:B------:R-:W-:Y:S01]  /*4280*/  IMAD.HI.U32 R10, R4, R89, RZ ;  /* 0x00000059040a7227 */ /* 0x000fe200078e00ff */
[----:B------:R-:W-:-:S02]  /*4290*/  IABS R93, R16 ;  /* 0x00000010005d7213 */ /* 0x000fc40000000000 */
[C---:B------:R-:W-:Y:S01]  /*42a0*/  LOP3.LUT R11, R5.reuse, 0x98, RZ, 0xfc, !PT ;  /* 0x00000098050b7812 */ /* 0x040fe200078efcff */
[----:B------:R-:W-:Y:S01]  /*42b0*/  IMAD.MOV R8, RZ, RZ, -R8 ;  /* 0x000000ffff087224 */ /* 0x000fe200078e0a08 */
[C---:B------:R-:W-:Y:S01]  /*42c0*/  LOP3.LUT R12, R5.reuse, 0x9a, RZ, 0xfc, !PT ;  /* 0x0000009a050c7812 */ /* 0x040fe200078efcff */
[----:B------:R-:W-:Y:S01]  /*42d0*/  IMAD.MOV R10, RZ, RZ, -R10 ;  /* 0x000000ffff0a7224 */ /* 0x000fe200078e0a0a */
[----:B------:R-:W-:Y:S01]  /*42e0*/  IABS R169, R11 ;  /* 0x0000000b00a97213 */ /* 0x000fe20000000000 */
[C---:B------:R-:W-:Y:S01]  /*42f0*/  IMAD R87, R2.reuse, R8, R87 ;  /* 0x0000000802577224 */ /* 0x040fe200078e0257 */
[----:B------:R-:W-:Y:S01]  /*4300*/  IABS R173, R12 ;  /* 0x0000000c00ad7213 */ /* 0x000fe20000000000 */
[C---:B------:R-:W-:Y:S01]  /*4310*/  IMAD R89, R2.reuse, R10, R89 ;  /* 0x0000000a02597224 */ /* 0x040fe200078e0259 */
[----:B------:R-:W-:Y:S01]  /*4320*/  LOP3.LUT R10, R5, 0x96, RZ, 0xfc, !PT ;  /* 0x00000096050a7812 */ /* 0x000fe200078efcff */
[----:B------:R-:W-:Y:S01]  /*4330*/  @!P4 IMAD.MOV R79, RZ, RZ, -R79 ;  /* 0x000000ffff4fc224 */ /* 0x000fe200078e0a4f */
[----:B------:R-:W-:Y:S01]  /*4340*/  ISETP.GT.U32.AND P4, PT, R2, R85, PT ;  /* 0x000000550200720c */ /* 0x000fe20003f84070 */
[----:B------:R-:W-:Y:S01]  /*4350*/  IMAD.HI.U32 R8, R4, R93, RZ ;  /* 0x0000005d04087227 */ /* 0x000fe200078e00ff */
[----:B------:R-:W-:-:S03]  /*4360*/  IABS R165, R10 ;  /* 0x0000000a00a57213 */ /* 0x000fc60000000000 */
[----:B------:R-:W-:Y:S02]  /*4370*/  @!P2 IMAD.IADD R91, R91, 0x1, -R2 ;  /* 0x000000015b5ba824 */ /* 0x000fe400078e0a02 */
[----:B------:R-:W-:Y:S02]  /*4380*/  IMAD.MOV R8, RZ, RZ, -R8 ;  /* 0x000000ffff087224 */ /* 0x000fe400078e0a08 */
[----:B------:R-:W-:Y:S01]  /*4390*/  @!P1 IMAD.MOV R247, RZ, RZ, -R247 ;  /* 0x000000fffff79224 */ /* 0x000fe200078e0af7 */
[C---:B------:R-:W-:Y:S01]  /*43a0*/  ISETP.GT.U32.AND P1, PT, R2.reuse, R91, PT ;  /* 0x0000005b0200720c */ /* 0x040fe20003f24070 */
[C---:B------:R-:W-:Y:S02]  /*43b0*/  IMAD R93, R2.reuse, R8, R93 ;  /* 0x00000008025d7224 */ /* 0x040fe400078e025d */
[----:B------:R-:W-:Y:S01]  /*43c0*/  @!P5 IMAD.MOV R81, RZ, RZ, -R81 ;  /* 0x000000ffff51d224 */ /* 0x000fe200078e0a51 */
[----:B------:R-:W-:Y:S01]  /*43d0*/  ISETP.GT.U32.AND P5, PT, R2, R87, PT ;  /* 0x000000570200720c */ /* 0x000fe20003fa4070 */
[----:B------:R-:W-:-:S04]  /*43e0*/  IMAD.HI.U32 R8, R4, R165, RZ ;  /* 0x000000a504087227 */ /* 0x000fc800078e00ff */
[----:B------:R-:W-:Y:S01]  /*43f0*/  @!P0 IMAD.MOV R83, RZ, RZ, -R83 ;  /* 0x000000ffff538224 */ /* 0x000fe200078e0a53 */
[----:B------:R-:W-:Y:S01]  /*4400*/  ISETP.GT.U32.AND P0, PT, R2, R89, PT ;  /* 0x000000590200720c */ /* 0x000fe20003f04070 */
        /* <DEDUP_REMOVED lines=8> */
[----:B------:R-:W-:-:S02]  /*4490*/  @!P1 IMAD.IADD R91, R91, 0x1, -R2 ;  /* 0x000000015b5b9824 */ /* 0x000fc400078e0a02 */
[--C-:B------:R-:W-:Y:S01]  /*44a0*/  @!P5 IMAD.IADD R87, R87, 0x1, -R2.reuse ;  /* 0x000000015757d824 */ /* 0x100fe200078e0a02 */
[----:B------:R-:W-:Y:S01]  /*44b0*/  ISETP.GT.U32.AND P1, PT, R2, R165, PT ;  /* 0x000000a50200720c */ /* 0x000fe20003f24070 */
[--C-:B------:R-:W-:Y:S01]  /*44c0*/  @!P0 IMAD.IADD R89, R89, 0x1, -R2.reuse ;  /* 0x0000000159598824 */ /* 0x100fe200078e0a02 */
[----:B------:R-:W-:Y:S01]  /*44d0*/  ISETP.GE.AND P5, PT, R15, RZ, PT ;  /* 0x000000ff0f00720c */ /* 0x000fe20003fa6270 */
[----:B------:R-:W-:Y:S01]  /*44e0*/  IMAD.HI.U32 R8, R4, R169, RZ ;  /* 0x000000a904087227 */ /* 0x000fe200078e00ff */
[C---:B------:R-:W-:Y:S02]  /*44f0*/  ISETP.GT.U32.AND P0, PT, R2.reuse, R87, PT ;  /* 0x000000570200720c */ /* 0x040fe40003f04070 */
[C---:B------:R-:W-:Y:S01]  /*4500*/  ISETP.GT.U32.AND P2, PT, R2.reuse, R89, PT ;  /* 0x000000590200720c */ /* 0x040fe20003f44070 */
[----:B------:R-:W-:Y:S01]  /*4510*/  @!P3 IMAD.MOV R245, RZ, RZ, -R245 ;  /* 0x000000fffff5b224 */ /* 0x000fe200078e0af5 */
[----:B------:R-:W-:Y:S01]  /*4520*/  ISETP.GE.AND P3, PT, R13, RZ, PT ;  /* 0x000000ff0d00720c */ /* 0x000fe20003f66270 */
[----:B------:R-:W-:Y:S01]  /*4530*/  @!P6 IMAD.IADD R93, R93, 0x1, -R2 ;  /* 0x000000015d5de824 */ /* 0x000fe200078e0a02 */
[----:B------:R-:W-:Y:S01]  /*4540*/  ISETP.GE.AND P6, PT, R11, RZ, PT ;  /* 0x000000ff0b00720c */ /* 0x000fe20003fc6270 */
[----:B------:R-:W-:Y:S01]  /*4550*/  IMAD.MOV R8, RZ, RZ, -R8 ;  /* 0x000000ffff087224 */ /* 0x000fe200078e0a08 */
[----:B------:R-:W-:Y:S01]  /*4560*/  LOP3.LUT R11, R5, 0x9c, RZ, 0xfc, !PT ;  /* 0x0000009c050b7812 */ /* 0x000fe200078efcff */
[----:B------:R-:W-:Y:S01]  /*4570*/  @!P1 IMAD.IADD R165, R165, 0x1, -R2 ;  /* 0x00000001a5a59824 */ /* 0x000fe200078e0a02 */
[C---:B------:R-:W-:Y:S01]  /*4580*/  ISETP.GT.U32.AND P1, PT, R2.reuse, R93, PT ;  /* 0x0000005d0200720c */ /* 0x040fe20003f24070 */
[----:B------:R-:W-:Y:S01]  /*4590*/  IMAD R169, R2, R8, R169 ;  /* 0x0000000802a97224 */ /* 0x000fe200078e02a9 */
[----:B------:R-:W-:Y:S01]  /*45a0*/  IABS R177, R11 ;  /* 0x0000000b00b17213 */ /* 0x000fe20000000000 */
[----:B------:R-:W-:Y:S01]  /*45b0*/  IMAD.HI.U32 R8, R4, R173, RZ ;  /* 0x000000ad04087227 */ /* 0x000fe200078e00ff */
[----:B------:R-:W-:-:S03]  /*45c0*/  LOP3.LUT R15, R5, 0xc0, RZ, 0xfc, !PT ;  /* 0x000000c0050f7812 */ /* 0x000fc600078efcff */
[----:B------:R-:W-:Y:S01]  /*45d0*/  @!P0 IMAD.IADD R87, R87, 0x1, -R2 ;  /* 0x0000000157578824 */ /* 0x000fe200078e0a02 */
[----:B------:R-:W-:Y:S01]  /*45e0*/  ISETP.GE.AND P0, PT, R16, RZ, PT ;  /* 0x000000ff1000720c */ /* 0x000fe20003f06270 */
[----:B------:R-:W-:Y:S01]  /*45f0*/  IMAD.MOV R8, RZ, RZ, -R8 ;  /* 0x000000ffff087224 */ /* 0x000fe200078e0a08 */
[----:B------:R-:W-:Y:S01]  /*4600*/  IABS R241, R15 ;  /* 0x0000000f00f17213 */ /* 0x000fe20000000000 */
[----:B------:R-:W-:Y:S01]  /*4610*/  @!P3 IMAD.MOV R87, RZ, RZ, -R87 ;  /* 0x000000ffff57b224 */ /* 0x000fe200078e0a57 */
[C---:B------:R-:W-:Y:S01]  /*4620*/  ISETP.GT.U32.AND P3, PT, R2.reuse, R169, PT ;  /* 0x000000a90200720c */ /* 0x040fe20003f64070 */
[C---:B------:R-:W-:Y:S01]  /*4630*/  IMAD R173, R2.reuse, R8, R173 ;  /* 0x0000000802ad7224 */ /* 0x040fe200078e02ad */
[----:B------:R-:W-:Y:S01]  /*4640*/  LOP3.LUT R16, R5, 0xc4, RZ, 0xfc, !PT ;  /* 0x000000c405107812 */ /* 0x000fe200078efcff */
[--C-:B------:R-:W-:Y:S02]  /*4650*/  @!P1 IMAD.IADD R93, R93, 0x1, -R2.reuse ;  /* 0x000000015d5d9824 */ /* 0x100fe400078e0a02 */
[----:B------:R-:W-:Y:S01]  /*4660*/  @!P2 IMAD.IADD R89, R89, 0x1, -R2 ;  /* 0x000000015959a824 */ /* 0x000fe200078e0a02 */
[----:B------:R-:W-:Y:S01]  /*4670*/  ISETP.GT.U32.AND P1, PT, R2, R173, PT ;  /* 0x000000ad0200720c */ /* 0x000fe20003f24070 */
[----:B------:R-:W-:Y:S01]  /*4680*/  VIADD R13, R7, 0x9e ;  /* 0x0000009e070d7836 */ /* 0x000fe20000000000 */
[----:B------:R-:W-:Y:S01]  /*4690*/  ISETP.GE.AND P2, PT, R10, RZ, PT ;  /* 0x000000ff0a00720c */ /* 0x000fe20003f46270 */
[----:B------:R-:W-:Y:S01]  /*46a0*/  @!P4 IMAD.MOV R89, RZ, RZ, -R89 ;  /* 0x000000ffff59c224 */ /* 0x000fe200078e0a59 */
[----:B------:R-:W-:Y:S01]  /*46b0*/  ISETP.GT.U32.AND P4, PT, R2, R165, PT ;  /* 0x000000a50200720c */ /* 0x000fe20003f84070 */
[----:B------:R-:W-:Y:S01]  /*46c0*/  IMAD.HI.U32 R8, R4, R177, RZ ;  /* 0x000000b104087227 */ /* 0x000fe200078e00ff */
[----:B------:R-:W-:-:S02]  /*46d0*/  IABS R181, R13 ;  /* 0x0000000d00b57213 */ /* 0x000fc40000000000 */
[----:B------:R-:W-:Y:S01]  /*46e0*/  IABS R99, R16 ;  /* 0x0000001000637213 */ /* 0x000fe20000000000 */
[----:B------:R-:W-:Y:S01]  /*46f0*/  @!P3 IMAD.IADD R169, R169, 0x1, -R2 ;  /* 0x00000001a9a9b824 */ /* 0x000fe200078e0a02 */
[----:B------:R-:W-:Y:S01]  /*4700*/  ISETP.GE.AND P3, PT, R13, RZ, PT ;  /* 0x000000ff0d00720c */ /* 0x000fe20003f66270 */
[----:B------:R-:W-:Y:S01]  /*4710*/  IMAD.HI.U32 R10, R4, R181, RZ ;  /* 0x000000b5040a7227 */ /* 0x000fe200078e00ff */
[----:B------:R-:W-:-:S03]  /*4720*/  LOP3.LUT R13, R5, 0xa4, RZ, 0xfc, !PT ;  /* 0x000000a4050d7812 */ /* 0x000fc600078efcff */
[----:B------:R-:W-:Y:S01]  /*4730*/  @!P1 IMAD.IADD R173, R173, 0x1, -R2 ;  /* 0x00000001adad9824 */ /* 0x000fe200078e0a02 */
[C---:B------:R-:W-:Y:S01]  /*4740*/  ISETP.GT.U32.AND P1, PT, R2.reuse, R169, PT ;  /* 0x000000a90200720c */ /* 0x040fe20003f24070 */
[----:B------:R-:W-:Y:S01]  /*4750*/  IMAD.MOV R8, RZ, RZ, -R8 ;  /* 0x000000ffff087224 */ /* 0x000fe200078e0a08 */
[----:B------:R-:W-:Y:S01]  /*4760*/  IABS R193, R13 ;  /* 0x0000000d00c17213 */ /* 0x000fe20000000000 */
[----:B------:R-:W-:Y:S01]  /*4770*/  @!P4 IMAD.IADD R165, R165, 0x1, -R2 ;  /* 0x00000001a5a5c824 */ /* 0x000fe200078e0a02 */
[----:B------:R-:W-:Y:S01]  /*4780*/  ISETP.GE.AND P4, PT, R11, RZ, PT ;  /* 0x000000ff0b00720c */ /* 0x000fe20003f86270 */
[----:B------:R-:W-:Y:S01]  /*4790*/  IMAD.MOV R10, RZ, RZ, -R10 ;  /* 0x000000ffff0a7224 */ /* 0x000fe200078e0a0a */
[----:B------:R-:W-:Y:S01]  /*47a0*/  LOP3.LUT R11, R5, 0xa0, RZ, 0xfc, !PT ;  /* 0x000000a0050b7812 */ /* 0x000fe200078efcff */
[C---:B------:R-:W-:Y:S02]  /*47b0*/  IMAD R177, R2.reuse, R8, R177 ;  /* 0x0000000802b17224 */ /* 0x040fe400078e02b1 */
[C---:B------:R-:W-:Y:S01]  /*47c0*/  IMAD R181, R2.reuse, R10, R181 ;  /* 0x0000000a02b57224 */ /* 0x040fe200078e02b5 */
[----:B------:R-:W-:Y:S01]  /*47d0*/  IABS R185, R11 ;  /* 0x0000000b00b97213 */ /* 0x000fe20000000000 */
[----:B------:R-:W-:Y:S01]  /*47e0*/  @!P2 IMAD.MOV R165, RZ, RZ, -R165 ;  /* 0x000000ffffa5a224 */ /* 0x000fe200078e0aa5 */
[C---:B------:R-:W-:Y:S01]  /*47f0*/  ISETP.GT.U32.AND P2, PT, R2.reuse, R177, PT ;  /* 0x000000b10200720c */ /* 0x040fe20003f44070 */
[----:B------:R-:W-:Y:S01]  /*4800*/  @!P1 IMAD.IADD R169, R169, 0x1, -R2 ;  /* 0x00000001a9a99824 */ /* 0x000fe200078e0a02 */
[----:B------:R-:W-:Y:S01]  /*4810*/  ISETP.GT.U32.AND P1, PT, R2, R181, PT ;  /* 0x000000b50200720c */ /* 0x000fe20003f24070 */
[----:B------:R-:W-:-:S04]  /*4820*/  IMAD.HI.U32 R8, R4, R185, RZ ;  /* 0x000000b904087227 */ /* 0x000fc800078e00ff */
[----:B------:R-:W-:Y:S01]  /*4830*/  @!P5 IMAD.MOV R91, RZ, RZ, -R91 ;  /* 0x000000ffff5bd224 */ /* 0x000fe200078e0a5b */
[----:B------:R-:W-:Y:S01]  /*4840*/  ISETP.GE.AND P5, PT, R12, RZ, PT ;  /* 0x000000ff0c00720c */ /* 0x000fe20003fa6270 */
[----:B------:R-:W-:Y:S01]  /*4850*/  IMAD.MOV R8, RZ, RZ, -R8 ;  /* 0x000000ffff087224 */ /* 0x000fe200078e0a08 */
[----:B------:R-:W-:Y:S01]  /*4860*/  LOP3.LUT R12, R5, 0xa2, RZ, 0xfc, !PT ;  /* 0x000000a2050c7812 */ /* 0x000fe200078efcff */
[----:B------:R-:W-:Y:S01]  /*4870*/  @!P0 IMAD.MOV R93, RZ, RZ, -R93 ;  /* 0x000000ffff5d8224 */ /* 0x000fe200078e0a5d */
[C---:B------:R-:W-:Y:S01]  /*4880*/  ISETP.GT.U32.AND P0, PT, R2.reuse, R173, PT ;  /* 0x000000ad0200720c */ /* 0x040fe20003f04070 */
[--C-:B------:R-:W-:Y:S01]  /*4890*/  @!P2 IMAD.IADD R177, R177, 0x1, -R2.reuse ;  /* 0x00000001b1b1a824 */ /* 0x100fe200078e0a02 */
[----:B------:R-:W-:Y:S01]  /*48a0*/  IABS R189, R12 ;  /* 0x0000000c00bd7213 */ /* 0x000fe20000000000 */
[C---:B------:R-:W-:Y:S02]  /*48b0*/  IMAD R185, R2.reuse, R8, R185 ;  /* 0x0000000802b97224 */ /* 0x040fe400078e02b9 */
[----:B------:R-:W-:Y:S01]  /*48c0*/  @!P1 IMAD.IADD R181, R181, 0x1, -R2 ;  /* 0x00000001b5b59824 */ /* 0x000fe200078e0a02 */
[----:B------:R-:W-:Y:S01]  /*48d0*/  ISETP.GT.U32.AND P1, PT, R2, R177, PT ;  /* 0x000000b10200720c */ /* 0x000fe20003f24070 */
[----:B------:R-:W-:Y:S01]  /*48e0*/  IMAD.HI.U32 R8, R4, R189, RZ ;  /* 0x000000bd04087227 */ /* 0x000fe200078e00ff */
[----:B------:R-:W-:-:S03]  /*48f0*/  ISETP.GT.U32.AND P2, PT, R2, R185, PT ;  /* 0x000000b90200720c */ /* 0x000fc60003f44070 */
[----:B------:R-:W-:Y:S01]  /*4900*/  @!P6 IMAD.MOV R169, RZ, RZ, -R169 ;  /* 0x000000ffffa9e224 */ /* 0x000fe200078e0aa9 */
[----:B------:R-:W-:Y:S01]  /*4910*/  ISETP.GT.U32.AND P6, PT, R2, R181, PT ;  /* 0x000000b50200720c */ /* 0x000fe20003fc4070 */
[----:B------:R-:W-:Y:S02]  /*4920*/  IMAD.MOV R8, RZ, RZ, -R8 ;  /* 0x000000ffff087224 */ /* 0x000fe400078e0a08 */
[----:B------:R-:W-:-:S04]  /*4930*/  IMAD.HI.U32 R10, R4, R193, RZ ;  /* 0x000000c1040a7227 */ /* 0x000fc800078e00ff */
[----:B------:R-:W-:Y:S01]  /*4940*/  @!P0 IMAD.IADD R173, R173, 0x1, -R2 ;  /* 0x00000001adad8824 */ /* 0x000fe200078e0a02 */
[----:B------:R-:W-:Y:S01]  /*4950*/  ISETP.GE.AND P0, PT, R11, RZ, PT ;  /* 0x000000ff0b00720c */ /* 0x000fe20003f06270 */
[----:B------:R-:W-:Y:S02]  /*4960*/  IMAD R189, R2, R8, R189 ;  /* 0x0000000802bd7224 */ /* 0x000fe400078e02bd */
[----:B------:R-:W-:-:S04]  /*4970*/  IMAD.HI.U32 R11, R4, R197, RZ ;  /* 0x000000c5040b7227 */ /* 0x000fc800078e00ff */
[----:B------:R-:W-:Y:S02]  /*4980*/  IMAD.MOV R10, RZ, RZ, -R10 ;  /* 0x000000ffff0a7224 */ /* 0x000fe400078e0a0a */
[--C-:B------:R-:W-:Y:S01]  /*4990*/  @!P1 IMAD.IADD R177, R177, 0x1, -R2.reuse ;  /* 0x00000001b1b19824 */ /* 0x100fe200078e0a02 */
[C---:B------:R-:W-:Y:S01]  /*49a0*/  ISETP.GT.U32.AND P1, PT, R2.reuse, R189, PT ;  /* 0x000000bd0200720c */ /* 0x040fe20003f24070 */
[----:B------:R-:W-:Y:S02]  /*49b0*/  IMAD.MOV R11, RZ, RZ, -R11 ;  /* 0x000000ffff0b7224 */ /* 0x000fe400078e0a0b */
[--C-:B------:R-:W-:Y:S02]  /*49c0*/  @!P2 IMAD.IADD R185, R185, 0x1, -R2.reuse ;  /* 0x00000001b9b9a824 */ /* 0x100fe400078e0a02 */
[C---:B------:R-:W-:Y:S01]  /*49d0*/  IMAD R193, R2.reuse, R10, R193 ;  /* 0x0000000a02c17224 */ /* 0x040fe200078e02c1 */
[----:B------:R-:W-:Y:S01]  /*49e0*/  LOP3.LUT R10, R5, 0xa8, RZ, 0xfc, !PT ;  /* 0x000000a8050a7812 */ /* 0x000fe200078efcff */
[C---:B------:R-:W-:Y:S01]  /*49f0*/  IMAD R197, R2.reuse, R11, R197 ;  /* 0x0000000b02c57224 */ /* 0x040fe200078e02c5 */
[C---:B------:R-:W-:Y:S01]  /*4a00*/  ISETP.GT.U32.AND P2, PT, R2.reuse, R185, PT ;  /* 0x000000b90200720c */ /* 0x040fe20003f44070 */
[----:B------:R-:W-:Y:S01]  /*4a10*/  @!P6 IMAD.IADD R181, R181, 0x1, -R2 ;  /* 0x00000001b5b5e824 */ /* 0x000fe200078e0a02 */
[----:B------:R-:W-:Y:S01]  /*4a20*/  IABS R201, R10 ;  /* 0x0000000a00c97213 */ /* 0x000fe20000000000 */
[----:B------:R-:W-:Y:S01]  /*4a30*/  @!P5 IMAD.MOV R173, RZ, RZ, -R173 ;  /* 0x000000ffffadd224 */ /* 0x000fe200078e0aad */
[C---:B------:R-:W-:Y:S01]  /*4a40*/  ISETP.GT.U32.AND P6, PT, R2.reuse, R193, PT ;  /* 0x000000c10200720c */ /* 0x040fe20003fc4070 */
[----:B------:R-:W-:Y:S01]  /*4a50*/  @!P3 IMAD.MOV R181, RZ, RZ, -R181 ;  /* 0x000000ffffb5b224 */ /* 0x000fe200078e0ab5 */
[----:B------:R-:W-:Y:S01]  /*4a60*/  ISETP.GT.U32.AND P3, PT, R2, R197, PT ;  /* 0x000000c50200720c */ /* 0x000fe20003f64070 */
[----:B------:R-:W-:Y:S01]  /*4a70*/  IMAD.HI.U32 R8, R4, R201, RZ ;  /* 0x000000c904087227 */ /* 0x000fe200078e00ff */
[----:B------:R-:W-:-:S02]  /*4a80*/  LOP3.LUT R11, R5, 0xaa, RZ, 0xfc, !PT ;  /* 0x000000aa050b7812 */ /* 0x000fc400078efcff */
[----:B------:R-:W-:Y:S01]  /*4a90*/  ISETP.GE.AND P5, PT, R12, RZ, PT ;  /* 0x000000ff0c00720c */ /* 0x000fe20003fa6270 */
[----:B------:R-:W-:Y:S01]  /*4aa0*/  @!P1 IMAD.IADD R189, R189, 0x1, -R2 ;  /* 0x00000001bdbd9824 */ /* 0x000fe200078e0a02 */
[----:B------:R-:W-:Y:S01]  /*4ab0*/  IABS R205, R11 ;  /* 0x0000000b00cd7213 */ /* 0x000fe20000000000 */
[----:B------:R-:W-:Y:S01]  /*4ac0*/  IMAD.MOV R8, RZ, RZ, -R8 ;  /* 0x000000ffff087224 */ /* 0x000fe200078e0a08 */
[----:B------:R-:W-:Y:S01]  /*4ad0*/  LOP3.LUT R12, R5, 0xac, RZ, 0xfc, !PT ;  /* 0x000000ac050c7812 */ /* 0x000fe200078efcff */
[--C-:B------:R-:W-:Y:S01]  /*4ae0*/  @!P2 IMAD.IADD R185, R185, 0x1, -R2.reuse ;  /* 0x00000001b9b9a824 */ /* 0x100fe200078e0a02 */
[C---:B------:R-:W-:Y:S01]  /*4af0*/  ISETP.GT.U32.AND P1, PT, R2.reuse, R189, PT ;  /* 0x000000bd0200720c */ /* 0x040fe20003f24070 */
[----:B------:R-:W-:Y:S01]  /*4b00*/  IMAD R201, R2, R8, R201 ;  /* 0x0000000802c97224 */ /* 0x000fe200078e02c9 */
[----:B------:R-:W-:Y:S01]  /*4b10*/  IABS R209, R12 ;  /* 0x0000000c00d17213 */ /* 0x000fe20000000000 */
[--C-:B------:R-:W-:Y:S01]  /*4b20*/  @!P3 IMAD.IADD R197, R197, 0x1, -R2.reuse ;  /* 0x00000001c5c5b824 */ /* 0x100fe200078e0a02 */
[----:B------:R-:W-:Y:S01]  /*4b30*/  ISETP.GE.AND P2, PT, R14, RZ, PT ;  /* 0x000000ff0e00720c */ /* 0x000fe20003f46270 */
[----:B------:R-:W-:Y:S01]  /*4b40*/  @!P0 IMAD.MOV R185, RZ, RZ, -R185 ;  /* 0x000000ffffb98224 */ /* 0x000fe200078e0ab9 */
[C---:B------:R-:W-:Y:S01]  /*4b50*/  ISETP.GT.U32.AND P0, PT, R2.reuse, R201, PT ;  /* 0x000000c90200720c */ /* 0x040fe20003f04070 */
[----:B------:R-:W-:Y:S01]  /*4b60*/  @!P6 IMAD.IADD R193, R193, 0x1, -R2 ;  /* 0x00000001c1c1e824 */ /* 0x000fe200078e0a02 */
[----:B------:R-:W-:Y:S01]  /*4b70*/  ISETP.GT.U32.AND P3, PT, R2, R197, PT ;  /* 0x000000c50200720c */ /* 0x000fe20003f64070 */
[----:B------:R-:W-:-:S03]  /*4b80*/  IMAD.HI.U32 R8, R4, R205, RZ ;  /* 0x000000cd04087227 */ /* 0x000fc600078e00ff */
[----:B------:R-:W-:Y:S01]  /*4b90*/  ISETP.GT.U32.AND P6, PT, R2, R193, PT ;  /* 0x000000c10200720c */ /* 0x000fe20003fc4070 */
[----:B------:R-:W-:Y:S01]  /*4ba0*/  @!P1 IMAD.IADD R189, R189, 0x1, -R2 ;  /* 0x00000001bdbd9824 */ /* 0x000fe200078e0a02 */
[----:B------:R-:W-:Y:S01]  /*4bb0*/  ISETP.GE.AND P1, PT, R10, RZ, PT ;  /* 0x000000ff0a00720c */ /* 0x000fe20003f26270 */
[----:B------:R-:W-:Y:S02]  /*4bc0*/  IMAD.MOV R10, RZ, RZ, -R8 ;  /* 0x000000ffff0a7224 */ /* 0x000fe400078e0a08 */
[----:B------:R-:W-:Y:S01]  /*4bd0*/  @!P4 IMAD.MOV R177, RZ, RZ, -R177 ;  /* 0x000000ffffb1c224 */ /* 0x000fe200078e0ab1 */
[----:B------:R-:W-:Y:S01]  /*4be0*/  ISETP.GE.AND P4, PT, R13, RZ, PT ;  /* 0x000000ff0d00720c */ /* 0x000fe20003f86270 */
[----:B------:R-:W-:-:S04]  /*4bf0*/  IMAD.HI.U32 R8, R4, R209, RZ ;  /* 0x000000d104087227 */ /* 0x000fc800078e00ff */
[----:B------:R-:W-:Y:S02]  /*4c00*/  VIADD R13, R7, 0xae ;  /* 0x000000ae070d7836 */ /* 0x000fe40000000000 */
[C---:B------:R-:W-:Y:S01]  /*4c10*/  IMAD R205, R2.reuse, R10, R205 ;  /* 0x0000000a02cd7224 */ /* 0x040fe200078e02cd */
[----:B------:R-:W-:Y:S01]  /*4c20*/  LOP3.LUT R10, R5, 0xb0, RZ, 0xfc, !PT ;  /* 0x000000b0050a7812 */ /* 0x000fe200078efcff */
[----:B------:R-:W-:Y:S01]  /*4c30*/  @!P0 IMAD.IADD R201, R201, 0x1, -R2 ;  /* 0x00000001c9c98824 */ /* 0x000fe200078e0a02 */
[----:B------:R-:W-:Y:S01]  /*4c40*/  IABS R213, R13 ;  /* 0x0000000d00d57213 */ /* 0x000fe20000000000 */
[----:B------:R-:W-:Y:S01]  /*4c50*/  IMAD.MOV R8, RZ, RZ, -R8 ;  /* 0x000000ffff087224 */ /* 0x000fe200078e0a08 */
[----:B------:R-:W-:Y:S01]  /*4c60*/  IABS R217, R10 ;  /* 0x0000000a00d97213 */ /* 0x000fe20000000000 */
[--C-:B------:R-:W-:Y:S01]  /*4c70*/  @!P3 IMAD.IADD R197, R197, 0x1, -R2.reuse ;  /* 0x00000001c5c5b824 */ /* 0x100fe200078e0a02 */
[C---:B------:R-:W-:Y:S01]  /*4c80*/  ISETP.GT.U32.AND P3, PT, R2.reuse, R205, PT ;  /* 0x000000cd0200720c */ /* 0x040fe20003f64070 */
[----:B------:R-:W-:Y:S01]  /*4c90*/  @!P6 IMAD.IADD R193, R193, 0x1, -R2 ;  /* 0x00000001c1c1e824 */ /* 0x000fe200078e0a02 */
[C---:B------:R-:W-:Y:S01]  /*4ca0*/  ISETP.GT.U32.AND P0, PT, R2.reuse, R201, PT ;  /* 0x000000c90200720c */ /* 0x040fe20003f04070 */
[----:B------:R-:W-:Y:S01]  /*4cb0*/  IMAD R209, R2, R8, R209 ;  /* 0x0000000802d17224 */ /* 0x000fe200078e02d1 */
[----:B------:R-:W-:Y:S01]  /*4cc0*/  ISETP.GE.AND P6, PT, R11, RZ, PT ;  /* 0x000000ff0b00720c */ /* 0x000fe20003fc6270 */
[----:B------:R-:W-:-:S04]  /*4cd0*/  IMAD.HI.U32 R8, R4, R213, RZ ;  /* 0x000000d504087227 */ /* 0x000fc800078e00ff */
[----:B------:R-:W-:Y:S01]  /*4ce0*/  @!P4 IMAD.MOV R193, RZ, RZ, -R193 ;  /* 0x000000ffffc1c224 */ /* 0x000fe200078e0ac1 */
[----:B------:R-:W-:Y:S01]  /*4cf0*/  ISETP.GT.U32.AND P4, PT, R2, R209, PT ;  /* 0x000000d10200720c */ /* 0x000fe20003f84070 */
[----:B------:R-:W-:Y:S02]  /*4d00*/  IMAD.MOV R8, RZ, RZ, -R8 ;  /* 0x000000ffff087224 */ /* 0x000fe400078e0a08 */
[--C-:B------:R-:W-:Y:S02]  /*4d10*/  @!P3 IMAD.IADD R205, R205, 0x1, -R2.reuse ;  /* 0x00000001cdcdb824 */ /* 0x100fe400078e0a02 */
[----:B------:R-:W-:Y:S01]  /*4d20*/  @!P0 IMAD.IADD R201, R201, 0x1, -R2 ;  /* 0x00000001c9c98824 */ /* 0x000fe200078e0a02 */
[----:B------:R-:W-:Y:S01]  /*4d30*/  ISETP.GE.AND P0, PT, R10, RZ, PT ;  /* 0x000000ff0a00720c */ /* 0x000fe20003f06270 */
[C---:B------:R-:W-:Y:S01]  /*4d40*/  IMAD R213, R2.reuse, R8, R213 ;  /* 0x0000000802d57224 */ /* 0x040fe200078e02d5 */
[----:B------:R-:W-:Y:S01]  /*4d50*/  ISETP.GT.U32.AND P3, PT, R2, R205, PT ;  /* 0x000000cd0200720c */ /* 0x000fe20003f64070 */
[----:B------:R-:W-:Y:S01]  /*4d60*/  @!P1 IMAD.MOV R201, RZ, RZ, -R201 ;  /* 0x000000ffffc99224 */ /* 0x000fe200078e0ac9 */
[----:B------:R-:W-:Y:S01]  /*4d70*/  LOP3.LUT R10, R5, 0xb2, RZ, 0xfc, !PT ;  /* 0x000000b2050a7812 */ /* 0x000fe200078efcff */
[----:B------:R-:W-:Y:S01]  /*4d80*/  IMAD.HI.U32 R8, R4, R217, RZ ;  /* 0x000000d904087227 */ /* 0x000fe200078e00ff */
[----:B------:R-:W-:-:S02]  /*4d90*/  ISETP.GT.U32.AND P1, PT, R2, R213, PT ;  /* 0x000000d50200720c */ /* 0x000fc40003f24070 */
[----:B------:R-:W-:Y:S01]  /*4da0*/  IABS R221, R10 ;  /* 0x0000000a00dd7213 */ /* 0x000fe20000000000 */
[----:B------:R-:W-:Y:S02]  /*4db0*/  @!P4 IMAD.IADD R209, R209, 0x1, -R2 ;  /* 0x00000001d1d1c824 */ /* 0x000fe400078e0a02 */
[----:B------:R-:W-:Y:S02]  /*4dc0*/  IMAD.MOV R8, RZ, RZ, -R8 ;  /* 0x000000ffff087224 */ /* 0x000fe400078e0a08 */
[----:B------:R-:W-:Y:S01]  /*4dd0*/  @!P5 IMAD.MOV R189, RZ, RZ, -R189 ;  /* 0x000000ffffbdd224 */ /* 0x000fe200078e0abd */
[----:B------:R-:W-:Y:S01]  /*4de0*/  ISETP.GT.U32.AND P4, PT, R2, R209, PT ;  /* 0x000000d10200720c */ /* 0x000fe20003f84070 */
[--C-:B------:R-:W-:Y:S01]  /*4df0*/  @!P3 IMAD.IADD R205, R205, 0x1, -R2.reuse ;  /* 0x00000001cdcdb824 */ /* 0x100fe200078e0a02 */
[----:B------:R-:W-:Y:S01]  /*4e00*/  ISETP.GE.AND P5, PT, R12, RZ, PT ;  /* 0x000000ff0c00720c */ /* 0x000fe20003fa6270 */
[----:B------:R-:W-:Y:S01]  /*4e10*/  IMAD R217, R2, R8, R217 ;  /* 0x0000000802d97224 */ /* 0x000fe200078e02d9 */
[----:B------:R-:W-:Y:S01]  /*4e20*/  LOP3.LUT R12, R5, 0xb4, RZ, 0xfc, !PT ;  /* 0x000000b4050c7812 */ /* 0x000fe200078efcff */
[----:B------:R-:W-:Y:S01]  /*4e30*/  @!P1 IMAD.IADD R213, R213, 0x1, -R2 ;  /* 0x00000001d5d59824 */ /* 0x000fe200078e0a02 */
[----:B------:R-:W-:Y:S01]  /*4e40*/  ISETP.GE.AND P3, PT, R10, RZ, PT ;  /* 0x000000ff0a00720c */ /* 0x000fe20003f66270 */
[----:B------:R-:W-:Y:S01]  /*4e50*/  @!P6 IMAD.MOV R205, RZ, RZ, -R205 ;  /* 0x000000ffffcde224 */ /* 0x000fe200078e0acd */
[----:B------:R-:W-:Y:S01]  /*4e60*/  IABS R225, R12 ;  /* 0x0000000c00e17213 */ /* 0x000fe20000000000 */
[----:B------:R-:W-:Y:S01]  /*4e70*/  IMAD.HI.U32 R8, R4, R221, RZ ;  /* 0x000000dd04087227 */ /* 0x000fe200078e00ff */
[----:B------:R-:W-:-:S02]  /*4e80*/  ISETP.GT.U32.AND P6, PT, R2, R213, PT ;  /* 0x000000d50200720c */ /* 0x000fc40003fc4070 */
[----:B------:R-:W-:Y:S01]  /*4e90*/  ISETP.GE.AND P1, PT, R12, RZ, PT ;  /* 0x000000ff0c00720c */ /* 0x000fe20003f26270 */
[----:B------:R-:W-:Y:S01]  /*4ea0*/  @!P4 IMAD.IADD R209, R209, 0x1, -R2 ;  /* 0x00000001d1d1c824 */ /* 0x000fe200078e0a02 */
[C---:B------:R-:W-:Y:S01]  /*4eb0*/  ISETP.GT.U32.AND P4, PT, R2.reuse, R217, PT ;  /* 0x000000d90200720c */ /* 0x040fe20003f84070 */
[----:B------:R-:W-:Y:S02]  /*4ec0*/  IMAD.MOV R8, RZ, RZ, -R8 ;  /* 0x000000ffff087224 */ /* 0x000fe400078e0a08 */
[----:B------:R-:W-:Y:S02]  /*4ed0*/  @!P5 IMAD.MOV R209, RZ, RZ, -R209 ;  /* 0x000000ffffd1d224 */ /* 0x000fe400078e0ad1 */
[C---:B------:R-:W-:Y:S01]  /*4ee0*/  IMAD R221, R2.reuse, R8, R221 ;  /* 0x0000000802dd7224 */ /* 0x040fe200078e02dd */
[----:B------:R-:W-:Y:S01]  /*4ef0*/  LOP3.LUT R8, R5, 0xb8, RZ, 0xfc, !PT ;  /* 0x000000b805087812 */ /* 0x000fe200078efcff */
[----:B------:R-:W-:Y:S01]  /*4f00*/  @!P2 IMAD.MOV R197, RZ, RZ, -R197 ;  /* 0x000000ffffc5a224 */ /* 0x000fe200078e0ac5 */
[----:B------:R-:W-:Y:S01]  /*4f10*/  ISETP.GE.AND P2, PT, R13, RZ, PT ;  /* 0x000000ff0d00720c */ /* 0x000fe20003f46270 */
[----:B------:R-:W-:Y:S01]  /*4f20*/  @!P6 IMAD.IADD R213, R213, 0x1, -R2 ;  /* 0x00000001d5d5e824 */ /* 0x000fe200078e0a02 */
[----:B------:R-:W-:Y:S01]  /*4f30*/  ISETP.GT.U32.AND P6, PT, R2, R221, PT ;  /* 0x000000dd0200720c */ /* 0x000fe20003fc4070 */
[----:B------:R-:W-:Y:S01]  /*4f40*/  IMAD.HI.U32 R10, R4, R225, RZ ;  /* 0x000000e1040a7227 */ /* 0x000fe200078e00ff */
[----:B------:R-:W-:-:S02]  /*4f50*/  LOP3.LUT R13, R5, 0xb6, RZ, 0xfc, !PT ;  /* 0x000000b6050d7812 */ /* 0x000fc400078efcff */
[----:B------:R-:W-:Y:S01]  /*4f60*/  IABS R233, R8 ;  /* 0x0000000800e97213 */ /* 0x000fe20000000000 */
[----:B------:R-:W-:Y:S01]  /*4f70*/  @!P4 IMAD.IADD R217, R217, 0x1, -R2 ;  /* 0x00000001d9d9c824 */ /* 0x000fe200078e0a02 */
[----:B------:R-:W-:Y:S01]  /*4f80*/  IABS R229, R13 ;  /* 0x0000000d00e57213 */ /* 0x000fe20000000000 */
[----:B------:R-:W-:Y:S01]  /*4f90*/  IMAD.MOV R10, RZ, RZ, -R10 ;  /* 0x000000ffff0a7224 */ /* 0x000fe200078e0a0a */
[----:B------:R-:W-:Y:S01]  /*4fa0*/  ISETP.GE.AND P4, PT, R13, RZ, PT ;  /* 0x000000ff0d00720c */ /* 0x000fe20003f86270 */
[----:B------:R-:W-:Y:S01]  /*4fb0*/  VIADD R14, R7, 0xbe ;  /* 0x000000be070e7836 */ /* 0x000fe20000000000 */
[----:B------:R-:W-:Y:S01]  /*4fc0*/  ISETP.GT.U32.AND P5, PT, R2, R217, PT ;  /* 0x000000d90200720c */ /* 0x000fe20003fa4070 */
[----:B------:R-:W-:Y:S01]  /*4fd0*/  IMAD.HI.U32 R11, R4, R229, RZ ;  /* 0x000000e5040b7227 */ /* 0x000fe200078e00ff */
[----:B------:R-:W-:Y:S02]  /*4fe0*/  LOP3.LUT R13, R5, 0xbc, RZ, 0xfc, !PT ;  /* 0x000000bc050d7812 */ /* 0x000fe400078efcff */
[----:B------:R-:W-:Y:S01]  /*4ff0*/  IABS R97, R14 ;  /* 0x0000000e00617213 */ /* 0x000fe20000000000 */
[--C-:B------:R-:W-:Y:S01]  /*5000*/  @!P6 IMAD.IADD R221, R221, 0x1, -R2.reuse ;  /* 0x00000001dddde824 */ /* 0x100fe200078e0a02 */
[----:B------:R-:W-:Y:S01]  /*5010*/  IABS R235, R13 ;  /* 0x0000000d00eb7213 */ /* 0x000fe20000000000 */
[C---:B------:R-:W-:Y:S01]  /*5020*/  IMAD R225, R2.reuse, R10, R225 ;  /* 0x0000000a02e17224 */ /* 0x040fe200078e02e1 */
[----:B------:R-:W-:Y:S01]  /*5030*/  LOP3.LUT R10, R5, 0xba, RZ, 0xfc, !PT ;  /* 0x000000ba050a7812 */ /* 0x000fe200078efcff */
[----:B------:R-:W-:Y:S01]  /*5040*/  IMAD.MOV R11, RZ, RZ, -R11 ;  /* 0x000000ffff0b7224 */ /* 0x000fe200078e0a0b */
[----:B------:R-:W-:Y:S01]  /*5050*/  ISETP.GT.U32.AND P6, PT, R2, R221, PT ;  /* 0x000000dd0200720c */ /* 0x000fe20003fc4070 */
[----:B------:R-:W-:Y:S01]  /*5060*/  @!P2 IMAD.MOV R213, RZ, RZ, -R213 ;  /* 0x000000ffffd5a224 */ /* 0x000fe200078e0ad5 */
[----:B------:R-:W-:Y:S01]  /*5070*/  ISETP.GE.AND P2, PT, R8, RZ, PT ;  /* 0x000000ff0800720c */ /* 0x000fe20003f46270 */
[----:B------:R-:W-:Y:S01]  /*5080*/  @!P5 IMAD.IADD R217, R217, 0x1, -R2 ;  /* 0x00000001d9d9d824 */ /* 0x000fe200078e0a02 */
[----:B------:R-:W-:Y:S01]  /*5090*/  IABS R95, R10 ;  /* 0x0000000a005f7213 */ /* 0x000fe20000000000 */
[----:B------:R-:W-:Y:S01]  /*50a0*/  IMAD.HI.U32 R8, R4, R233, RZ ;  /* 0x000000e904087227 */ /* 0x000fe200078e00ff */
[----:B------:R-:W-:-:S03]  /*50b0*/  ISETP.GE.AND P5, PT, R10, RZ, PT ;  /* 0x000000ff0a00720c */ /* 0x000fc60003fa6270 */
[----:B------:R-:W-:Y:S01]  /*50c0*/  @!P0 IMAD.MOV R217, RZ, RZ, -R217 ;  /* 0x000000ffffd98224 */ /* 0x000fe200078e0ad9 */
[C---:B------:R-:W-:Y:S01]  /*50d0*/  ISETP.GT.U32.AND P0, PT, R2.reuse, R225, PT ;  /* 0x000000e10200720c */ /* 0x040fe20003f04070 */
[C---:B------:R-:W-:Y:S02]  /*50e0*/  IMAD R229, R2.reuse, R11, R229 ;  /* 0x0000000b02e57224 */ /* 0x040fe400078e02e5 */
[----:B------:R-:W-:Y:S02]  /*50f0*/  IMAD.MOV R8, RZ, RZ, -R8 ;  /* 0x000000ffff087224 */ /* 0x000fe400078e0a08 */
[----:B------:R-:W-:Y:S01]  /*5100*/  @!P6 IMAD.IADD R221, R221, 0x1, -R2 ;  /* 0x00000001dddde824 */ /* 0x000fe200078e0a02 */
[C---:B------:R-:W-:Y:S01]  /*5110*/  ISETP.GT.U32.AND P6, PT, R2.reuse, R229, PT ;  /* 0x000000e50200720c */ /* 0x040fe20003fc4070 */
[----:B------:R-:W-:Y:S02]  /*5120*/  IMAD R233, R2, R8, R233 ;  /* 0x0000000802e97224 */ /* 0x000fe400078e02e9 */
[----:B------:R-:W-:-:S04]  /*5130*/  IMAD.HI.U32 R11, R4, R235, RZ ;  /* 0x000000eb040b7227 */ /* 0x000fc800078e00ff */
[----:B------:R-:W-:Y:S01]  /*5140*/  @!P0 IMAD.IADD R225, R225, 0x1, -R2 ;  /* 0x00000001e1e18824 */ /* 0x000fe200078e0a02 */
[----:B------:R-:W-:Y:S01]  /*5150*/  ISETP.GT.U32.AND P0, PT, R2, R233, PT ;  /* 0x000000e90200720c */ /* 0x000fe20003f04070 */
[----:B------:R-:W-:Y:S02]  /*5160*/  @!P3 IMAD.MOV R221, RZ, RZ, -R221 ;  /* 0x000000ffffddb224 */ /* 0x000fe400078e0add */
[----:B------:R-:W-:-:S04]  /*5170*/  IMAD.HI.U32 R12, R4, R97, RZ ;  /* 0x00000061040c7227 */ /* 0x000fc800078e00ff */
[----:B------:R-:W-:Y:S01]  /*5180*/  @!P6 IMAD.IADD R229, R229, 0x1, -R2 ;  /* 0x00000001e5e5e824 */ /* 0x000fe200078e0a02 */
[C---:B------:R-:W-:Y:S01]  /*5190*/  ISETP.GT.U32.AND P6, PT, R2.reuse, R225, PT ;  /* 0x000000e10200720c */ /* 0x040fe20003fc4070 */
[----:B------:R-:W-:Y:S02]  /*51a0*/  IMAD.MOV R11, RZ, RZ, -R11 ;  /* 0x000000ffff0b7224 */ /* 0x000fe400078e0a0b */
[----:B------:R-:W-:Y:S01]  /*51b0*/  IMAD.MOV R12, RZ, RZ, -R12 ;  /* 0x000000ffff0c7224 */ /* 0x000fe200078e0a0c */
[----:B------:R-:W-:Y:S01]  /*51c0*/  ISETP.GT.U32.AND P3, PT, R2, R229, PT ;  /* 0x000000e50200720c */ /* 0x000fe20003f64070 */
[----:B------:R-:W-:Y:S02]  /*51d0*/  @!P0 IMAD.IADD R233, R233, 0x1, -R2 ;  /* 0x00000001e9e98824 */ /* 0x000fe400078e0a02 */
[----:B------:R-:W-:-:S03]  /*51e0*/  IMAD.HI.U32 R8, R4, R241, RZ ;  /* 0x000000f104087227 */ /* 0x000fc600078e00ff */
[C---:B------:R-:W-:Y:S01]  /*51f0*/  ISETP.GT.U32.AND P0, PT, R2.reuse, R233, PT ;  /* 0x000000e90200720c */ /* 0x040fe20003f04070 */
[C---:B------:R-:W-:Y:S02]  /*5200*/  IMAD R235, R2.reuse, R11, R235 ;  /* 0x0000000b02eb7224 */ /* 0x040fe400078e02eb */
[----:B------:R-:W-:Y:S02]  /*5210*/  @!P6 IMAD.IADD R225, R225, 0x1, -R2 ;  /* 0x00000001e1e1e824 */ /* 0x000fe400078e0a02 */
[C---:B------:R-:W-:Y:S01]  /*5220*/  IMAD R97, R2.reuse, R12, R97 ;  /* 0x0000000c02617224 */ /* 0x040fe200078e0261 */
[----:B------:R-:W-:Y:S01]  /*5230*/  LOP3.LUT R12, R5, 0xc2, RZ, 0xfc, !PT ;  /* 0x000000c2050c7812 */ /* 0x000fe200078efcff */
[----:B------:R-:W-:Y:S02]  /*5240*/  IMAD.MOV R8, RZ, RZ, -R8 ;  /* 0x000000ffff087224 */ /* 0x000fe400078e0a08 */
[----:B------:R-:W-:Y:S01]  /*5250*/  @!P1 IMAD.MOV R225, RZ, RZ, -R225 ;  /* 0x000000ffffe19224 */ /* 0x000fe200078e0ae1 */
[C---:B------:R-:W-:Y:S01]  /*5260*/  ISETP.GT.U32.AND P1, PT, R2.reuse, R235, PT ;  /* 0x000000eb0200720c */ /* 0x040fe20003f24070 */
[C---:B------:R-:W-:Y:S01]  /*5270*/  IMAD R241, R2.reuse, R8, R241 ;  /* 0x0000000802f17224 */ /* 0x040fe200078e02f1 */
[----:B------:R-:W-:Y:S01]  /*5280*/  IABS R243, R12 ;  /* 0x0000000c00f37213 */ /* 0x000fe20000000000 */
[----:B------:R-:W-:Y:S01]  /*5290*/  @!P3 IMAD.IADD R229, R229, 0x1, -R2 ;  /* 0x00000001e5e5b824 */ /* 0x000fe200078e0a02 */
[----:B------:R-:W-:Y:S01]  /*52a0*/  ISETP.GT.U32.AND P3, PT, R2, R97, PT ;  /* 0x000000610200720c */ /* 0x000fe20003f64070 */
[----:B------:R-:W-:-:S04]  /*52b0*/  IMAD.HI.U32 R10, R4, R95, RZ ;  /* 0x0000005f040a7227 */ /* 0x000fc800078e00ff */
[----:B------:R-:W-:Y:S01]  /*52c0*/  @!P0 IMAD.IADD R233, R233, 0x1, -R2 ;  /* 0x00000001e9e98824 */ /* 0x000fe200078e0a02 */
[C---:B------:R-:W-:Y:S01]  /*52d0*/  ISETP.GT.U32.AND P0, PT, R2.reuse, R241, PT ;  /* 0x000000f10200720c */ /* 0x040fe20003f04070 */
[----:B------:R-:W-:Y:S02]  /*52e0*/  IMAD.MOV R10, RZ, RZ, -R10 ;  /* 0x000000ffff0a7224 */ /* 0x000fe400078e0a0a */
[----:B------:R-:W-:Y:S02]  /*52f0*/  @!P1 IMAD.IADD R235, R235, 0x1, -R2 ;  /* 0x00000001ebeb9824 */ /* 0x000fe400078e0a02 */
[----:B------:R-:W-:Y:S02]  /*5300*/  IMAD R95, R2, R10, R95 ;  /* 0x0000000a025f7224 */ /* 0x000fe400078e025f */
[----:B------:R-:W-:-:S03]  /*5310*/  IMAD.HI.U32 R11, R4, R101, RZ ;  /* 0x00000065040b7227 */ /* 0x000fc600078e00ff */
[C---:B------:R-:W-:Y:S01]  /*5320*/  ISETP.GT.U32.AND P6, PT, R2.reuse, R95, PT ;  /* 0x0000005f0200720c */ /* 0x040fe20003fc4070 */
[----:B------:R-:W-:Y:S01]  /*5330*/  @!P3 IMAD.IADD R97, R97, 0x1, -R2 ;  /* 0x000000016161b824 */ /* 0x000fe200078e0a02 */
[----:B------:R-:W-:Y:S01]  /*5340*/  ISETP.GT.U32.AND P3, PT, R2, R235, PT ;  /* 0x000000eb0200720c */ /* 0x000fe20003f64070 */
[----:B------:R-:W-:-:S04]  /*5350*/  IMAD.HI.U32 R8, R4, R243, RZ ;  /* 0x000000f304087227 */ /* 0x000fc800078e00ff */
[----:B------:R-:W-:Y:S02]  /*5360*/  IMAD.MOV R11, RZ, RZ, -R11 ;  /* 0x000000ffff0b7224 */ /* 0x000fe400078e0a0b */
[----:B------:R-:W-:Y:S01]  /*5370*/  @!P0 IMAD.IADD R241, R241, 0x1, -R2 ;  /* 0x00000001f1f18824 */ /* 0x000fe200078e0a02 */
[C---:B------:R-:W-:Y:S01]  /*5380*/  ISETP.GT.U32.AND P0, PT, R2.reuse, R97, PT ;  /* 0x000000610200720c */ /* 0x040fe20003f04070 */
[----:B------:R-:W-:Y:S02]  /*5390*/  IMAD.MOV R8, RZ, RZ, -R8 ;  /* 0x000000ffff087224 */ /* 0x000fe400078e0a08 */
[C---:B------:R-:W-:Y:S01]  /*53a0*/  IMAD R101, R2.reuse, R11, R101 ;  /* 0x0000000b02657224 */ /* 0x040fe200078e0265 */
[----:B------:R-:W-:Y:S01]  /*53b0*/  LOP3.LUT R11, R5, 0xc8, RZ, 0xfc, !PT ;  /* 0x000000c8050b7812 */ /* 0x000fe200078efcff */
[C---:B------:R-:W-:Y:S02]  /*53c0*/  IMAD R243, R2.reuse, R8, R243 ;  /* 0x0000000802f37224 */ /* 0x040fe400078e02f3 */
[--C-:B------:R-:W-:Y:S01]  /*53d0*/  @!P6 IMAD.IADD R95, R95, 0x1, -R2.reuse ;  /* 0x000000015f5fe824 */ /* 0x100fe200078e0a02 */
[----:B------:R-:W-:Y:S01]  /*53e0*/  IABS R103, R11 ;  /* 0x0000000b00677213 */ /* 0x000fe20000000000 */
[----:B------:R-:W-:Y:S01]  /*53f0*/  @!P2 IMAD.MOV R233, RZ, RZ, -R233 ;  /* 0x000000ffffe9a224 */ /* 0x000fe200078e0ae9 */
[C---:B------:R-:W-:Y:S01]  /*5400*/  ISETP.GT.U32.AND P2, PT, R2.reuse, R243, PT ;  /* 0x000000f30200720c */ /* 0x040fe20003f44070 */
[----:B------:R-:W-:Y:S01]  /*5410*/  @!P4 IMAD.MOV R229, RZ, RZ, -R229 ;  /* 0x000000ffffe5c224 */ /* 0x000fe200078e0ae5 */
[----:B------:R-:W-:Y:S01]  /*5420*/  ISETP.GT.U32.AND P4, PT, R2, R241, PT ;  /* 0x000000f10200720c */ /* 0x000fe20003f84070 */
[----:B------:R-:W-:Y:S01]  /*5430*/  @!P3 IMAD.IADD R235, R235, 0x1, -R2 ;  /* 0x00000001ebebb824 */ /* 0x000fe200078e0a02 */
[----:B------:R-:W-:Y:S01]  /*5440*/  ISETP.GE.AND P3, PT, R14, RZ, PT ;  /* 0x000000ff0e00720c */ /* 0x000fe20003f66270 */
[----:B------:R-:W-:Y:S01]  /*5450*/  IMAD.HI.U32 R8, R4, R103, RZ ;  /* 0x0000006704087227 */ /* 0x000fe200078e00ff */
[----:B------:R-:W-:-:S02]  /*5460*/  ISETP.GT.U32.AND P1, PT, R2, R95, PT ;  /* 0x0000005f0200720c */ /* 0x000fc40003f24070 */
[----:B------:R-:W-:Y:S01]  /*5470*/  ISETP.GE.AND P6, PT, R13, RZ, PT ;  /* 0x000000ff0d00720c */ /* 0x000fe20003fc6270 */
[----:B------:R-:W-:Y:S01]  /*5480*/  @!P0 IMAD.IADD R97, R97, 0x1, -R2 ;  /* 0x0000000161618824 */ /* 0x000fe200078e0a02 */
[----:B------:R-:W-:Y:S01]  /*5490*/  ISETP.GT.U32.AND P0, PT, R2, R101, PT ;  /* 0x000000650200720c */ /* 0x000fe20003f04070 */
[----:B------:R-:W-:Y:S01]  /*54a0*/  IMAD.HI.U32 R10, R4, R99, RZ ;  /* 0x00000063040a7227 */ /* 0x000fe200078e00ff */
[----:B------:R-:W-:-:S03]  /*54b0*/  LOP3.LUT R13, R5, 0xca, RZ, 0xfc, !PT ;  /* 0x000000ca050d7812 */ /* 0x000fc600078efcff */
[----:B------:R-:W-:Y:S01]  /*54c0*/  IMAD.MOV R8, RZ, RZ, -R8 ;  /* 0x000000ffff087224 */ /* 0x000fe200078e0a08 */
[----:B------:R-:W-:Y:S01]  /*54d0*/  IABS R105, R13 ;  /* 0x0000000d00697213 */ /* 0x000fe20000000000 */
[----:B------:R-:W-:Y:S02]  /*54e0*/  IMAD.MOV R10, RZ, RZ, -R10 ;  /* 0x000000ffff0a7224 */ /* 0x000fe400078e0a0a */
[C---:B------:R-:W-:Y:S01]  /*54f0*/  IMAD R103, R2.reuse, R8, R103 ;  /* 0x0000000802677224 */ /* 0x040fe200078e0267 */
[----:B------:R-:W-:Y:S01]  /*5500*/  LOP3.LUT R8, R5, 0xcc, RZ, 0xfc, !PT ;  /* 0x000000cc05087812 */ /* 0x000fe200078efcff */
[C---:B------:R-:W-:Y:S02]  /*5510*/  IMAD R99, R2.reuse, R10, R99 ;  /* 0x0000000a02637224 */ /* 0x040fe400078e0263 */
[--C-:B------:R-:W-:Y:S01]  /*5520*/  @!P2 IMAD.IADD R243, R243, 0x1, -R2.reuse ;  /* 0x00000001f3f3a824 */ /* 0x100fe200078e0a02 */
[----:B------:R-:W-:Y:S01]  /*5530*/  IABS R107, R8 ;  /* 0x00000008006b7213 */ /* 0x000fe20000000000 */
[--C-:B------:R-:W-:Y:S01]  /*5540*/  @!P4 IMAD.IADD R241, R241, 0x1, -R2.reuse ;  /* 0x00000001f1f1c824 */ /* 0x100fe200078e0a02 */
[----:B------:R-:W-:Y:S01]  /*5550*/  ISETP.GE.AND P4, PT, R15, RZ, PT ;  /* 0x000000ff0f00720c */ /* 0x000fe20003f86270 */
[----:B------:R-:W-:Y:S01]  /*5560*/  @!P3 IMAD.MOV R97, RZ, RZ, -R97 ;  /* 0x000000ffff61b224 */ /* 0x000fe200078e0a61 */
[C---:B------:R-:W-:Y:S01]  /*5570*/  ISETP.GT.U32.AND P3, PT, R2.reuse, R103, PT ;  /* 0x000000670200720c */ /* 0x040fe20003f64070 */
[--C-:B------:R-:W-:Y:S01]  /*5580*/  @!P1 IMAD.IADD R95, R95, 0x1, -R2.reuse ;  /* 0x000000015f5f9824 */ /* 0x100fe200078e0a02 */
[C---:B------:R-:W-:Y:S01]  /*5590*/  ISETP.GT.U32.AND P1, PT, R2.reuse, R99, PT ;  /* 0x000000630200720c */ /* 0x040fe20003f24070 */
[----:B------:R-:W-:Y:S01]  /*55a0*/  @!P0 IMAD.IADD R101, R101, 0x1, -R2 ;  /* 0x0000000165658824 */ /* 0x000fe200078e0a02 */
[----:B------:R-:W-:Y:S01]  /*55b0*/  ISETP.GT.U32.AND P0, PT, R2, R243, PT ;  /* 0x000000f30200720c */ /* 0x000fe20003f04070 */
[----:B------:R-:W-:Y:S01]  /*55c0*/  IMAD.HI.U32 R10, R4, R105, RZ ;  /* 0x00000069040a7227 */ /* 0x000fe200078e00ff */
[----:B------:R-:W-:-:S02]  /*55d0*/  ISETP.GE.AND P2, PT, R12, RZ, PT ;  /* 0x000000ff0c00720c */ /* 0x000fc40003f46270 */
[C---:B------:R-:W-:Y:S01]  /*55e0*/  LOP3.LUT R12, R5.reuse, 0xd4, RZ, 0xfc, !PT ;  /* 0x000000d4050c7812 */ /* 0x040fe200078efcff */
[----:B------:R-:W-:Y:S01]  /*55f0*/  IMAD.MOV R10, RZ, RZ, -R10 ;  /* 0x000000ffff0a7224 */ /* 0x000fe200078e0a0a */
[----:B------:R-:W-:Y:S01]  /*5600*/  LOP3.LUT R15, R5, 0xd6, RZ, 0xfc, !PT ;  /* 0x000000d6050f7812 */ /* 0x000fe200078efcff */
[----:B------:R-:W-:Y:S01]  /*5610*/  @!P5 IMAD.MOV R95, RZ, RZ, -R95 ;  /* 0x000000ffff5fd224 */ /* 0x000fe200078e0a5f */
[C---:B------:R-:W-:Y:S01]  /*5620*/  ISETP.GT.U32.AND P5, PT, R2.reuse, R101, PT ;  /* 0x000000650200720c */ /* 0x040fe20003fa4070 */
[----:B------:R-:W-:Y:S02]  /*5630*/  IMAD R105, R2, R10, R105 ;  /* 0x0000000a02697224 */ /* 0x000fe400078e0269 */
[----:B------:R-:W-:Y:S01]  /*5640*/  @!P4 IMAD.MOV R241, RZ, RZ, -R241 ;  /* 0x000000fffff1c224 */ /* 0x000fe200078e0af1 */
[----:B------:R-:W-:Y:S01]  /*5650*/  ISETP.GE.AND P4, PT, R17, RZ, PT ;  /* 0x000000ff1100720c */ /* 0x000fe20003f86270 */
[----:B------:R-:W-:Y:S01]  /*5660*/  @!P3 IMAD.IADD R103, R103, 0x1, -R2 ;  /* 0x000000016767b824 */ /* 0x000fe200078e0a02 */
[----:B------:R-:W-:Y:S01]  /*5670*/  ISETP.GE.AND P3, PT, R8, RZ, PT ;  /* 0x000000ff0800720c */ /* 0x000fe20003f66270 */
[----:B------:R-:W-:Y:S01]  /*5680*/  IMAD.HI.U32 R8, R4, R107, RZ ;  /* 0x0000006b04087227 */ /* 0x000fe200078e00ff */
[----:B------:R-:W-:-:S03]  /*5690*/  LOP3.LUT R17, R5, 0xd8, RZ, 0xfc, !PT ;  /* 0x000000d805117812 */ /* 0x000fc600078efcff */
[--C-:B------:R-:W-:Y:S01]  /*56a0*/  @!P1 IMAD.IADD R99, R99, 0x1, -R2.reuse ;  /* 0x0000000163639824 */ /* 0x100fe200078e0a02 */
[----:B------:R-:W-:Y:S01]  /*56b0*/  ISETP.GE.AND P1, PT, R16, RZ, PT ;  /* 0x000000ff1000720c */ /* 0x000fe20003f26270 */
[----:B------:R-:W-:Y:S01]  /*56c0*/  @!P0 IMAD.IADD R243, R243, 0x1, -R2 ;  /* 0x00000001f3f38824 */ /* 0x000fe200078e0a02 */
[C---:B------:R-:W-:Y:S01]  /*56d0*/  ISETP.GT.U32.AND P0, PT, R2.reuse, R105, PT ;  /* 0x000000690200720c */ /* 0x040fe20003f04070 */
[----:B------:R-:W-:Y:S01]  /*56e0*/  IMAD.MOV R8, RZ, RZ, -R8 ;  /* 0x000000ffff087224 */ /* 0x000fe200078e0a08 */
[----:B------:R-:W-:Y:S01]  /*56f0*/  IABS R14, R17 ;  /* 0x00000011000e7213 */ /* 0x000fe20000000000 */
[----:B------:R-:W-:Y:S01]  /*5700*/  @!P6 IMAD.MOV R235, RZ, RZ, -R235 ;  /* 0x000000ffffebe224 */ /* 0x000fe200078e0aeb */
[C---:B------:R-:W-:Y:S01]  /*5710*/  ISETP.GT.U32.AND P6, PT, R2.reuse, R99, PT ;  /* 0x000000630200720c */ /* 0x040fe20003fc4070 */
[----:B------:R-:W-:Y:S01]  /*5720*/  @!P5 IMAD.IADD R101, R101, 0x1, -R2 ;  /* 0x000000016565d824 */ /* 0x000fe200078e0a02 */
[----:B------:R-:W-:Y:S01]  /*5730*/  ISETP.GE.AND P5, PT, R13, RZ, PT ;  /* 0x000000ff0d00720c */ /* 0x000fe20003fa6270 */
[----:B------:R-:W-:Y:S01]  /*5740*/  IMAD R107, R2, R8, R107 ;  /* 0x00000008026b7224 */ /* 0x000fe200078e026b */
[----:B------:R-:W-:Y:S01]  /*5750*/  IABS R13, R12 ;  /* 0x0000000c000d7213 */ /* 0x000fe20000000000 */
[----:B------:R-:W-:-:S02]  /*5760*/  VIADD R10, R7, 0xce ;  /* 0x000000ce070a7836 */ /* 0x000fc40000000000 */
[----:B------:R-:W-:Y:S01]  /*5770*/  @!P4 IMAD.MOV R101, RZ, RZ, -R101 ;  /* 0x000000ffff65c224 */ /* 0x000fe200078e0a65 */
[C---:B------:R-:W-:Y:S01]  /*5780*/  ISETP.GT.U32.AND P4, PT, R2.reuse, R107, PT ;  /* 0x0000006b0200720c */ /* 0x040fe20003f84070 */
[--C-:B------:R-:W-:Y:S01]  /*5790*/  @!P0 IMAD.IADD R105, R105, 0x1, -R2.reuse ;  /* 0x0000000169698824 */ /* 0x100fe200078e0a02 */
[----:B------:R-:W-:Y:S01]  /*57a0*/  IABS R249, R10 ;  /* 0x0000000a00f97213 */ /* 0x000fe20000000000 */
[----:B------:R-:W-:Y:S01]  /*57b0*/  @!P2 IMAD.MOV R243, RZ, RZ, -R243 ;  /* 0x000000fffff3a224 */ /* 0x000fe200078e0af3 */
[----:B------:R-:W-:Y:S01]  /*57c0*/  ISETP.GT.U32.AND P0, PT, R2, R103, PT ;  /* 0x000000670200720c */ /* 0x000fe20003f04070 */
[----:B------:R-:W-:Y:S01]  /*57d0*/  @!P6 IMAD.IADD R99, R99, 0x1, -R2 ;  /* 0x000000016363e824 */ /* 0x000fe200078e0a02 */
[----:B------:R-:W-:Y:S01]  /*57e0*/  ISETP.GE.AND P6, PT, R11, RZ, PT ;  /* 0x000000ff0b00720c */ /* 0x000fe20003fc6270 */
[----:B------:R-:W-:Y:S01]  /*57f0*/  IMAD.HI.U32 R8, R4, R249, RZ ;  /* 0x000000f904087227 */ /* 0x000fe200078e00ff */
[----:B------:R-:W-:Y:S02]  /*5800*/  ISETP.GE.AND P2, PT, R10, RZ, PT ;  /* 0x000000ff0a00720c */ /* 0x000fe40003f46270 */
[----:B------:R-:W-:Y:S01]  /*5810*/  LOP3.LUT R10, R5, 0xd0, RZ, 0xfc, !PT ;  /* 0x000000d0050a7812 */ /* 0x000fe200078efcff */
[----:B------:R-:W-:Y:S01]  /*5820*/  @!P1 IMAD.MOV R99, RZ, RZ, -R99 ;  /* 0x000000ffff639224 */ /* 0x000fe200078e0a63 */
[----:B------:R-:W-:Y:S01]  /*5830*/  ISETP.GT.U32.AND P1, PT, R2, R105, PT ;  /* 0x000000690200720c */ /* 0x000fe20003f24070 */
[----:B------:R-:W-:Y:S01]  /*5840*/  IMAD.MOV R8, RZ, RZ, -R8 ;  /* 0x000000ffff087224 */ /* 0x000fe200078e0a08 */
[----:B------:R-:W-:Y:S01]  /*5850*/  IABS R251, R10 ;  /* 0x0000000a00fb7213 */ /* 0x000fe20000000000 */
[--C-:B------:R-:W-:Y:S01]  /*5860*/  @!P4 IMAD.IADD R107, R107, 0x1, -R2.reuse ;  /* 0x000000016b6bc824 */ /* 0x100fe200078e0a02 */
[----:B------:R-:W-:Y:S01]  /*5870*/  LOP3.LUT R11, R5, 0xd2, RZ, 0xfc, !PT ;  /* 0x000000d2050b7812 */ /* 0x000fe200078efcff */
[----:B------:R-:W-:Y:S01]  /*5880*/  @!P0 IMAD.IADD R103, R103, 0x1, -R2 ;  /* 0x0000000167678824 */ /* 0x000fe200078e0a02 */
[----:B------:R-:W-:Y:S01]  /*5890*/  ISETP.GE.AND P0, PT, R10, RZ, PT ;  /* 0x000000ff0a00720c */ /* 0x000fe20003f06270 */
[C---:B------:R-:W-:Y:S01]  /*58a0*/  IMAD R249, R2.reuse, R8, R249 ;  /* 0x0000000802f97224 */ /* 0x040fe200078e02f9 */
[----:B------:R-:W-:Y:S01]  /*58b0*/  ISETP.GT.U32.AND P4, PT, R2, R107, PT ;  /* 0x0000006b0200720c */ /* 0x000fe20003f84070 */
[----:B------:R-:W-:-:S04]  /*58c0*/  IMAD.HI.U32 R8, R4, R251, RZ ;  /* 0x000000fb04087227 */ /* 0x000fc800078e00ff */
[----:B------:R-:W-:Y:S01]  /*58d0*/  @!P6 IMAD.MOV R103, RZ, RZ, -R103 ;  /* 0x000000ffff67e224 */ /* 0x000fe200078e0a67 */
[C---:B------:R-:W-:Y:S01]  /*58e0*/  ISETP.GT.U32.AND P6, PT, R2.reuse, R249, PT ;  /* 0x000000f90200720c */ /* 0x040fe20003fc4070 */
[----:B------:R-:W-:Y:S02]  /*58f0*/  IMAD.MOV R8, RZ, RZ, -R8 ;  /* 0x000000ffff087224 */ /* 0x000fe400078e0a08 */
[--C-:B------:R-:W-:Y:S01]  /*5900*/  @!P1 IMAD.IADD R105, R105, 0x1, -R2.reuse ;  /* 0x0000000169699824 */ /* 0x100fe200078e0a02 */
[----:B------:R-:W-:Y:S01]  /*5910*/  ISETP.GE.AND P1, PT, R11, RZ, PT ;  /* 0x000000ff0b00720c */ /* 0x000fe20003f26270 */
[C---:B------:R-:W-:Y:S01]  /*5920*/  IMAD R251, R2.reuse, R8, R251 ;  /* 0x0000000802fb7224 */ /* 0x040fe200078e02fb */
[----:B------:R-:W-:Y:S01]  /*5930*/  IABS R11, R11 ;  /* 0x0000000b000b7213 */ /* 0x000fe20000000000 */
[----:B------:R-:W-:Y:S02]  /*5940*/  @!P4 IMAD.IADD R107, R107, 0x1, -R2 ;  /* 0x000000016b6bc824 */ /* 0x000fe400078e0a02 */
[----:B------:R-:W-:Y:S01]  /*5950*/  @!P5 IMAD.MOV R105, RZ, RZ, -R105 ;  /* 0x000000ffff69d224 */ /* 0x000fe200078e0a69 */
[----:B------:R-:W-:Y:S01]  /*5960*/  ISETP.GT.U32.AND P4, PT, R2, R251, PT ;  /* 0x000000fb0200720c */ /* 0x000fe20003f84070 */
[----:B------:R-:W-:Y:S01]  /*5970*/  IMAD.HI.U32 R10, R4, R11, RZ ;  /* 0x0000000b040a7227 */ /* 0x000fe200078e00ff */
[----:B------:R-:W-:-:S03]  /*5980*/  ISETP.GE.AND P5, PT, R12, RZ, PT ;  /* 0x000000ff0c00720c */ /* 0x000fc60003fa6270 */
[----:B------:R-:W-:Y:S02]  /*5990*/  @!P6 IMAD.IADD R249, R249, 0x1, -R2 ;  /* 0x00000001f9f9e824 */ /* 0x000fe400078e0a02 */
[----:B------:R-:W-:Y:S02]  /*59a0*/  IMAD.MOV R10, RZ, RZ, -R10 ;  /* 0x000000ffff0a7224 */ /* 0x000fe400078e0a0a */
[----:B------:R-:W-:Y:S01]  /*59b0*/  @!P3 IMAD.MOV R107, RZ, RZ, -R107 ;  /* 0x000000ffff6bb224 */ /* 0x000fe200078e0a6b */
[C---:B------:R-:W-:Y:S01]  /*59c0*/  ISETP.GT.U32.AND P6, PT, R2.reuse, R249, PT ;  /* 0x000000f90200720c */ /* 0x040fe20003fc4070 */
[----:B------:R-:W-:Y:S01]  /*59d0*/  IMAD R8, R2, R10, R11 ;  /* 0x0000000a02087224 */ /* 0x000fe200078e020b */
[----:B------:R-:W-:Y:S01]  /*59e0*/  IABS R11, R15 ;  /* 0x0000000f000b7213 */ /* 0x000fe20000000000 */
[----:B------:R-:W-:-:S03]  /*59f0*/  IMAD.HI.U32 R10, R4, R13, RZ ;  /* 0x0000000d040a7227 */ /* 0x000fc600078e00ff */
[C---:B------:R-:W-:Y:S01]  /*5a00*/  ISETP.GT.U32.AND P3, PT, R2.reuse, R8, PT ;  /* 0x000000080200720c */ /* 0x040fe20003f64070 */
[----:B------:R-:W-:Y:S02]  /*5a10*/  IMAD.MOV R12, RZ, RZ, -R10 ;  /* 0x000000ffff0c7224 */ /* 0x000fe400078e0a0a */
[----:B------:R-:W-:Y:S02]  /*5a20*/  @!P4 IMAD.IADD R251, R251, 0x1, -R2 ;  /* 0x00000001fbfbc824 */ /* 0x000fe400078e0a02 */
[----:B------:R-:W-:Y:S02]  /*5a30*/  IMAD R12, R2, R12, R13 ;  /* 0x0000000c020c7224 */ /* 0x000fe400078e020d */
[----:B------:R-:W-:Y:S01]  /*5a40*/  IMAD.HI.U32 R10, R4, R11, RZ ;  /* 0x0000000b040a7227 */ /* 0x000fe200078e00ff */
[----:B------:R-:W-:-:S03]  /*5a50*/  ISETP.GT.U32.AND P4, PT, R2, R251, PT ;  /* 0x000000fb0200720c */ /* 0x000fc60003f84070 */
[----:B------:R-:W-:Y:S02]  /*5a60*/  IMAD.MOV.U32 R13, RZ, RZ, R14 ;  /* 0x000000ffff0d7224 */ /* 0x000fe400078e000e */
[----:B------:R-:W-:Y:S01]  /*5a70*/  @!P6 IMAD.IADD R249, R249, 0x1, -R2 ;  /* 0x00000001f9f9e824 */ /* 0x000fe200078e0a02 */
[----:B------:R-:W-:Y:S01]  /*5a80*/  ISETP.GT.U32.AND P6, PT, R2, R12, PT ;  /* 0x0000000c0200720c */ /* 0x000fe20003fc4070 */
[----:B------:R-:W-:Y:S02]  /*5a90*/  IMAD.MOV R14, RZ, RZ, -R10 ;  /* 0x000000ffff0e7224 */ /* 0x000fe400078e0a0a */
[----:B------:R-:W-:-:S04]  /*5aa0*/  IMAD.HI.U32 R10, R4, R13, RZ ;  /* 0x0000000d040a7227 */ /* 0x000fc800078e00ff */
[----:B------:R-:W-:Y:S02]  /*5ab0*/  IMAD.MOV R16, RZ, RZ, -R10 ;  /* 0x000000ffff107224 */ /* 0x000fe400078e0a0a */
[--C-:B------:R-:W-:Y:S02]  /*5ac0*/  @!P3 IMAD.IADD R8, R8, 0x1, -R2.reuse ;  /* 0x000000010808b824 */ /* 0x100fe400078e0a02 */
[--C-:B------:R-:W-:Y:S01]  /*5ad0*/  @!P4 IMAD.IADD R251, R251, 0x1, -R2.reuse ;  /* 0x00000001fbfbc824 */ /* 0x100fe200078e0a02 */
[----:B------:R-:W-:Y:S01]  /*5ae0*/  ISETP.GE.AND P4, PT, R15, RZ, PT ;  /* 0x000000ff0f00720c */ /* 0x000fe20003f86270 */
[C---:B------:R-:W-:Y:S01]  /*5af0*/  IMAD R16, R2.reuse, R16, R13 ;  /* 0x0000001002107224 */ /* 0x040fe200078e020d */
[----:B------:R-:W-:Y:S01]  /*5b00*/  ISETP.GT.U32.AND P3, PT, R2, R8, PT ;  /* 0x000000080200720c */ /* 0x000fe20003f64070 */
[----:B------:R-:W-:Y:S01]  /*5b10*/  @!P6 IMAD.IADD R12, R12, 0x1, -R2 ;  /* 0x000000010c0ce824 */ /* 0x000fe200078e0a02 */
[----:B------:R-:W-:Y:S01]  /*5b20*/  LOP3.LUT R13, R5, 0xdc, RZ, 0xfc, !PT ;  /* 0x000000dc050d7812 */ /* 0x000fe200078efcff */
[----:B------:R-:W-:Y:S01]  /*5b30*/  @!P0 IMAD.MOV R251, RZ, RZ, -R251 ;  /* 0x000000fffffb8224 */ /* 0x000fe200078e0afb */
[C---:B------:R-:W-:Y:S01]  /*5b40*/  ISETP.GT.U32.AND P0, PT, R2.reuse, R16, PT ;  /* 0x000000100200720c */ /* 0x040fe20003f04070 */
[C---:B------:R-:W-:Y:S01]  /*5b50*/  IMAD R14, R2.reuse, R14, R11 ;  /* 0x0000000e020e7224 */ /* 0x040fe200078e020b */
[----:B------:R-:W-:Y:S01]  /*5b60*/  ISETP.GT.U32.AND P6, PT, R2, R12, PT ;  /* 0x0000000c0200720c */ /* 0x000fe20003fc4070 */
[----:B------:R-:W-:Y:S01]  /*5b70*/  IMAD.HI.U32 R10, R4, R39, RZ ;  /* 0x00000027040a7227 */ /* 0x000fe200078e00ff */
[----:B------:R-:W-:-:S03]  /*5b80*/  IABS R35, R13 ;  /* 0x0000000d00237213 */ /* 0x000fc60000000000 */
[----:B------:R-:W-:Y:S01]  /*5b90*/  @!P2 IMAD.MOV R249, RZ, RZ, -R249 ;  /* 0x000000fffff9a224 */ /* 0x000fe200078e0af9 */
[----:B------:R-:W-:Y:S01]  /*5ba0*/  ISETP.GT.U32.AND P2, PT, R2, R14, PT ;  /* 0x0000000e0200720c */ /* 0x000fe20003f44070 */
[----:B------:R-:W-:Y:S02]  /*5bb0*/  IMAD.MOV R10, RZ, RZ, -R10 ;  /* 0x000000ffff0a7224 */ /* 0x000fe400078e0a0a */
[--C-:B------:R-:W-:Y:S01]  /*5bc0*/  @!P3 IMAD.IADD R8, R8, 0x1, -R2.reuse ;  /* 0x000000010808b824 */ /* 0x100fe200078e0a02 */
[----:B------:R-:W-:Y:S01]  /*5bd0*/  ISETP.GE.AND P3, PT, R17, RZ, PT ;  /* 0x000000ff1100720c */ /* 0x000fe20003f66270 */
[----:B------:R-:W-:Y:S01]  /*5be0*/  IMAD R39, R2, R10, R39 ;  /* 0x0000000a02277224 */ /* 0x000fe200078e0227 */
[----:B------:R-:W-:Y:S01]  /*5bf0*/  IABS R17, R22 ;  /* 0x0000001600117213 */ /* 0x000fe20000000000 */
[----:B------:R-:W-:Y:S02]  /*5c00*/  VIADD R15, R7, 0xde ;  /* 0x000000de070f7836 */ /* 0x000fe40000000000 */
[--C-:B------:R-:W-:Y:S01]  /*5c10*/  @!P0 IMAD.IADD R16, R16, 0x1, -R2.reuse ;  /* 0x0000000110108824 */ /* 0x100fe200078e0a02 */
[----:B------:R-:W-:Y:S01]  /*5c20*/  ISETP.GE.AND P0, PT, R18, RZ, PT ;  /* 0x000000ff1200720c */ /* 0x000fe20003f06270 */
[----:B------:R-:W-:Y:S01]  /*5c30*/  @!P6 IMAD.IADD R12, R12, 0x1, -R2 ;  /* 0x000000010c0ce824 */ /* 0x000fe200078e0a02 */
[----:B------:R-:W-:Y:S01]  /*5c40*/  ISETP.GT.U32.AND P6, PT, R2, R39, PT ;  /* 0x000000270200720c */ /* 0x000fe20003fc4070 */
[----:B------:R-:W-:Y:S01]  /*5c50*/  @!P1 IMAD.MOV R8, RZ, RZ, -R8 ;  /* 0x000000ffff089224 */ /* 0x000fe200078e0a08 */
[----:B------:R-:W-:Y:S01]  /*5c60*/  IABS R31, R15 ;  /* 0x0000000f001f7213 */ /* 0x000fe20000000000 */
[----:B------:R-:W-:Y:S01]  /*5c70*/  @!P2 IMAD.IADD R14, R14, 0x1, -R2 ;  /* 0x000000010e0ea824 */ /* 0x000fe200078e0a02 */
[----:B------:R-:W-:Y:S01]  /*5c80*/  ISETP.GT.U32.AND P1, PT, R2, R16, PT ;  /* 0x000000100200720c */ /* 0x000fe20003f24070 */
[----:B------:R-:W-:Y:S01]  /*5c90*/  IMAD.HI.U32 R10, R4, R35, RZ ;  /* 0x00000023040a7227 */ /* 0x000fe200078e00ff */
[----:B------:R-:W-:-:S02]  /*5ca0*/  IABS R18, R32 ;  /* 0x0000002000127213 */ /* 0x000fc40000000000 */
[----:B------:R-:W-:Y:S01]  /*5cb0*/  ISETP.GT.U32.AND P2, PT, R2, R14, PT ;  /* 0x0000000e0200720c */ /* 0x000fe20003f44070 */
[----:B------:R-:W-:-:S04]  /*5cc0*/  IMAD.HI.U32 R11, R4, R31, RZ ;  /* 0x0000001f040b7227 */ /* 0x000fc800078e00ff */
[----:B------:R-:W-:Y:S02]  /*5cd0*/  IMAD.MOV R11, RZ, RZ, -R11 ;  /* 0x000000ffff0b7224 */ /* 0x000fe400078e0a0b */
[--C-:B------:R-:W-:Y:S02]  /*5ce0*/  @!P6 IMAD.IADD R39, R39, 0x1, -R2.reuse ;  /* 0x000000012727e824 */ /* 0x100fe400078e0a02 */
[----:B------:R-:W-:Y:S01]  /*5cf0*/  IMAD R31, R2, R11, R31 ;  /* 0x0000000b021f7224 */ /* 0x000fe200078e021f */
[----:B------:R-:W-:Y:S01]  /*5d00*/  LOP3.LUT R11, R5, 0xe4, RZ, 0xfc, !PT ;  /* 0x000000e4050b7812 */ /* 0x000fe200078efcff */
[----:B------:R-:W-:Y:S01]  /*5d10*/  @!P1 IMAD.IADD R16, R16, 0x1, -R2 ;  /* 0x0000000110109824 */ /* 0x000fe200078e0a02 */
[C---:B------:R-:W-:Y:S01]  /*5d20*/  ISETP.GT.U32.AND P6, PT, R2.reuse, R39, PT ;  /* 0x000000270200720c */ /* 0x040fe20003fc4070 */
[----:B------:R-:W-:Y:S01]  /*5d30*/  IMAD.MOV R10, RZ, RZ, -R10 ;  /* 0x000000ffff0a7224 */ /* 0x000fe200078e0a0a */
[----:B------:R-:W-:Y:S01]  /*5d40*/  IABS R27, R11 ;  /* 0x0000000b001b7213 */ /* 0x000fe20000000000 */
[----:B------:R-:W-:Y:S01]  /*5d50*/  @!P3 IMAD.MOV R16, RZ, RZ, -R16 ;  /* 0x000000ffff10b224 */ /* 0x000fe200078e0a10 */
[----:B------:R-:W-:Y:S01]  /*5d60*/  ISETP.GT.U32.AND P3, PT, R2, R31, PT ;  /* 0x0000001f0200720c */ /* 0x000fe20003f64070 */
[----:B------:R-:W-:Y:S01]  /*5d70*/  @!P2 IMAD.IADD R14, R14, 0x1, -R2 ;  /* 0x000000010e0ea824 */ /* 0x000fe200078e0a02 */
[----:B------:R-:W-:Y:S01]  /*5d80*/  ISETP.GE.AND P2, PT, R13, RZ, PT ;  /* 0x000000ff0d00720c */ /* 0x000fe20003f46270 */
[----:B------:R-:W-:Y:S01]  /*5d90*/  IMAD R35, R2, R10, R35 ;  /* 0x0000000a02237224 */ /* 0x000fe200078e0223 */
[C---:B------:R-:W-:Y:S01]  /*5da0*/  LOP3.LUT R10, R5.reuse, 0xe0, RZ, 0xfc, !PT ;  /* 0x000000e0050a7812 */ /* 0x040fe200078efcff */
[----:B------:R-:W-:Y:S01]  /*5db0*/  @!P4 IMAD.MOV R14, RZ, RZ, -R14 ;  /* 0x000000ffff0ec224 */ /* 0x000fe200078e0a0e */
[----:B------:R-:W-:Y:S01]  /*5dc0*/  LOP3.LUT R13, R5, 0xe6, RZ, 0xfc, !PT ;  /* 0x000000e6050d7812 */ /* 0x000fe200078efcff */
[----:B------:R-:W-:Y:S01]  /*5dd0*/  @!P5 IMAD.MOV R12, RZ, RZ, -R12 ;  /* 0x000000ffff0cd224 */ /* 0x000fe200078e0a0c */
[----:B------:R-:W-:Y:S01]  /*5de0*/  ISETP.GE.AND P4, PT, R10, RZ, PT ;  /* 0x000000ff0a00720c */ /* 0x000fe20003f86270 */
[----:B------:R-:W-:Y:S01]  /*5df0*/  @!P6 IMAD.IADD R39, R39, 0x1, -R2 ;  /* 0x000000012727e824 */ /* 0x000fe200078e0a02 */
[----:B------:R-:W-:Y:S01]  /*5e00*/  IABS R37, R10 ;  /* 0x0000000a00257213 */ /* 0x000fe20000000000 */
[----:B------:R-:W-:Y:S01]  /*5e10*/  IMAD.HI.U32 R7, R4, R21, RZ ;  /* 0x0000001504077227 */ /* 0x000fe200078e00ff */
[----:B------:R-:W-:-:S02]  /*5e20*/  LOP3.LUT R10, R5, 0xe2, RZ, 0xfc, !PT ;  /* 0x000000e2050a7812 */ /* 0x000fc400078efcff */
[----:B------:R-:W-:Y:S01]  /*5e30*/  ISETP.GE.AND P5, PT, R15, RZ, PT ;  /* 0x000000ff0f00720c */ /* 0x000fe20003fa6270 */
[----:B------:R-:W-:Y:S01]  /*5e40*/  @!P3 IMAD.IADD R31, R31, 0x1, -R2 ;  /* 0x000000011f1fb824 */ /* 0x000fe200078e0a02 */
[----:B------:R-:W-:Y:S01]  /*5e50*/  ISETP.GE.AND P6, PT, R10, RZ, PT ;  /* 0x000000ff0a00720c */ /* 0x000fe20003fc6270 */
[----:B------:R-:W-:Y:S01]  /*5e60*/  @!P0 IMAD.MOV R39, RZ, RZ, -R39 ;  /* 0x000000ffff278224 */ /* 0x000fe200078e0a27 */
[----:B------:R-:W-:Y:S01]  /*5e70*/  IABS R33, R10 ;  /* 0x0000000a00217213 */ /* 0x000fe20000000000 */
[----:B------:R-:W-:Y:S01]  /*5e80*/  IMAD.HI.U32 R10, R4, R37, RZ ;  /* 0x00000025040a7227 */ /* 0x000fe200078e00ff */
[C---:B------:R-:W-:Y:S02]  /*5e90*/  ISETP.GT.U32.AND P3, PT, R2.reuse, R31, PT ;  /* 0x0000001f0200720c */ /* 0x040fe40003f64070 */
[----:B------:R-:W-:Y:S01]  /*5ea0*/  ISETP.GT.U32.AND P1, PT, R2, R35, PT ;  /* 0x000000230200720c */ /* 0x000fe20003f24070 */
[----:B------:R-:W-:Y:S01]  /*5eb0*/  IMAD.MOV R10, RZ, RZ, -R10 ;  /* 0x000000ffff0a7224 */ /* 0x000fe200078e0a0a */
[----:B------:R-:W-:Y:S01]  /*5ec0*/  ISETP.GE.AND P0, PT, R11, RZ, PT ;  /* 0x000000ff0b00720c */ /* 0x000fe20003f06270 */
[----:B------:R-:W-:Y:S01]  /*5ed0*/  IMAD.HI.U32 R11, R4, R27, RZ ;  /* 0x0000001b040b7227 */ /* 0x000fe200078e00ff */
[----:B------:R-:W-:-:S02]  /*5ee0*/  IABS R29, R13 ;  /* 0x0000000d001d7213 */ /* 0x000fc40000000000 */
[----:B------:R-:W-:Y:S01]  /*5ef0*/  IABS R15, R30 ;  /* 0x0000001e000f7213 */ /* 0x000fe20000000000 */
[----:B------:R-:W-:Y:S02]  /*5f00*/  IMAD R37, R2, R10, R37 ;  /* 0x0000000a02257224 */ /* 0x000fe400078e0225 */
[----:B------:R-:W-:-:S04]  /*5f10*/  IMAD.HI.U32 R10, R4, R33, RZ ;  /* 0x00000021040a7227 */ /* 0x000fc800078e00ff */
[----:B------:R-:W-:Y:S02]  /*5f20*/  IMAD.MOV R10, RZ, RZ, -R10 ;  /* 0x000000ffff0a7224 */ /* 0x000fe400078e0a0a */
[--C-:B------:R-:W-:Y:S01]  /*5f30*/  @!P3 IMAD.IADD R31, R31, 0x1, -R2.reuse ;  /* 0x000000011f1fb824 */ /* 0x100fe200078e0a02 */
[----:B------:R-:W-:Y:S01]  /*5f40*/  ISETP.GE.AND P3, PT, R13, RZ, PT ;  /* 0x000000ff0d00720c */ /* 0x000fe20003f66270 */
[C---:B------:R-:W-:Y:S01]  /*5f50*/  IMAD R33, R2.reuse, R10, R33 ;  /* 0x0000000a02217224 */ /* 0x040fe200078e0221 */
[----:B------:R-:W-:Y:S01]  /*5f60*/  IABS R13, R26 ;  /* 0x0000001a000d7213 */ /* 0x000fe20000000000 */
[----:B------:R-:W-:Y:S02]  /*5f70*/  @!P5 IMAD.MOV R31, RZ, RZ, -R31 ;  /* 0x000000ffff1fd224 */ /* 0x000fe400078e0a1f */
[----:B------:R-:W-:Y:S01]  /*5f80*/  IMAD.MOV R11, RZ, RZ, -R11 ;  /* 0x000000ffff0b7224 */ /* 0x000fe200078e0a0b */
[----:B------:R-:W-:Y:S01]  /*5f90*/  ISETP.GT.U32.AND P5, PT, R2, R33, PT ;  /* 0x000000210200720c */ /* 0x000fe20003fa4070 */
[----:B------:R-:W-:-:S02]  /*5fa0*/  @!P1 IMAD.IADD R35, R35, 0x1, -R2 ;  /* 0x0000000123239824 */ /* 0x000fc400078e0a02 */
[----:B------:R-:W-:Y:S01]  /*5fb0*/  IMAD R27, R2, R11, R27 ;  /* 0x0000000b021b7224 */ /* 0x000fe200078e021b */
[----:B------:R-:W-:Y:S01]  /*5fc0*/  LOP3.LUT R11, R5, 0xe8, RZ, 0xfc, !PT ;  /* 0x000000e8050b7812 */ /* 0x000fe200078efcff */
[----:B------:R-:W-:Y:S01]  /*5fd0*/  IMAD.HI.U32 R10, R4, R29, RZ ;  /* 0x0000001d040a7227 */ /* 0x000fe200078e00ff */
[----:B------:R-:W-:Y:S02]  /*5fe0*/  ISETP.GT.U32.AND P1, PT, R2, R35, PT ;  /* 0x000000230200720c */ /* 0x000fe40003f24070 */
[----:B------:R-:W-:Y:S01]  /*5ff0*/  IABS R25, R11 ;  /* 0x0000000b00197213 */ /* 0x000fe20000000000 */
[----:B------:R-:W-:Y:S02]  /*6000*/  IMAD.MOV R10, RZ, RZ, -R10 ;  /* 0x000000ffff0a7224 */ /* 0x000fe400078e0a0a */
[----:B------:R-:W-:Y:S02]  /*6010*/  IMAD.MOV R7, RZ, RZ, -R7 ;  /* 0x000000ffff077224 */ /* 0x000fe400078e0a07 */
[----:B------:R-:W-:-:S02]  /*6020*/  @!P5 IMAD.IADD R33, R33, 0x1, -R2 ;  /* 0x000000012121d824 */ /* 0x000fc400078e0a02 */
[----:B------:R-:W-:Y:S02]  /*6030*/  IMAD R29, R2, R10, R29 ;  /* 0x0000000a021d7224 */ /* 0x000fe400078e021d */
[----:B------:R-:W-:Y:S01]  /*6040*/  IMAD.HI.U32 R10, R4, R25, RZ ;  /* 0x00000019040a7227 */ /* 0x000fe200078e00ff */
[----:B------:R-:W-:-:S03]  /*6050*/  ISETP.GT.U32.AND P5, PT, R2, R33, PT ;  /* 0x000000210200720c */ /* 0x000fc60003fa4070 */
[----:B------:R-:W-:Y:S01]  /*6060*/  @!P1 IMAD.IADD R35, R35, 0x1, -R2 ;  /* 0x0000000123239824 */ /* 0x000fe200078e0a02 */
[C---:B------:R-:W-:Y:S01]  /*6070*/  ISETP.GT.U32.AND P1, PT, R2.reuse, R37, PT ;  /* 0x000000250200720c */ /* 0x040fe20003f24070 */
[----:B------:R-:W-:Y:S02]  /*6080*/  IMAD.MOV R10, RZ, RZ, -R10 ;  /* 0x000000ffff0a7224 */ /* 0x000fe400078e0a0a */
[----:B------:R-:W-:Y:S02]  /*6090*/  @!P2 IMAD.MOV R35, RZ, RZ, -R35 ;  /* 0x000000ffff23a224 */ /* 0x000fe400078e0a23 */
[C---:B------:R-:W-:Y:S02]  /*60a0*/  IMAD R25, R2.reuse, R10, R25 ;  /* 0x0000000a02197224 */ /* 0x040fe400078e0219 */
[C---:B------:R-:W-:Y:S02]  /*60b0*/  IMAD R21, R2.reuse, R7, R21 ;  /* 0x0000000702157224 */ /* 0x040fe400078e0215 */
[----:B------:R-:W-:Y:S01]  /*60c0*/  @!P5 IMAD.IADD R33, R33, 0x1, -R2 ;  /* 0x000000012121d824 */ /* 0x000fe200078e0a02 */
[----:B------:R-:W-:Y:S01]  /*60d0*/  ISETP.GT.U32.AND P5, PT, R2, R27, PT ;  /* 0x0000001b0200720c */ /* 0x000fe20003fa4070 */
[----:B------:R-:W-:-:S04]  /*60e0*/  IMAD.HI.U32 R7, R4, R17, RZ ;  /* 0x0000001104077227 */ /* 0x000fc800078e00ff */
[--C-:B------:R-:W-:Y:S01]  /*60f0*/  @!P1 IMAD.IADD R37, R37, 0x1, -R2.reuse ;  /* 0x0000000125259824 */ /* 0x100fe200078e0a02 */
        /* <DEDUP_REMOVED lines=8> */
[----:B------:R-:W-:-:S03]  /*6180*/  IMAD.HI.U32 R7, R4, R19, RZ ;  /* 0x0000001304077227 */ /* 0x000fc600078e00ff */
[----:B------:R-:W-:Y:S01]  /*6190*/  ISETP.GT.U32.AND P5, PT, R2, R27, PT ;  /* 0x0000001b0200720c */ /* 0x000fe20003fa4070 */
[----:B------:R-:W-:-:S04]  /*61a0*/  IMAD.HI.U32 R10, R4, R23, RZ ;  /* 0x00000017040a7227 */ /* 0x000fc800078e00ff */
[----:B------:R-:W-:Y:S01]  /*61b0*/  @!P2 IMAD.IADD R37, R37, 0x1, -R2 ;  /* 0x000000012525a824 */ /* 0x000fe200078e0a02 */
[----:B------:R-:W-:Y:S01]  /*61c0*/  ISETP.GE.AND P2, PT, R11, RZ, PT ;  /* 0x000000ff0b00720c */ /* 0x000fe20003f46270 */
[----:B------:R-:W-:Y:S02]  /*61d0*/  IMAD.MOV R10, RZ, RZ, -R10 ;  /* 0x000000ffff0a7224 */ /* 0x000fe400078e0a0a */
[----:B------:R-:W-:Y:S02]  /*61e0*/  @!P4 IMAD.MOV R37, RZ, RZ, -R37 ;  /* 0x000000ffff25c224 */ /* 0x000fe400078e0a25 */
[C---:B------:R-:W-:Y:S02]  /*61f0*/  IMAD R23, R2.reuse, R10, R23 ;  /* 0x0000000a02177224 */ /* 0x040fe400078e0217 */
[----:B------:R-:W-:Y:S01]  /*6200*/  @!P5 IMAD.IADD R27, R27, 0x1, -R2 ;  /* 0x000000011b1bd824 */ /* 0x000fe200078e0a02 */
[C---:B------:R-:W-:Y:S01]  /*6210*/  ISETP.GT.U32.AND P5, PT, R2.reuse, R29, PT ;  /* 0x0000001d0200720c */ /* 0x040fe20003fa4070 */
[----:B------:R-:W-:Y:S01]  /*6220*/  IMAD.MOV R7, RZ, RZ, -R7 ;  /* 0x000000ffff077224 */ /* 0x000fe200078e0a07 */
[C---:B------:R-:W-:Y:S01]  /*6230*/  ISETP.GT.U32.AND P6, PT, R2.reuse, R23, PT ;  /* 0x000000170200720c */ /* 0x040fe20003fc4070 */
[----:B------:R-:W-:Y:S01]  /*6240*/  @!P0 IMAD.MOV R27, RZ, RZ, -R27 ;  /* 0x000000ffff1b8224 */ /* 0x000fe200078e0a1b */
[----:B------:R-:W-:Y:S01]  /*6250*/  ISETP.GT.U32.AND P0, PT, R2, R21, PT ;  /* 0x000000150200720c */ /* 0x000fe20003f04070 */
[----:B------:R-:W-:-:S04]  /*6260*/  IMAD.HI.U32 R10, R4, R13, RZ ;  /* 0x0000000d040a7227 */ /* 0x000fc800078e00ff */
[----:B------:R-:W-:Y:S02]  /*6270*/  IMAD R19, R2, R7, R19 ;  /* 0x0000000702137224 */ /* 0x000fe400078e0213 */
[----:B------:R-:W-:-:S04]  /*6280*/  IMAD.HI.U32 R7, R4, R15, RZ ;  /* 0x0000000f04077227 */ /* 0x000fc800078e00ff */
[----:B------:R-:W-:Y:S01]  /*6290*/  @!P5 IMAD.IADD R29, R29, 0x1, -R2 ;  /* 0x000000011d1dd824 */ /* 0x000fe200078e0a02 */
[C---:B------:R-:W-:Y:S01]  /*62a0*/  ISETP.GT.U32.AND P5, PT, R2.reuse, R25, PT ;  /* 0x000000190200720c */ /* 0x040fe20003fa4070 */
[----:B------:R-:W-:Y:S02]  /*62b0*/  IMAD.MOV R10, RZ, RZ, -R10 ;  /* 0x000000ffff0a7224 */ /* 0x000fe400078e0a0a */
[----:B------:R-:W-:Y:S01]  /*62c0*/  IMAD.MOV R11, RZ, RZ, -R7 ;  /* 0x000000ffff0b7224 */ /* 0x000fe200078e0a07 */
[C---:B------:R-:W-:Y:S01]  /*62d0*/  ISETP.GT.U32.AND P4, PT, R2.reuse, R29, PT ;  /* 0x0000001d0200720c */ /* 0x040fe20003f84070 */
[----:B------:R-:W-:Y:S01]  /*62e0*/  @!P6 IMAD.IADD R23, R23, 0x1, -R2 ;  /* 0x000000011717e824 */ /* 0x000fe200078e0a02 */
[C---:B------:R-:W-:Y:S01]  /*62f0*/  ISETP.GT.U32.AND P6, PT, R2.reuse, R19, PT ;  /* 0x000000130200720c */ /* 0x040fe20003fc4070 */
[----:B------:R-:W-:Y:S02]  /*6300*/  IMAD R13, R2, R10, R13 ;  /* 0x0000000a020d7224 */ /* 0x000fe400078e020d */
[----:B------:R-:W-:-:S04]  /*6310*/  IMAD.HI.U32 R7, R4, R18, RZ ;  /* 0x0000001204077227 */ /* 0x000fc800078e00ff */
[----:B------:R-:W-:Y:S02]  /*6320*/  @!P5 IMAD.IADD R25, R25, 0x1, -R2 ;  /* 0x000000011919d824 */ /* 0x000fe400078e0a02 */
[----:B------:R-:W-:-:S03]  /*6330*/  IMAD.HI.U32 R10, R4, R20, RZ ;  /* 0x00000014040a7227 */ /* 0x000fc600078e00ff */
[C---:B------:R-:W-:Y:S01]  /*6340*/  ISETP.GT.U32.AND P5, PT, R2.reuse, R25, PT ;  /* 0x000000190200720c */ /* 0x040fe20003fa4070 */
[--C-:B------:R-:W-:Y:S01]  /*6350*/  @!P4 IMAD.IADD R29, R29, 0x1, -R2.reuse ;  /* 0x000000011d1dc824 */ /* 0x100fe200078e0a02 */
[C---:B------:R-:W-:Y:S01]  /*6360*/  ISETP.GT.U32.AND P4, PT, R2.reuse, R17, PT ;  /* 0x000000110200720c */ /* 0x040fe20003f84070 */
[----:B------:R-:W-:Y:S01]  /*6370*/  @!P0 IMAD.IADD R21, R21, 0x1, -R2 ;  /* 0x0000000115158824 */ /* 0x000fe200078e0a02 */
[C---:B------:R-:W-:Y:S01]  /*6380*/  ISETP.GT.U32.AND P0, PT, R2.reuse, R23, PT ;  /* 0x000000170200720c */ /* 0x040fe20003f04070 */
[----:B------:R-:W-:Y:S02]  /*6390*/  IMAD.MOV R7, RZ, RZ, -R7 ;  /* 0x000000ffff077224 */ /* 0x000fe400078e0a07 */
[----:B------:R-:W-:Y:S02]  /*63a0*/  IMAD.MOV R10, RZ, RZ, -R10 ;  /* 0x000000ffff0a7224 */ /* 0x000fe400078e0a0a */
[C---:B------:R-:W-:Y:S02]  /*63b0*/  IMAD R15, R2.reuse, R11, R15 ;  /* 0x0000000b020f7224 */ /* 0x040fe400078e020f */
[----:B------:R-:W-:-:S02]  /*63c0*/  IMAD R11, R2, R7, R18 ;  /* 0x00000007020b7224 */ /* 0x000fc400078e0212 */
[--C-:B------:R-:W-:Y:S01]  /*63d0*/  @!P5 IMAD.IADD R25, R25, 0x1, -R2.reuse ;  /* 0x000000011919d824 */ /* 0x100fe200078e0a02 */
[C---:B------:R-:W-:Y:S01]  /*63e0*/  ISETP.GT.U32.AND P5, PT, R2.reuse, R13, PT ;  /* 0x0000000d0200720c */ /* 0x040fe20003fa4070 */
[----:B------:R-:W-:Y:S01]  /*63f0*/  @!P4 IMAD.IADD R17, R17, 0x1, -R2 ;  /* 0x000000011111c824 */ /* 0x000fe200078e0a02 */
[C---:B------:R-:W-:Y:S01]  /*6400*/  ISETP.GT.U32.AND P4, PT, R2.reuse, R21, PT ;  /* 0x000000150200720c */ /* 0x040fe20003f84070 */
[C---:B------:R-:W-:Y:S01]  /*6410*/  IMAD R7, R2.reuse, R10, R20 ;  /* 0x0000000a02077224 */ /* 0x040fe200078e0214 */
[----:B------:R-:W-:Y:S01]  /*6420*/  LOP3.LUT R20, R5, 0xfc, RZ, 0xfc, !PT ;  /* 0x000000fc05147812 */ /* 0x000fe200078efcff */
[--C-:B------:R-:W-:Y:S01]  /*6430*/  @!P0 IMAD.IADD R23, R23, 0x1, -R2.reuse ;  /* 0x0000000117178824 */ /* 0x100fe200078e0a02 */
[----:B------:R-:W-:Y:S01]  /*6440*/  IABS R10, R36 ;  /* 0x00000024000a7213 */ /* 0x000fe20000000000 */
[----:B------:R-:W-:Y:S01]  /*6450*/  @!P6 IMAD.IADD R19, R19, 0x1, -R2 ;  /* 0x000000011313e824 */ /* 0x000fe200078e0a02 */
[----:B------:R-:W-:Y:S01]  /*6460*/  IABS R18, R20 ;  /* 0x0000001400127213 */ /* 0x000fe20000000000 */
[----:B------:R-:W-:Y:S01]  /*6470*/  @!P3 IMAD.MOV R29, RZ, RZ, -R29 ;  /* 0x000000ffff1db224 */ /* 0x000fe200078e0a1d */
[----:B------:R-:W-:Y:S01]  /*6480*/  ISETP.GT.U32.AND P0, PT, R2, R15, PT ;  /* 0x0000000f0200720c */ /* 0x000fe20003f04070 */
[----:B------:R-:W-:Y:S01]  /*6490*/  IMAD.HI.U32 R5, R4, R10, RZ ;  /* 0x0000000a04057227 */ /* 0x000fe200078e00ff */
[----:B------:R-:W-:-:S03]  /*64a0*/  ISETP.GT.U32.AND P3, PT, R2, R19, PT ;  /* 0x000000130200720c */ /* 0x000fc60003f64070 */
[----:B------:R-:W-:-:S04]  /*64b0*/  IMAD.HI.U32 R4, R4, R18, RZ ;  /* 0x0000001204047227 */ /* 0x000fc800078e00ff */
[--C-:B------:R-:W-:Y:S01]  /*64c0*/  @!P5 IMAD.IADD R13, R13, 0x1, -R2.reuse ;  /* 0x000000010d0dd824 */ /* 0x100fe200078e0a02 */
[C---:B------:R-:W-:Y:S01]  /*64d0*/  ISETP.GT.U32.AND P5, PT, R2.reuse, R17, PT ;  /* 0x000000110200720c */ /* 0x040fe20003fa4070 */
[----:B------:R-:W-:Y:S01]  /*64e0*/  @!P4 IMAD.IADD R21, R21, 0x1, -R2 ;  /* 0x000000011515c824 */ /* 0x000fe200078e0a02 */
[C---:B------:R-:W-:Y:S01]  /*64f0*/  ISETP.GT.U32.AND P4, PT, R2.reuse, R11, PT ;  /* 0x0000000b0200720c */ /* 0x040fe20003f84070 */
[----:B------:R-:W-:Y:S01]  /*6500*/  IMAD.MOV R5, RZ, RZ, -R5 ;  /* 0x000000ffff057224 */ /* 0x000fe200078e0a05 */
[C---:B------:R-:W-:Y:S01]  /*6510*/  ISETP.GT.U32.AND P6, PT, R2.reuse, R13, PT ;  /* 0x0000000d0200720c */ /* 0x040fe20003fc4070 */
[----:B------:R-:W-:Y:S02]  /*6520*/  IMAD.MOV R4, RZ, RZ, -R4 ;  /* 0x000000ffff047224 */ /* 0x000fe400078e0a04 */
[C---:B------:R-:W-:Y:S02]  /*6530*/  IMAD R5, R2.reuse, R5, R10 ;  /* 0x0000000502057224 */ /* 0x040fe400078e020a */
[----:B------:R-:W-:Y:S01]  /*6540*/  IMAD R10, R2, R4, R18 ;  /* 0x00000004020a7224 */ /* 0x000fe200078e0212 */
[----:B------:R-:W-:Y:S01]  /*6550*/  LOP3.LUT R4, RZ, R9, RZ, 0x33, !PT ;  /* 0x00000009ff047212 */ /* 0x000fe200078e33ff */
[----:B------:R-:W-:-:S02]  /*6560*/  @!P0 IMAD.IADD R15, R15, 0x1, -R2 ;  /* 0x000000010f0f8824 */ /* 0x000fc400078e0a02 */
[--C-:B------:R-:W-:Y:S01]  /*6570*/  @!P5 IMAD.IADD R17, R17, 0x1, -R2.reuse ;  /* 0x000000011111d824 */ /* 0x100fe200078e0a02 */
[----:B------:R-:W-:Y:S01]  /*6580*/  ISETP.GT.U32.AND P0, PT, R2, R10, PT ;  /* 0x0000000a0200720c */ /* 0x000fe20003f04070 */
[--C-:B------:R-:W-:Y:S01]  /*6590*/  @!P4 IMAD.IADD R11, R11, 0x1, -R2.reuse ;  /* 0x000000010b0bc824 */ /* 0x100fe200078e0a02 */
[----:B------:R-:W-:Y:S01]  /*65a0*/  ISETP.GE.AND P4, PT, R22, RZ, PT ;  /* 0x000000ff1600720c */ /* 0x000fe20003f86270 */
[--C-:B------:R-:W-:Y:S01]  /*65b0*/  @!P6 IMAD.IADD R13, R13, 0x1, -R2.reuse ;  /* 0x000000010d0de824 */ /* 0x100fe200078e0a02 */
[C---:B------:R-:W-:Y:S01]  /*65c0*/  ISETP.GT.U32.AND P5, PT, R2.reuse, R7, PT ;  /* 0x000000070200720c */ /* 0x040fe20003fa4070 */
[----:B------:R-:W-:Y:S01]  /*65d0*/  @!P3 IMAD.IADD R19, R19, 0x1, -R2 ;  /* 0x000000011313b824 */ /* 0x000fe200078e0a02 */
[----:B------:R-:W-:Y:S01]  /*65e0*/  ISETP.GT.U32.AND P6, PT, R2, R5, PT ;  /* 0x000000050200720c */ /* 0x000fe20003fc4070 */
[----:B------:R-:W-:Y:S01]  /*65f0*/  @!P1 IMAD.MOV R25, RZ, RZ, -R25 ;  /* 0x000000ffff199224 */ /* 0x000fe200078e0a19 */
[----:B------:R-:W-:Y:S01]  /*6600*/  ISETP.GE.AND P3, PT, R24, RZ, PT ;  /* 0x000000ff1800720c */ /* 0x000fe20003f66270 */
[----:B------:R-:W-:Y:S01]  /*6610*/  @!P2 IMAD.MOV R23, RZ, RZ, -R23 ;  /* 0x000000ffff17a224 */ /* 0x000fe200078e0a17 */
[----:B------:R-:W-:Y:S01]  /*6620*/  ISETP.GT.U32.AND P1, PT, R2, R11, PT ;  /* 0x0000000b0200720c */ /* 0x000fe20003f24070 */
[----:B------:R-:W-:-:S02]  /*6630*/  IMAD R48, R58, 0x6c, RZ ;  /* 0x0000006c3a307824 */ /* 0x000fc400078e02ff */
[--C-:B------:R-:W-:Y:S01]  /*6640*/  @!P0 IMAD.IADD R10, R10, 0x1, -R2.reuse ;  /* 0x000000010a0a8824 */ /* 0x100fe200078e0a02 */
[C---:B------:R-:W-:Y:S01]  /*6650*/  ISETP.GT.U32.AND P0, PT, R2.reuse, R15, PT ;  /* 0x0000000f0200720c */ /* 0x040fe20003f04070 */
[----:B------:R-:W-:Y:S02]  /*6660*/  @!P4 IMAD.MOV R17, RZ, RZ, -R17 ;  /* 0x000000ffff11c224 */ /* 0x000fe400078e0a11 */
[--C-:B------:R-:W-:Y:S01]  /*6670*/  @!P5 IMAD.IADD R7, R7, 0x1, -R2.reuse ;  /* 0x000000010707d824 */ /* 0x100fe200078e0a02 */
[----:B------:R-:W-:Y:S01]  /*6680*/  ISETP.GT.U32.AND P4, PT, R2, R10, PT ;  /* 0x0000000a0200720c */ /* 0x000fe20003f84070 */
[--C-:B------:R-:W-:Y:S01]  /*6690*/  @!P6 IMAD.IADD R5, R5, 0x1, -R2.reuse ;  /* 0x000000010505e824 */ /* 0x100fe200078e0a02 */
[----:B------:R-:W-:Y:S01]  /*66a0*/  ISETP.GE.AND P5, PT, R26, RZ, PT ;  /* 0x000000ff1a00720c */ /* 0x000fe20003fa6270 */
[----:B------:R-:W-:Y:S01]  /*66b0*/  @!P3 IMAD.MOV R21, RZ, RZ, -R21 ;  /* 0x000000ffff15b224 */ /* 0x000fe200078e0a15 */
[C---:B------:R-:W-:Y:S01]  /*66c0*/  ISETP.GT.U32.AND P2, PT, R2.reuse, R7, PT ;  /* 0x000000070200720c */ /* 0x040fe20003f44070 */
[--C-:B------:R-:W-:Y:S01]  /*66d0*/  @!P1 IMAD.IADD R11, R11, 0x1, -R2.reuse ;  /* 0x000000010b0b9824 */ /* 0x100fe200078e0a02 */
[----:B------:R-:W-:Y:S01]  /*66e0*/  ISETP.GT.U32.AND P3, PT, R2, R5, PT ;  /* 0x000000050200720c */ /* 0x000fe20003f64070 */
[----:B------:R-:W-:Y:S01]  /*66f0*/  IMAD R54, R58, 0x78, RZ ;  /* 0x000000783a367824 */ /* 0x000fe200078e02ff */
[----:B------:R-:W-:Y:S01]  /*6700*/  ISETP.GE.AND P6, PT, R28, RZ, PT ;  /* 0x000000ff1c00720c */ /* 0x000fe20003fc6270 */
[--C-:B------:R-:W-:Y:S01]  /*6710*/  @!P0 IMAD.IADD R15, R15, 0x1, -R2.reuse ;  /* 0x000000010f0f8824 */ /* 0x100fe200078e0a02 */
[----:B------:R-:W-:Y:S01]  /*6720*/  ISETP.GE.AND P0, PT, R32, RZ, PT ;  /* 0x000000ff2000720c */ /* 0x000fe20003f06270 */
[----:B------:R-:W-:Y:S01]  /*6730*/  IMAD R28, R58, 0x44, RZ ;  /* 0x000000443a1c7824 */ /* 0x000fe200078e02ff */
[----:B------:R-:W-:Y:S01]  /*6740*/  ISETP.GE.AND P1, PT, R34, RZ, PT ;  /* 0x000000ff2200720c */ /* 0x000fe20003f26270 */
[--C-:B------:R-:W-:Y:S01]  /*6750*/  @!P4 IMAD.IADD R10, R10, 0x1, -R2.reuse ;  /* 0x000000010a0ac824 */ /* 0x100fe200078e0a02 */
[----:B------:R-:W-:Y:S01]  /*6760*/  ISETP.NE.AND P4, PT, R9, RZ, PT ;  /* 0x000000ff0900720c */ /* 0x000fe20003f85270 */
[----:B------:R-:W-:Y:S01]  /*6770*/  @!P5 IMAD.MOV R13, RZ, RZ, -R13 ;  /* 0x000000ffff0dd224 */ /* 0x000fe200078e0a0d */
[----:B------:R-:W-:Y:S01]  /*6780*/  ISETP.GE.AND P5, PT, R30, RZ, PT ;  /* 0x000000ff1e00720c */ /* 0x000fe20003fa6270 */
[--C-:B------:R-:W-:Y:S01]  /*6790*/  @!P2 IMAD.IADD R7, R7, 0x1, -R2.reuse ;  /* 0x000000010707a824 */ /* 0x100fe200078e0a02 */
[C---:B------:R-:W-:Y:S01]  /*67a0*/  SEL R179, R4.reuse, R179, !P4 ;  /* 0x000000b304b37207 */ /* 0x040fe20006000000 */
[----:B------:R-:W-:Y:S01]  /*67b0*/  @!P3 IMAD.IADD R5, R5, 0x1, -R2 ;  /* 0x000000010505b824 */ /* 0x000fe200078e0a02 */
[C---:B------:R-:W-:Y:S01]  /*67c0*/  SEL R183, R4.reuse, R183, !P4 ;  /* 0x000000b704b77207 */ /* 0x040fe20006000000 */
[----:B------:R-:W-:Y:S01]  /*67d0*/  IMAD R2, R3, UR5, RZ ;  /* 0x0000000503027c24 */ /* 0x000fe2000f8e02ff */
[C---:B------:R-:W-:Y:S01]  /*67e0*/  SEL R6, R4.reuse, R101, !P4 ;  /* 0x0000006504067207 */ /* 0x040fe20006000000 */
[----:B------:R-:W-:Y:S01]  /*67f0*/  STL [R1+0x690], R179 ;  /* 0x000690b301007387 */ /* 0x000fe20000100800 */
[C---:B------:R-:W-:Y:S01]  /*6800*/  SEL R3, R4.reuse, R103, !P4 ;  /* 0x0000006704037207 */ /* 0x040fe20006000000 */
[----:B------:R-:W-:Y:S01]  /*6810*/  @!P6 IMAD.MOV R19, RZ, RZ, -R19 ;  /* 0x000000ffff13e224 */ /* 0x000fe200078e0a13 */
[----:B------:R-:W-:Y:S01]  /*6820*/  SEL R18, R4, R105, !P4 ;  /* 0x0000006904127207 */ /* 0x000fe20006000000 */
[----:B------:R-:W-:Y:S01]  /*6830*/  STL [R1+0x694], R183 ;  /* 0x000694b701007387 */ /* 0x000fe20000100800 */
[----:B------:R-:W-:Y:S01]  /*6840*/  ISETP.GE.AND P2, PT, R36, RZ, PT ;  /* 0x000000ff2400720c */ /* 0x000fe20003f46270 */
[----:B------:R-:W-:Y:S01]  /*6850*/  IMAD.MOV.U32 R9, RZ, RZ, R7 ;  /* 0x000000ffff097224 */ /* 0x000fe200078e0007 */
[----:B------:R-:W-:Y:S01]  /*6860*/  ISETP.GE.AND P3, PT, R20, RZ, PT ;  /* 0x000000ff1400720c */ /* 0x000fe20003f66270 */
[----:B------:R1:W-:Y:S01]  /*6870*/  STL [R1+0x7c], R6 ;  /* 0x00007c0601007387 */ /* 0x0003e20000100800 */
[----:B------:R-:W-:Y:S01]  /*6880*/  @!P5 IMAD.MOV R15, RZ, RZ, -R15 ;  /* 0x000000ffff0fd224 */ /* 0x000fe200078e0a0f */
[C---:B------:R-:W-:Y:S01]  /*6890*/  SEL R109, R4.reuse, R109, !P4 ;  /* 0x0000006d046d7207 */ /* 0x040fe20006000000 */
[----:B------:R-:W-:Y:S01]  /*68a0*/  @!P0 IMAD.MOV R11, RZ, RZ, -R11 ;  /* 0x000000ffff0b8224 */ /* 0x000fe200078e0a0b */
[----:B------:R2:W-:Y:S01]  /*68b0*/  STL [R1+0x94], R3 ;  /* 0x0000940301007387 */ /* 0x0005e20000100800 */
[----:B------:R-:W-:Y:S01]  /*68c0*/  @!P1 IMAD.MOV R9, RZ, RZ, -R9 ;  /* 0x000000ffff099224 */ /* 0x000fe200078e0a09 */
[C---:B------:R-:W-:Y:S01]  /*68d0*/  SEL R111, R4.reuse, R111, !P4 ;  /* 0x0000006f046f7207 */ /* 0x040fe20006000000 */
[----:B------:R-:W-:Y:S01]  /*68e0*/  IMAD.MOV.U32 R7, RZ, RZ, R5 ;  /* 0x000000ffff077224 */ /* 0x000fe200078e0005 */
[----:B------:R3:W-:Y:S01]  /*68f0*/  STL [R1+0xb0], R18 ;  /* 0x0000b01201007387 */ /* 0x0007e20000100800 */
[----:B------:R-:W-:Y:S01]  /*6900*/  IMAD.MOV.U32 R5, RZ, RZ, R10 ;  /* 0x000000ffff057224 */ /* 0x000fe200078e000a */
[C---:B-1----:R-:W-:Y:S01]  /*6910*/  SEL R6, R4.reuse, R107, !P4 ;  /* 0x0000006b04067207 */ /* 0x042fe20006000000 */
[----:B------:R-:W-:Y:S01]  /*6920*/  @!P2 IMAD.MOV R7, RZ, RZ, -R7 ;  /* 0x000000ffff07a224 */ /* 0x000fe200078e0a07 */
[C---:B------:R-:W-:Y:S01]  /*6930*/  SEL R10, R4.reuse, R41, !P4 ;  /* 0x00000029040a7207 */ /* 0x040fe20006000000 */
[----:B------:R-:W-:Y:S01]  /*6940*/  @!P3 IMAD.MOV R5, RZ, RZ, -R5 ;  /* 0x000000ffff05b224 */ /* 0x000fe200078e0a05 */
[C---:B--2---:R-:W-:Y:S01]  /*6950*/  SEL R3, R4.reuse, R249, !P4 ;  /* 0x000000f904037207 */ /* 0x044fe20006000000 */
[----:B------:R1:W-:Y:S01]  /*6960*/  STL [R1+0xc0], R6 ;  /* 0x0000c00601007387 */ /* 0x0003e20000100800 */
[----:B------:R-:W-:Y:S01]  /*6970*/  SEL R113, R4, R113, !P4 ;  /* 0x0000007104717207 */ /* 0x000fe20006000000 */
[----:B------:R-:W-:Y:S01]  /*6980*/  IMAD R10, R10, UR16, RZ ;  /* 0x000000100a0a7c24 */ /* 0x000fe2000f8e02ff */
[C---:B---3--:R-:W-:Y:S01]  /*6990*/  SEL R18, R4.reuse, R251, !P4 ;  /* 0x000000fb04127207 */ /* 0x048fe20006000000 */
[----:B------:R2:W-:Y:S01]  /*69a0*/  STL [R1+0xd0], R3 ;  /* 0x0000d00301007387 */ /* 0x0005e20000100800 */
[C---:B------:R-:W-:Y:S01]  /*69b0*/  SEL R115, R4.reuse, R115, !P4 ;  /* 0x0000007304737207 */ /* 0x040fe20006000000 */
[----:B------:R-:W-:Y:S01]  /*69c0*/  IMAD.U32 R251, RZ, RZ, UR29 ;  /* 0x0000001dfffb7e24 */ /* 0x000fe2000f8e00ff */
[C---:B------:R-:W-:Y:S01]  /*69d0*/  SEL R117, R4.reuse, R117, !P4 ;  /* 0x0000007504757207 */ /* 0x040fe20006000000 */
[----:B------:R-:W-:Y:S01]  /*69e0*/  STL [R1+0xe0], R18 ;  /* 0x0000e01201007387 */ /* 0x000fe20000100800 */
[C---:B------:R-:W-:Y:S01]  /*69f0*/  SEL R119, R4.reuse, R119, !P4 ;  /* 0x0000007704777207 */ /* 0x040fe20006000000 */
[----:B------:R-:W-:Y:S01]  /*6a00*/  IMAD.U32 R249, RZ, RZ, UR67 ;  /* 0x00000043fff97e24 */ /* 0x000fe2000f8e00ff */
[----:B-1----:R-:W-:Y:S01]  /*6a10*/  SEL R6, R4, R8, !P4 ;  /* 0x0000000804067207 */ /* 0x002fe20006000000 */
[----:B------:R-:W-:Y:S01]  /*6a20*/  IMAD R30, R58, 0x48, RZ ;  /* 0x000000483a1e7824 */ /* 0x000fe200078e02ff */
[----:B------:R-:W-:Y:S01]  /*6a30*/  SEL R8, R4, R14, !P4 ;  /* 0x0000000e04087207 */ /* 0x000fe20006000000 */
[----:B------:R-:W-:Y:S01]  /*6a40*/  IMAD R34, R58, 0x50, RZ ;  /* 0x000000503a227824 */ /* 0x000fe200078e02ff */
[C---:B--2---:R-:W-:Y:S01]  /*6a50*/  SEL R3, R4.reuse, R12, !P4 ;  /* 0x0000000c04037207 */ /* 0x044fe20006000000 */
[----:B------:R1:W-:Y:S01]  /*6a60*/  STL [R1+0xf0], R6 ;  /* 0x0000f00601007387 */ /* 0x0003e20000100800 */
[----:B------:R-:W-:Y:S01]  /*6a70*/  SEL R121, R4, R121, !P4 ;  /* 0x0000007904797207 */ /* 0x000fe20006000000 */
[----:B------:R-:W-:Y:S01]  /*6a80*/  IMAD R32, R58, 0x4c, RZ ;  /* 0x0000004c3a207824 */ /* 0x000fe200078e02ff */
[C---:B------:R-:W-:Y:S01]  /*6a90*/  SEL R123, R4.reuse, R123, !P4 ;  /* 0x0000007b047b7207 */ /* 0x040fe20006000000 */
[----:B------:R2:W-:Y:S01]  /*6aa0*/  STL [R1+0x100], R3 ;  /* 0x0001000301007387 */ /* 0x0005e20000100800 */
[----:B------:R-:W-:Y:S01]  /*6ab0*/  SEL R125, R4, R125, !P4 ;  /* 0x0000007d047d7207 */ /* 0x000fe20006000000 */
[----:B------:R-:W-:Y:S01]  /*6ac0*/  IMAD R36, R58, 0x54, RZ ;  /* 0x000000543a247824 */ /* 0x000fe200078e02ff */
[C---:B------:R-:W-:Y:S01]  /*6ad0*/  SEL R127, R4.reuse, R127, !P4 ;  /* 0x0000007f047f7207 */ /* 0x040fe20006000000 */
[----:B------:R3:W-:Y:S01]  /*6ae0*/  STL [R1+0x10c], R8 ;  /* 0x00010c0801007387 */ /* 0x0007e20000100800 */
        /* <DEDUP_REMOVED lines=8> */
[C---:B------:R-:W-:Y:S01]  /*6b70*/  SEL R133, R4.reuse, R133, !P4 ;  /* 0x0000008504857207 */ /* 0x040fe20006000000 */
[----:B------:R-:W-:Y:S01]  /*6b80*/  IMAD.U32 R39, RZ, RZ, UR52 ;  /* 0x00000034ff277e24 */ /* 0x000fe2000f8e00ff */
[C---:B---3--:R-:W-:Y:S01]  /*6b90*/  SEL R8, R4.reuse, R35, !P4 ;  /* 0x0000002304087207 */ /* 0x048fe20006000000 */
[----:B------:R2:W-:Y:S01]  /*6ba0*/  STL [R1+0x124], R3 ;  /* 0x0001240301007387 */ /* 0x0005e20000100800 */
[C---:B------:R-:W-:Y:S01]  /*6bb0*/  SEL R135, R4.reuse, R135, !P4 ;  /* 0x0000008704877207 */ /* 0x040fe20006000000 */
[----:B------:R-:W-:Y:S01]  /*6bc0*/  IMAD.U32 R35, RZ, RZ, UR28 ;  /* 0x0000001cff237e24 */ /* 0x000fe2000f8e00ff */
[C---:B------:R-:W-:Y:S01]  /*6bd0*/  SEL R137, R4.reuse, R137, !P4 ;  /* 0x0000008904897207 */ /* 0x040fe20006000000 */
[----:B------:R3:W-:Y:S01]  /*6be0*/  STL [R1+0x134], R8 ;  /* 0x0001340801007387 */ /* 0x0007e20000100800 */
[----:B------:R-:W-:Y:S01]  /*6bf0*/  SEL R139, R4, R139, !P4 ;  /* 0x0000008b048b7207 */ /* 0x000fe20006000000 */
[----:B------:R-:W-:Y:S01]  /*6c00*/  IMAD R60, R58, 0x84, RZ ;  /* 0x000000843a3c7824 */ /* 0x000fe200078e02ff */
[C---:B-1----:R-:W-:Y:S01]  /*6c10*/  SEL R6, R4.reuse, R31, !P4 ;  /* 0x0000001f04067207 */ /* 0x042fe20006000000 */
[----:B------:R-:W-:Y:S01]  /*6c20*/  IMAD.U32 R31, RZ, RZ, UR55 ;  /* 0x00000037ff1f7e24 */ /* 0x000fe2000f8e00ff */
        /* <DEDUP_REMOVED lines=44> */
[C---:B------:R-:W-:Y:S01]  /*6ef0*/  SEL R172, R4.reuse, R45, !P4 ;  /* 0x0000002d04ac7207 */ /* 0x040fe20006000000 */
[----:B------:R-:W-:Y:S01]  /*6f00*/  IMAD.U32 R43, RZ, RZ, UR27 ;  /* 0x0000001bff2b7e24 */ /* 0x000fe2000f8e00ff */
[C---:B-1----:R-:W-:Y:S01]  /*6f10*/  SEL R6, R4.reuse, R13, !P4 ;  /* 0x0000000d04067207 */ /* 0x042fe20006000000 */
[----:B------:R-:W-:Y:S01]  /*6f20*/  IMAD.U32 R13, RZ, RZ, UR63 ;  /* 0x0000003fff0d7e24 */ /* 0x000fe2000f8e00ff */
[C---:B------:R-:W-:Y:S01]  /*6f30*/  SEL R171, R4.reuse, R171, !P4 ;  /* 0x000000ab04ab7207 */ /* 0x040fe20006000000 */
[----:B------:R-:W-:Y:S01]  /*6f40*/  IMAD.U32 R45, RZ, RZ, UR50 ;  /* 0x00000032ff2d7e24 */ /* 0x000fe2000f8e00ff */
        /* <DEDUP_REMOVED lines=18> */
[----:B------:R-:W-:Y:S01]  /*7070*/  SEL R187, R4, R187, !P4 ;  /* 0x000000bb04bb7207 */ /* 0x000fe20006000000 */
[----:B---3--:R-:W-:Y:S01]  /*7080*/  IMAD R8, R0, UR7, RZ ;  /* 0x0000000700087c24 */ /* 0x008fe2000f8e02ff */
[C---:B------:R-:W-:Y:S01]  /*7090*/  SEL R192, R4.reuse, R55, !P4 ;  /* 0x0000003704c07207 */ /* 0x040fe20006000000 */
[----:B------:R2:W-:Y:S01]  /*70a0*/  STL [R1+0x21c], R3 ;  /* 0x00021c0301007387 */ /* 0x0005e20000100800 */
[C---:B------:R-:W-:Y:S01]  /*70b0*/  SEL R191, R4.reuse, R191, !P4 ;  /* 0x000000bf04bf7207 */ /* 0x040fe20006000000 */
[----:B------:R-:W-:Y:S01]  /*70c0*/  IMAD.U32 R9, RZ, RZ, UR65 ;  /* 0x00000041ff097e24 */ /* 0x000fe2000f8e00ff */
[C---:B------:R-:W-:Y:S01]  /*70d0*/  SEL R196, R4.reuse, R57, !P4 ;  /* 0x0000003904c47207 */ /* 0x040fe20006000000 */
[----:B------:R-:W-:Y:S01]  /*70e0*/  IMAD.U32 R49, RZ, RZ, UR48 ;  /* 0x00000030ff317e24 */ /* 0x000fe2000f8e00ff */
[C---:B------:R-:W-:Y:S01]  /*70f0*/  SEL R195, R4.reuse, R195, !P4 ;  /* 0x000000c304c37207 */ /* 0x040fe20006000000 */
[----:B-1----:R-:W-:Y:S01]  /*7100*/  IMAD.U32 R6, RZ, RZ, UR19 ;  /* 0x00000013ff067e24 */ /* 0x002fe2000f8e00ff */
[C---:B------:R-:W-:Y:S01]  /*7110*/  SEL R200, R4.reuse, R59, !P4 ;  /* 0x0000003b04c87207 */ /* 0x040fe20006000000 */
[----:B------:R-:W-:Y:S01]  /*7120*/  IMAD.U32 R55, RZ, RZ, UR46 ;  /* 0x0000002eff377e24 */ /* 0x000fe2000f8e00ff */
[C---:B------:R-:W-:Y:S01]  /*7130*/  SEL R199, R4.reuse, R199, !P4 ;  /* 0x000000c704c77207 */ /* 0x040fe20006000000 */
[----:B------:R-:W-:Y:S01]  /*7140*/  IMAD.U32 R53, RZ, RZ, UR47 ;  /* 0x0000002fff357e24 */ /* 0x000fe2000f8e00ff */
[C---:B------:R-:W-:Y:S01]  /*7150*/  SEL R204, R4.reuse, R61, !P4 ;  /* 0x0000003d04cc7207 */ /* 0x040fe20006000000 */
[----:B------:R-:W-:Y:S01]  /*7160*/  IMAD.U32 R59, RZ, RZ, UR44 ;  /* 0x0000002cff3b7e24 */ /* 0x000fe2000f8e00ff */
[----:B------:R-:W-:Y:S01]  /*7170*/  SEL R203, R4, R203, !P4 ;  /* 0x000000cb04cb7207 */ /* 0x000fe20006000000 */
[----:B------:R-:W-:Y:S01]  /*7180*/  IMAD R72, R58, 0x9c, RZ ;  /* 0x0000009c3a487824 */ /* 0x000fe200078e02ff */
        /* <DEDUP_REMOVED lines=34> */
[C---:B------:R-:W-:Y:S01]  /*73b0*/  SEL R240, R4.reuse, R79, !P4 ;  /* 0x0000004f04f07207 */ /* 0x040fe20006000000 */
[----:B------:R-:W-:Y:S01]  /*73c0*/  IMAD.U32 R57, RZ, RZ, UR45 ;  /* 0x0000002dff397e24 */ /* 0x000fe2000f8e00ff */
        /* <DEDUP_REMOVED lines=37> */
[----:B------:R-:W-:Y:S01]  /*7620*/  IMAD R111, R111, UR16, RZ ;  /* 0x000000106f6f7c24 */ /* 0x000fe2000f8e02ff */
[C---:B------:R-:W-:Y:S01]  /*7630*/  SEL R205, R4.reuse, R205, !P4 ;  /* 0x000000cd04cd7207 */ /* 0x040fe20006000000 */
[----:B------:R-:W-:Y:S01]  /*7640*/  IMAD.U32 R105, RZ, RZ, UR68 ;  /* 0x00000044ff697e24 */ /* 0x000fe2000f8e00ff */
[C---:B------:R-:W-:Y:S01]  /*7650*/  SEL R209, R4.reuse, R209, !P4 ;  /* 0x000000d104d17207 */ /* 0x040fe20006000000 */
[----:B------:R-:W-:Y:S01]  /*7660*/  IMAD R109, R109, UR16, RZ ;  /* 0x000000106d6d7c24 */ /* 0x000fe2000f8e02ff */
        /* <DEDUP_REMOVED lines=23> */
[----:B------:R-:W-:Y:S01]  /*77e0*/  IMAD.U32 R99, RZ, RZ, UR21 ;  /* 0x00000015ff637e24 */ /* 0x000fe2000f8e00ff */
[----:B------:R-:W-:Y:S01]  /*77f0*/  SEL R0, R4, R7, !P4 ;  /* 0x0000000704007207 */ /* 0x000fe20006000000 */
[----:B------:R-:W-:Y:S01]  /*7800*/  VIADD R7, R38, 0xffffffff ;  /* 0xffffffff26077836 */ /* 0x000fe20000000000 */
[----:B--2---:R-:W-:Y:S01]  /*7810*/  SEL R3, R4, R5, !P4 ;  /* 0x0000000504037207 */ /* 0x004fe20006000000 */
[----:B------:R-:W-:Y:S01]  /*7820*/  IMAD R133, R133, UR16, RZ ;  /* 0x0000001085857c24 */ /* 0x000fe2000f8e02ff */
[C---:B------:R-:W-:Y:S01]  /*7830*/  LEA R4, P0, R8.reuse, UR12, 0x2 ;  /* 0x0000000c08047c11 */ /* 0x040fe2000f8010ff */
[----:B------:R-:W-:Y:S01]  /*7840*/  UIMAD UR12, UR4, 0x32, URZ ;  /* 0x00000032040c78a4 */ /* 0x000fe2000f8e02ff */
[----:B------:R-:W-:Y:S01]  /*7850*/  IMAD R139, R139, UR16, RZ ;  /* 0x000000108b8b7c24 */ /* 0x000fe2000f8e02ff */
[----:B------:R-:W-:Y:S01]  /*7860*/  STL [R1+0x648], R3 ;  /* 0x0006480301007387 */ /* 0x000fe20000100800 */
[----:B------:R-:W-:Y:S01]  /*7870*/  LEA.HI.X.SX32 R5, R8, UR13, 0x2, P0 ;  /* 0x0000000d08057c11 */ /* 0x000fe200080f16ff */
[----:B------:R-:W-:Y:S01]  /*7880*/  VIADD R8, R38, 0xfffffffd ;  /* 0xfffffffd26087836 */ /* 0x000fe20000000000 */
[----:B------:R-:W-:Y:S01]  /*7890*/  LEA R178, P6, R58, R4, 0x3 ;  /* 0x000000043ab27211 */ /* 0x000fe200078c18ff */
[----:B------:R1:W-:Y:S01]  /*78a0*/  STL [R1+0x224], R0 ;  /* 0x0002240001007387 */ /* 0x0003e20000100800 */
[----:B------:R-:W-:Y:S01]  /*78b0*/  ISETP.GE.U32.AND P0, PT, R7, 0x7fffffc0, PT ;  /* 0x7fffffc00700780c */ /* 0x000fe20003f06070 */
[----:B------:R-:W-:Y:S01]  /*78c0*/  VIADD R7, R38, 0xfffffffe ;  /* 0xfffffffe26077836 */ /* 0x000fe20000000000 */
[----:B------:R-:W-:Y:S01]  /*78d0*/  ISETP.GE.U32.AND P3, PT, R8, 0x7fffffbe, PT ;  /* 0x7fffffbe0800780c */ /* 0x000fe20003f66070 */
[C---:B------:R-:W-:Y:S01]  /*78e0*/  VIADD R8, R38.reuse, 0xfffffffb ;  /* 0xfffffffb26087836 */ /* 0x040fe20000000000 */
[----:B------:R-:W-:Y:S01]  /*78f0*/  UIMAD UR13, UR4, 0x33, URZ ;  /* 0x00000033040d78a4 */ /* 0x000fe2000f8e02ff */
[----:B------:R-:W-:Y:S01]  /*7900*/  IMAD.U32 R95, RZ, RZ, UR12 ;  /* 0x0000000cff5f7e24 */ /* 0x000fe2000f8e00ff */
[----:B------:R-:W-:Y:S01]  /*7910*/  ISETP.GE.U32.AND P2, PT, R7, 0x7fffffbf, PT ;  /* 0x7fffffbf0700780c */ /* 0x000fe20003f46070 */
[----:B------:R-:W-:Y:S01]  /*7920*/  VIADD R7, R38, 0xfffffffc ;  /* 0xfffffffc26077836 */ /* 0x000fe20000000000 */
[----:B------:R-:W-:Y:S01]  /*7930*/  ISETP.GE.U32.AND P5, PT, R8, 0x7fffffbc, PT ;  /* 0x7fffffbc0800780c */ /* 0x000fe20003fa6070 */
[----:B------:R-:W-:Y:S01]  /*7940*/  IMAD.U32 R8, RZ, RZ, UR18 ;  /* 0x00000012ff087e24 */ /* 0x000fe2000f8e00ff */
[----:B-1----:R-:W-:Y:S01]  /*7950*/  LEA R0, P1, R2, UR14, 0x2 ;  /* 0x0000000e02007c11 */ /* 0x002fe2000f8210ff */
[----:B------:R-:W-:Y:S01]  /*7960*/  IMAD R38, R58, 0x58, RZ ;  /* 0x000000583a267824 */ /* 0x000fe200078e02ff */
[----:B------:R-:W-:Y:S01]  /*7970*/  ISETP.GE.U32.AND P4, PT, R7, 0x7fffffbd, PT ;  /* 0x7fffffbd0700780c */ /* 0x000fe20003f86070 */
[----:B------:R-:W-:Y:S01]  /*7980*/  IMAD.U32 R7, RZ, RZ, UR66 ;  /* 0x00000042ff077e24 */ /* 0x000fe2000f8e00ff */
[----:B------:R-:W-:Y:S01]  /*7990*/  LEA.HI.X.SX32 R2, R2, UR15, 0x2, P1 ;  /* 0x0000000f02027c11 */ /* 0x000fe200088f16ff */
[----:B------:R-:W-:Y:S01]  /*79a0*/  UIMAD UR15, UR4, 0x36, URZ ;  /* 0x00000036040f78a4 */ /* 0x000fe2000f8e02ff */
[----:B------:R-:W-:Y:S01]  /*79b0*/  LEA R182, P1, R10, R0, 0x2 ;  /* 0x000000000ab67211 */ /* 0x000fe200078210ff */
[----:B------:R-:W-:Y:S01]  /*79c0*/  UIMAD UR14, UR4, 0x35, URZ ;  /* 0x00000035040e78a4 */ /* 0x000fe2000f8e02ff */
[----:B------:R-:W-:Y:S01]  /*79d0*/  LEA.HI.X.SX32 R179, R8, R5, 0x2, P6 ;  /* 0x0000000508b37211 */ /* 0x000fe200030f16ff */
[----:B------:R-:W-:Y:S01]  /*79e0*/  IMAD.U32 R97, RZ, RZ, UR13 ;  /* 0x0000000dff617e24 */ /* 0x000fe2000f8e00ff */
[----:B------:R-:W-:Y:S01]  /*79f0*/  LEA.HI.X.SX32 R183, R10, R2, 0x2, P1 ;  /* 0x000000020ab77211 */ /* 0x000fe200008f16ff */
[----:B------:R-:W-:Y:S01]  /*7a00*/  IMAD.U32 R103, RZ, RZ, UR15 ;  /* 0x0000000fff677e24 */ /* 0x000fe2000f8e00ff */
[----:B------:R-:W-:Y:S01]  /*7a10*/  USHF.L.U32 UR7, UR9, 0x15, URZ ;  /* 0x0000001509077899 */ /* 0x000fe200080006ff */
[----:B------:R-:W-:-:S02]  /*7a20*/  IMAD.U32 R101, RZ, RZ, UR14 ;  /* 0x0000000eff657e24 */ /* 0x000fc4000f8e00ff */
[----:B------:R1:W-:Y:S01]  /*7a30*/  STL.64 [R1+0x258], R182 ;  /* 0x000258b601007387 */ /* 0x0003e20000100a00 */
[----:B------:R-:W-:Y:S02]  /*7a40*/  IMAD R137, R137, UR16, RZ ;  /* 0x0000001089897c24 */ /* 0x000fe4000f8e02ff */
[----:B------:R-:W-:Y:S01]  /*7a50*/  IMAD R143, R143, UR16, RZ ;  /* 0x000000108f8f7c24 */ /* 0x000fe2000f8e02ff */
[----:B------:R2:W-:Y:S01]  /*7a60*/  STL.64 [R1+0x8], R178 ;  /* 0x000008b201007387 */ /* 0x0005e20000100a00 */
[----:B------:R-:W-:Y:S02]  /*7a70*/  IMAD R141, R141, UR16, RZ ;  /* 0x000000108d8d7c24 */ /* 0x000fe4000f8e02ff */
[----:B------:R-:W-:Y:S02]  /*7a80*/  IMAD R147, R147, UR16, RZ ;  /* 0x0000001093937c24 */ /* 0x000fe4000f8e02ff */
[----:B------:R-:W-:Y:S02]  /*7a90*/  IMAD R145, R145, UR16, RZ ;  /* 0x0000001091917c24 */ /* 0x000fe4000f8e02ff */
[----:B------:R-:W-:Y:S01]  /*7aa0*/  IMAD R151, R151, UR16, RZ ;  /* 0x0000001097977c24 */ /* 0x000fe2000f8e02ff */
[----:B-1----:R-:W-:Y:S01]  /*7ab0*/  IADD3 R182, P1, PT, R4, UR30, RZ ;  /* 0x0000001e04b67c10 */ /* 0x002fe2000ff3e0ff */
[----:B------:R-:W-:-:S02]  /*7ac0*/  IMAD R149, R149, UR16, RZ ;  /* 0x0000001095957c24 */ /* 0x000fc4000f8e02ff */
[----:B------:R-:W-:Y:S01]  /*7ad0*/  IMAD R155, R155, UR16, RZ ;  /* 0x000000109b9b7c24 */ /* 0x000fe2000f8e02ff */
[----:B--2---:R-:W-:Y:S01]  /*7ae0*/  IADD3 R178, P6, PT, R4, UR29, RZ ;  /* 0x0000001d04b27c10 */ /* 0x004fe2000ffde0ff */
[----:B------:R-:W-:Y:S01]  /*7af0*/  IMAD R153, R153, UR16, RZ ;  /* 0x0000001099997c24 */ /* 0x000fe2000f8e02ff */
[-C--:B------:R-:W-:Y:S01]  /*7b00*/  LEA.HI.X.SX32 R183, R6, R5.reuse, 0x2, P1 ;  /* 0x0000000506b77211 */ /* 0x080fe200008f16ff */
[----:B------:R-:W-:Y:S01]  /*7b10*/  IMAD R159, R159, UR16, RZ ;  /* 0x000000109f9f7c24 */ /* 0x000fe2000f8e02ff */
[----:B------:R-:W-:Y:S01]  /*7b20*/  LEA.HI.X.SX32 R179, R58, R5, 0x2, P6 ;  /* 0x000000053ab37211 */ /* 0x000fe200030f16ff */
[----:B------:R-:W-:Y:S02]  /*7b30*/  IMAD R157, R157, UR16, RZ ;  /* 0x000000109d9d7c24 */ /* 0x000fe4000f8e02ff */
[----:B------:R1:W-:Y:S01]  /*7b40*/  STL.64 [R1], R182 ;  /* 0x000000b601007387 */ /* 0x0003e20000100a00 */
[----:B------:R-:W-:Y:S02]  /*7b50*/  IMAD R163, R163, UR16, RZ ;  /* 0x00000010a3a37c24 */ /* 0x000fe4000f8e02ff */
[----:B------:R-:W-:-:S02]  /*7b60*/  IMAD R161, R161, UR16, RZ ;  /* 0x00000010a1a17c24 */ /* 0x000fc4000f8e02ff */
[----:B------:R-:W-:Y:S02]  /*7b70*/  IMAD R167, R167, UR16, RZ ;  /* 0x00000010a7a77c24 */ /* 0x000fe4000f8e02ff */
[----:B------:R-:W-:Y:S02]  /*7b80*/  IMAD R168, R168, UR16, RZ ;  /* 0x00000010a8a87c24 */ /* 0x000fe4000f8e02ff */
[----:B------:R-:W-:Y:S02]  /*7b90*/  IMAD R171, R171, UR16, RZ ;  /* 0x00000010abab7c24 */ /* 0x000fe4000f8e02ff */
[----:B------:R-:W-:Y:S01]  /*7ba0*/  IMAD R172, R172, UR16, RZ ;  /* 0x00000010acac7c24 */ /* 0x000fe2000f8e02ff */
[----:B-1----:R-:W2:Y:S01]  /*7bb0*/  LDL.LU R183, [R1+0x694] ;  /* 0x0006940001b77983 */ /* 0x002ea20000300800 */
[----:B------:R-:W-:Y:S02]  /*7bc0*/  IMAD R175, R175, UR16, RZ ;  /* 0x00000010afaf7c24 */ /* 0x000fe4000f8e02ff */
[----:B------:R-:W-:Y:S01]  /*7bd0*/  IMAD R176, R176, UR16, RZ ;  /* 0x00000010b0b07c24 */ /* 0x000fe2000f8e02ff */
[----:B------:R1:W-:Y:S04]  /*7be0*/  STL.64 [R1+0x10], R178 ;  /* 0x000010b201007387 */ /* 0x0003e80000100a00 */
[----:B-1----:R-:W3:Y:S01]  /*7bf0*/  LDL.LU R179, [R1+0x690] ;  /* 0x0006900001b37983 */ /* 0x002ee20000300800 */
[----:B------:R-:W-:-:S04]  /*7c00*/  LEA R250, P1, R58, R4, 0x4 ;  /* 0x000000043afa7211 */ /* 0x000fc800078220ff */
[-C--:B------:R-:W-:Y:S02]  /*7c10*/  LEA.HI.X.SX32 R251, R251, R5.reuse, 0x2, P1 ;  /* 0x00000005fbfb7211 */ /* 0x080fe400008f16ff */
[C---:B------:R-:W-:Y:S02]  /*7c20*/  IADD3 R6, P1, PT, R4.reuse, UR27, RZ ;  /* 0x0000001b04067c10 */ /* 0x040fe4000ff3e0ff */
[----:B------:R-:W-:Y:S02]  /*7c30*/  IADD3 R248, P6, PT, R4, UR28, RZ ;  /* 0x0000001c04f87c10 */ /* 0x000fe4000ffde0ff */
[-C--:B------:R-:W-:Y:S02]  /*7c40*/  LEA.HI.X.SX32 R7, R7, R5.reuse, 0x2, P1 ;  /* 0x0000000507077211 */ /* 0x080fe400008f16ff */
[----:B------:R-:W-:Y:S02]  /*7c50*/  LEA R10, P1, R58, R4, 0x5 ;  /* 0x000000043a0a7211 */ /* 0x000fe400078228ff */
[----:B------:R-:W-:-:S02]  /*7c60*/  LEA.HI.X.SX32 R249, R249, R5, 0x2, P6 ;  /* 0x00000005f9f97211 */ /* 0x000fc400030f16ff */
[C---:B------:R-:W-:Y:S02]  /*7c70*/  IADD3 R8, P6, PT, R4.reuse, UR26, RZ ;  /* 0x0000001a04087c10 */ /* 0x040fe4000ffde0ff */
[-C--:B------:R-:W-:Y:S02]  /*7c80*/  LEA.HI.X.SX32 R11, R11, R5.reuse, 0x2, P1 ;  /* 0x000000050b0b7211 */ /* 0x080fe400008f16ff */
[C---:B------:R-:W-:Y:S02]  /*7c90*/  IADD3 R14, P1, PT, R4.reuse, UR24, RZ ;  /* 0x00000018040e7c10 */ /* 0x040fe4000ff3e0ff */
[-C--:B------:R-:W-:Y:S02]  /*7ca0*/  LEA.HI.X.SX32 R9, R9, R5.reuse, 0x2, P6 ;  /* 0x0000000509097211 */ /* 0x080fe400030f16ff */
[----:B------:R-:W-:Y:S02]  /*7cb0*/  IADD3 R12, P6, PT, R4, UR25, RZ ;  /* 0x00000019040c7c10 */ /* 0x000fe4000ffde0ff */
[----:B------:R-:W-:-:S02]  /*7cc0*/  LEA.HI.X.SX32 R15, R15, R5, 0x2, P1 ;  /* 0x000000050f0f7211 */ /* 0x000fc400008f16ff */
[C---:B------:R-:W-:Y:S02]  /*7cd0*/  IADD3 R18, P1, PT, R4.reuse, UR22, RZ ;  /* 0x0000001604127c10 */ /* 0x040fe4000ff3e0ff */
[-C--:B------:R-:W-:Y:S02]  /*7ce0*/  LEA.HI.X.SX32 R13, R13, R5.reuse, 0x2, P6 ;  /* 0x000000050d0d7211 */ /* 0x080fe400030f16ff */
[C---:B------:R-:W-:Y:S02]  /*7cf0*/  IADD3 R16, P6, PT, R4.reuse, UR23, RZ ;  /* 0x0000001704107c10 */ /* 0x040fe4000ffde0ff */
[-C--:B------:R-:W-:Y:S02]  /*7d00*/  LEA.HI.X.SX32 R19, R19, R5.reuse, 0x2, P1 ;  /* 0x0000000513137211 */ /* 0x080fe400008f16ff */
[----:B------:R-:W-:Y:S02]  /*7d10*/  IADD3 R22, P1, PT, R4, UR20, RZ ;  /* 0x0000001404167c10 */ /* 0x000fe4000ff3e0ff */
[----:B------:R-:W-:-:S02]  /*7d20*/  LEA.HI.X.SX32 R17, R17, R5, 0x2, P6 ;  /* 0x0000000511117211 */ /* 0x000fc400030f16ff */
[----:B------:R-:W-:Y:S02]  /*7d30*/  IADD3 R20, P6, PT, R4, UR21, RZ ;  /* 0x0000001504147c10 */ /* 0x000fe4000ffde0ff */
[-C--:B------:R-:W-:Y:S02]  /*7d40*/  LEA.HI.X.SX32 R23, R23, R5.reuse, 0x2, P1 ;  /* 0x0000000517177211 */ /* 0x080fe400008f16ff */
[----:B------:R-:W-:Y:S02]  /*7d50*/  LEA R26, P1, R58, R4, 0x6 ;  /* 0x000000043a1a7211 */ /* 0x000fe400078230ff */
[-C--:B------:R-:W-:Y:S02]  /*7d60*/  LEA.HI.X.SX32 R21, R21, R5.reuse, 0x2, P6 ;  /* 0x0000000515157211 */ /* 0x080fe400030f16ff */
[----:B------:R-:W-:Y:S02]  /*7d70*/  IADD3 R24, P6, PT, R4, UR17, RZ ;  /* 0x0000001104187c10 */ /* 0x000fe4000ffde0ff */
[----:B------:R-:W-:-:S02]  /*7d80*/  LEA.HI.X.SX32 R27, R27, R5, 0x2, P1 ;  /* 0x000000051b1b7211 */ /* 0x000fc400008f16ff */
[-C--:B------:R-:W-:Y:S02]  /*7d90*/  IADD3 R30, P1, PT, R30, R4.reuse, RZ ;  /* 0x000000041e1e7210 */ /* 0x080fe40007f3e0ff */
[-C--:B------:R-:W-:Y:S02]  /*7da0*/  LEA.HI.X.SX32 R25, R25, R5.reuse, 0x2, P6 ;  /* 0x0000000519197211 */ /* 0x080fe400030f16ff */
[-C--:B------:R-:W-:Y:S02]  /*7db0*/  IADD3 R28, P6, PT, R28, R4.reuse, RZ ;  /* 0x000000041c1c7210 */ /* 0x080fe40007fde0ff */
[-C--:B------:R-:W-:Y:S02]  /*7dc0*/  LEA.HI.X.SX32 R31, R31, R5.reuse, 0x2, P1 ;  /* 0x000000051f1f7211 */ /* 0x080fe400008f16ff */
[----:B------:R-:W-:Y:S02]  /*7dd0*/  IADD3 R34, P1, PT, R34, R4, RZ ;  /* 0x0000000422227210 */ /* 0x000fe40007f3e0ff */
        /* <DEDUP_REMOVED lines=23> */
[----:B------:R-:W-:Y:S02]  /*7f50*/  LEA R58, P1, R58, R4, 0x7 ;  /* 0x000000043a3a7211 */ /* 0x000fe400078238ff */
        /* <DEDUP_REMOVED lines=49> */
[----:B------:R-:W-:Y:S02]  /*8270*/  IADD3 R104, P6, PT, R104, R4, RZ ;  /* 0x0000000468687210 */ /* 0x000fe40007fde0ff */
[-C--:B------:R-:W-:Y:S02]  /*8280*/  LEA.HI.X.SX32 R107, R107, R5.reuse, 0x2, P1 ;  /* 0x000000056b6b7211 */ /* 0x080fe400008f16ff */
[-C--:B------:R-:W-:Y:S02]  /*8290*/  LEA R110, P1, R111, R0.reuse, 0x2 ;  /* 0x000000006f6e7211 */ /* 0x080fe400078210ff */
[----:B------:R-:W-:Y:S02]  /*82a0*/  LEA.HI.X.SX32 R105, R105, R5, 0x2, P6 ;  /* 0x0000000569697211 */ /* 0x000fe400030f16ff */
[----:B------:R-:W-:Y:S02]  /*82b0*/  LEA R108, P6, R109, R0, 0x2 ;  /* 0x000000006d6c7211 */ /* 0x000fe400078c10ff */
[----:B------:R-:W-:-:S02]  /*82c0*/  LEA.HI.X.SX32 R111, R111, R2, 0x2, P1 ;  /* 0x000000026f6f7211 */ /* 0x000fc400008f16ff */
[----:B------:R-:W-:Y:S02]  /*82d0*/  LEA R114, P1, R115, R0, 0x2 ;  /* 0x0000000073727211 */ /* 0x000fe400078210ff */
[----:B------:R-:W-:Y:S02]  /*82e0*/  LEA.HI.X.SX32 R109, R109, R2, 0x2, P6 ;  /* 0x000000026d6d7211 */ /* 0x000fe400030f16ff */
[----:B------:R-:W-:Y:S02]  /*82f0*/  LEA R112, P6, R113, R0, 0x2 ;  /* 0x0000000071707211 */ /* 0x000fe400078c10ff */
        /* <DEDUP_REMOVED lines=26> */
[----:B------:R-:W-:Y:S01]  /*84a0*/  LEA.HI.X.SX32 R137, R137, R2, 0x2, P6 ;  /* 0x0000000289897211 */ /* 0x000fe200030f16ff */
[----:B------:R-:W-:Y:S01]  /*84b0*/  STL.64 [R1+0x610], R250 ;  /* 0x000610fa01007387 */ /* 0x000fe20000100a00 */
[----:B------:R-:W-:-:S02]  /*84c0*/  LEA R140, P6, R141, R0, 0x2 ;  /* 0x000000008d8c7211 */ /* 0x000fc400078c10ff */
[----:B------:R-:W-:Y:S01]  /*84d0*/  LEA.HI.X.SX32 R143, R143, R2, 0x2, P1 ;  /* 0x000000028f8f7211 */ /* 0x000fe200008f16ff */
[----:B------:R-:W-:Y:S01]  /*84e0*/  STL.64 [R1+0x620], R248 ;  /* 0x000620f801007387 */ /* 0x000fe20000100a00 */
[----:B------:R-:W-:Y:S02]  /*84f0*/  LEA R146, P1, R147, R0, 0x2 ;  /* 0x0000000093927211 */ /* 0x000fe400078210ff */
[----:B------:R-:W-:Y:S01]  /*8500*/  LEA.HI.X.SX32 R141, R141, R2, 0x2, P6 ;  /* 0x000000028d8d7211 */ /* 0x000fe200030f16ff */
[----:B------:R-:W-:Y:S01]  /*8510*/  STL.64 [R1+0x628], R6 ;  /* 0x0006280601007387 */ /* 0x000fe20000100a00 */
[----:B------:R-:W-:-:S03]  /*8520*/  LEA R144, P6, R145, R0, 0x2 ;  /* 0x0000000091907211 */ /* 0x000fc600078c10ff */
[----:B------:R-:W-:Y:S01]  /*8530*/  STL [R1+0x638], R7 ;  /* 0x0006380701007387 */ /* 0x000fe20000100800 */
[----:B------:R-:W-:-:S03]  /*8540*/  LEA.HI.X.SX32 R147, R147, R2, 0x2, P1 ;  /* 0x0000000293937211 */ /* 0x000fc600008f16ff */
[----:B------:R-:W-:Y:S01]  /*8550*/  STL.64 [R1+0x630], R8 ;  /* 0x0006300801007387 */ /* 0x000fe20000100a00 */
[----:B------:R-:W-:-:S03]  /*8560*/  LEA R150, P1, R151, R0, 0x2 ;  /* 0x0000000097967211 */ /* 0x000fc600078210ff */
[----:B------:R-:W-:Y:S01]  /*8570*/  STL.64 [R1+0x640], R10 ;  /* 0x0006400a01007387 */ /* 0x000fe20000100a00 */
[----:B------:R-:W-:-:S03]  /*8580*/  LEA.HI.X.SX32 R145, R145, R2, 0x2, P6 ;  /* 0x0000000291917211 */ /* 0x000fc600030f16ff */
[----:B------:R-:W-:Y:S01]  /*8590*/  STL [R1+0x650], R12 ;  /* 0x0006500c01007387 */ /* 0x000fe20000100800 */
[----:B------:R-:W-:-:S03]  /*85a0*/  LEA R148, P6, R149, R0, 0x2 ;  /* 0x0000000095947211 */ /* 0x000fc600078c10ff */
[----:B------:R-:W-:Y:S01]  /*85b0*/  STL [R1+0x64c], R13 ;  /* 0x00064c0d01007387 */ /* 0x000fe20000100800 */
[----:B------:R-:W-:-:S03]  /*85c0*/  LEA.HI.X.SX32 R151, R151, R2, 0x2, P1 ;  /* 0x0000000297977211 */ /* 0x000fc600008f16ff */
[----:B------:R-:W-:Y:S01]  /*85d0*/  STL [R1+0x658], R14 ;  /* 0x0006580e01007387 */ /* 0x000fe20000100800 */
[----:B------:R-:W-:-:S03]  /*85e0*/  LEA R154, P1, R155, R0, 0x2 ;  /* 0x000000009b9a7211 */ /* 0x000fc600078210ff */
[----:B------:R-:W-:Y:S01]  /*85f0*/  STL [R1+0x654], R15 ;  /* 0x0006540f01007387 */ /* 0x000fe20000100800 */
[----:B------:R-:W-:-:S03]  /*8600*/  LEA.HI.X.SX32 R149, R149, R2, 0x2, P6 ;  /* 0x0000000295957211 */ /* 0x000fc600030f16ff */
[----:B------:R-:W-:Y:S04]  /*8610*/  STL.64 [R1+0x660], R16 ;  /* 0x0006601001007387 */ /* 0x000fe80000100a00 */
[----:B------:R-:W-:Y:S04]  /*8620*/  STL.64 [R1+0x668], R18 ;  /* 0x0006681201007387 */ /* 0x000fe80000100a00 */
[----:B------:R1:W-:Y:S01]  /*8630*/  STL.64 [R1+0x670], R20 ;  /* 0x0006701401007387 */ /* 0x0003e20000100a00 */
[----:B------:R-:W-:Y:S02]  /*8640*/  LEA.HI.X.SX32 R155, R155, R2, 0x2, P1 ;  /* 0x000000029b9b7211 */ /* 0x000fe400008f16ff */
[-C--:B------:R-:W-:Y:S01]  /*8650*/  LEA R158, P1, R159, R0.reuse, 0x2 ;  /* 0x000000009f9e7211 */ /* 0x080fe200078210ff */
[----:B------:R4:W-:Y:S01]  /*8660*/  STL.64 [R1+0x678], R22 ;  /* 0x0006781601007387 */ /* 0x0009e20000100a00 */
[----:B-1----:R-:W-:Y:S01]  /*8670*/  IMAD R20, R152, UR16, RZ ;  /* 0x0000001098147c24 */ /* 0x002fe2000f8e02ff */
[----:B------:R-:W-:Y:S01]  /*8680*/  LEA R152, P6, R153, R0, 0x2 ;  /* 0x0000000099987211 */ /* 0x000fe200078c10ff */
[----:B----4-:R-:W-:-:S03]  /*8690*/  IMAD R23, R156, UR16, RZ ;  /* 0x000000109c177c24 */ /* 0x010fc6000f8e02ff */
[----:B------:R-:W-:Y:S02]  /*86a0*/  LEA.HI.X.SX32 R153, R153, R2, 0x2, P6 ;  /* 0x0000000299997211 */ /* 0x000fe400030f16ff */
[----:B------:R-:W-:Y:S02]  /*86b0*/  LEA R156, P6, R157, R0, 0x2 ;  /* 0x000000009d9c7211 */ /* 0x000fe400078c10ff */
[----:B------:R-:W-:Y:S01]  /*86c0*/  LEA.HI.X.SX32 R159, R159, R2, 0x2, P1 ;  /* 0x000000029f9f7211 */ /* 0x000fe200008f16ff */
[----:B------:R-:W-:Y:S01]  /*86d0*/  IMAD R16, R160, UR16, RZ ;  /* 0x00000010a0107c24 */ /* 0x000fe2000f8e02ff */
[----:B------:R-:W-:Y:S02]  /*86e0*/  LEA R162, P1, R163, R0, 0x2 ;  /* 0x00000000a3a27211 */ /* 0x000fe400078210ff */
[----:B------:R-:W-:Y:S02]  /*86f0*/  LEA.HI.X.SX32 R157, R157, R2, 0x2, P6 ;  /* 0x000000029d9d7211 */ /* 0x000fe400030f16ff */
[----:B------:R-:W-:-:S02]  /*8700*/  LEA R160, P6, R161, R0, 0x2 ;  /* 0x00000000a1a07211 */ /* 0x000fc400078c10ff */
[----:B------:R-:W-:Y:S01]  /*8710*/  LEA.HI.X.SX32 R163, R163, R2, 0x2, P1 ;  /* 0x00000002a3a37211 */ /* 0x000fe200008f16ff */
[----:B------:R-:W-:Y:S01]  /*8720*/  IMAD R17, R164, UR16, RZ ;  /* 0x00000010a4117c24 */ /* 0x000fe2000f8e02ff */
[----:B------:R-:W-:Y:S02]  /*8730*/  LEA R166, P1, R167, R0, 0x2 ;  /* 0x00000000a7a67211 */ /* 0x000fe400078210ff */
[----:B------:R-:W-:Y:S02]  /*8740*/  LEA.HI.X.SX32 R161, R161, R2, 0x2, P6 ;  /* 0x00000002a1a17211 */ /* 0x000fe400030f16ff */
[----:B------:R-:W-:Y:S01]  /*8750*/  LEA R164, P6, R168, R0, 0x2 ;  /* 0x00000000a8a47211 */ /* 0x000fe200078c10ff */
[----:B------:R-:W-:Y:S01]  /*8760*/  IMAD R18, R165, UR16, RZ ;  /* 0x00000010a5127c24 */ /* 0x000fe2000f8e02ff */
[----:B------:R-:W-:Y:S02]  /*8770*/  LEA.HI.X.SX32 R167, R167, R2, 0x2, P1 ;  /* 0x00000002a7a77211 */ /* 0x000fe400008f16ff */
[----:B------:R-:W-:-:S02]  /*8780*/  LEA R170, P1, R171, R0, 0x2 ;  /* 0x00000000abaa7211 */ /* 0x000fc400078210ff */
[----:B------:R-:W-:Y:S02]  /*8790*/  LEA.HI.X.SX32 R165, R168, R2, 0x2, P6 ;  /* 0x00000002a8a57211 */ /* 0x000fe400030f16ff */
[----:B------:R-:W-:Y:S01]  /*87a0*/  LEA R168, P6, R172, R0, 0x2 ;  /* 0x00000000aca87211 */ /* 0x000fe200078c10ff */
[----:B---3--:R-:W-:Y:S01]  /*87b0*/  IMAD R179, R179, UR16, RZ ;  /* 0x00000010b3b37c24 */ /* 0x008fe2000f8e02ff */
[----:B------:R-:W-:Y:S01]  /*87c0*/  LEA.HI.X.SX32 R171, R171, R2, 0x2, P1 ;  /* 0x00000002abab7211 */ /* 0x000fe200008f16ff */
[----:B------:R-:W-:Y:S01]  /*87d0*/  IMAD R6, R169, UR16, RZ ;  /* 0x00000010a9067c24 */ /* 0x000fe2000f8e02ff */
[----:B------:R-:W-:Y:S01]  /*87e0*/  LEA R174, P1, R175, R0, 0x2 ;  /* 0x00000000afae7211 */ /* 0x000fe200078210ff */
[----:B------:R-:W-:Y:S01]  /*87f0*/  IMAD R180, R180, UR16, RZ ;  /* 0x00000010b4b47c24 */ /* 0x000fe2000f8e02ff */
[----:B------:R-:W-:Y:S02]  /*8800*/  LEA.HI.X.SX32 R169, R172, R2, 0x2, P6 ;  /* 0x00000002aca97211 */ /* 0x000fe400030f16ff */
[----:B------:R-:W-:Y:S01]  /*8810*/  LEA R172, P6, R176, R0, 0x2 ;  /* 0x00000000b0ac7211 */ /* 0x000fe200078c10ff */
[----:B--2---:R-:W-:Y:S01]  /*8820*/  IMAD R183, R183, UR16, RZ ;  /* 0x00000010b7b77c24 */ /* 0x004fe2000f8e02ff */
[----:B------:R-:W-:Y:S01]  /*8830*/  LEA.HI.X.SX32 R175, R175, R2, 0x2, P1 ;  /* 0x00000002afaf7211 */ /* 0x000fe200008f16ff */
[----:B------:R-:W-:Y:S01]  /*8840*/  IMAD R8, R173, UR16, RZ ;  /* 0x00000010ad087c24 */ /* 0x000fe2000f8e02ff */
[----:B------:R-:W-:Y:S01]  /*8850*/  LEA R178, P1, R179, R0, 0x2 ;  /* 0x00000000b3b27211 */ /* 0x000fe200078210ff */
[----:B------:R-:W-:Y:S01]  /*8860*/  IMAD R184, R184, UR16, RZ ;  /* 0x00000010b8b87c24 */ /* 0x000fe2000f8e02ff */
[----:B------:R-:W-:-:S02]  /*8870*/  LEA.HI.X.SX32 R173, R176, R2, 0x2, P6 ;  /* 0x00000002b0ad7211 */ /* 0x000fc400030f16ff */
[----:B------:R-:W-:Y:S01]  /*8880*/  LEA R176, P6, R180, R0, 0x2 ;  /* 0x00000000b4b07211 */ /* 0x000fe200078c10ff */
[----:B------:R-:W-:Y:S01]  /*8890*/  IMAD R187, R187, UR16, RZ ;  /* 0x00000010bbbb7c24 */ /* 0x000fe2000f8e02ff */
[----:B------:R-:W-:Y:S01]  /*88a0*/  LEA.HI.X.SX32 R179, R179, R2, 0x2, P1 ;  /* 0x00000002b3b37211 */ /* 0x000fe200008f16ff */
[----:B------:R-:W-:Y:S01]  /*88b0*/  IMAD R7, R177, UR16, RZ ;  /* 0x00000010b1077c24 */ /* 0x000fe2000f8e02ff */
[----:B------:R-:W-:Y:S01]  /*88c0*/  LEA R182, P1, R183, R0, 0x2 ;  /* 0x00000000b7b67211 */ /* 0x000fe200078210ff */
[----:B------:R-:W-:Y:S01]  /*88d0*/  IMAD R188, R188, UR16, RZ ;  /* 0x00000010bcbc7c24 */ /* 0x000fe2000f8e02ff */
[----:B------:R-:W-:Y:S02]  /*88e0*/  LEA.HI.X.SX32 R177, R180, R2, 0x2, P6 ;  /* 0x00000002b4b17211 */ /* 0x000fe400030f16ff */
[----:B------:R-:W-:Y:S01]  /*88f0*/  LEA R180, P6, R184, R0, 0x2 ;  /* 0x00000000b8b47211 */ /* 0x000fe200078c10ff */
[----:B------:R-:W-:Y:S01]  /*8900*/  IMAD R191, R191, UR16, RZ ;  /* 0x00000010bfbf7c24 */ /* 0x000fe2000f8e02ff */
        /* <DEDUP_REMOVED lines=79> */
[C---:B------:R-:W-:Y:S01]  /*8e00*/  LEA R230, P1, R231.reuse, R0, 0x2 ;  /* 0x00000000e7e67211 */ /* 0x040fe200078210ff */
[----:B------:R-:W-:Y:S01]  /*8e10*/  IMAD R236, R236, UR16, RZ ;  /* 0x00000010ecec7c24 */ /* 0x000fe2000f8e02ff */
[----:B------:R-:W-:Y:S02]  /*8e20*/  LEA.HI.X.SX32 R225, R228, R2, 0x2, P6 ;  /* 0x00000002e4e17211 */ /* 0x000fe400030f16ff */
[C---:B------:R-:W-:Y:S01]  /*8e30*/  LEA R228, P6, R232.reuse, R0, 0x2 ;  /* 0x00000000e8e47211 */ /* 0x040fe200078c10ff */
[----:B------:R1:W-:Y:S01]  /*8e40*/  STL.64 [R1+0x680], R24 ;  /* 0x0006801801007387 */ /* 0x0003e20000100a00 */
[-C--:B------:R-:W-:Y:S01]  /*8e50*/  LEA.HI.X.SX32 R231, R231, R2.reuse, 0x2, P1 ;  /* 0x00000002e7e77211 */ /* 0x080fe200008f16ff */
[----:B------:R-:W-:Y:S01]  /*8e60*/  IMAD R11, R229, UR16, RZ ;  /* 0x00000010e50b7c24 */ /* 0x000fe2000f8e02ff */
[----:B------:R-:W-:Y:S01]  /*8e70*/  LEA.HI.X.SX32 R229, R232, R2, 0x2, P6 ;  /* 0x00000002e8e57211 */ /* 0x000fe200030f16ff */
[----:B------:R-:W-:Y:S01]  /*8e80*/  IMAD R239, R239, UR16, RZ ;  /* 0x00000010efef7c24 */ /* 0x000fe2000f8e02ff */
[-C--:B------:R-:W-:Y:S01]  /*8e90*/  LEA R232, P6, R236, R0.reuse, 0x2 ;  /* 0x00000000ece87211 */ /* 0x080fe200078c10ff */
[----:B------:R-:W-:Y:S01]  /*8ea0*/  IMAD R240, R240, UR16, RZ ;  /* 0x00000010f0f07c24 */ /* 0x000fe2000f8e02ff */
[----:B-1----:R-:W-:Y:S01]  /*8eb0*/  LEA R24, P1, R237, R0, 0x2 ;  /* 0x00000000ed187211 */ /* 0x002fe200078210ff */
[----:B------:R-:W-:Y:S01]  /*8ec0*/  IMAD R250, R233, UR16, RZ ;  /* 0x00000010e9fa7c24 */ /* 0x000fe2000f8e02ff */
[----:B------:R1:W-:Y:S02]  /*8ed0*/  STL.64 [R1+0x688], R26 ;  /* 0x0006881a01007387 */ /* 0x0003e40000100a00 */
[----:B------:R-:W-:-:S02]  /*8ee0*/  LEA.HI.X.SX32 R25, R237, R2, 0x2, P1 ;  /* 0x00000002ed197211 */ /* 0x000fc400008f16ff */
[----:B------:R-:W-:-:S03]  /*8ef0*/  LEA.HI.X.SX32 R233, R236, R2, 0x2, P6 ;  /* 0x00000002ece97211 */ /* 0x000fc600030f16ff */
[----:B------:R2:W-:Y:S01]  /*8f00*/  STL.64 [R1+0x20], R24 ;  /* 0x0000201801007387 */ /* 0x0005e20000100a00 */
[----:B-1----:R-:W-:Y:S01]  /*8f10*/  LEA R26, P6, R239, R0, 0x2 ;  /* 0x00000000ef1a7211 */ /* 0x002fe200078c10ff */
[----:B------:R-:W-:-:S03]  /*8f20*/  IMAD R242, R242, UR16, RZ ;  /* 0x00000010f2f27c24 */ /* 0x000fc6000f8e02ff */
[----:B------:R-:W-:Y:S02]  /*8f30*/  LEA.HI.X.SX32 R27, R239, R2, 0x2, P6 ;  /* 0x00000002ef1b7211 */ /* 0x000fe400030f16ff */
[----:B--2---:R-:W-:Y:S01]  /*8f40*/  LEA R24, P1, R240, R0, 0x2 ;  /* 0x00000000f0187211 */ /* 0x004fe200078210ff */
[----:B------:R-:W-:Y:S02]  /*8f50*/  IMAD R244, R244, UR16, RZ ;  /* 0x00000010f4f47c24 */ /* 0x000fe4000f8e02ff */
[----:B------:R1:W-:Y:S01]  /*8f60*/  STL.64 [R1+0x18], R26 ;  /* 0x0000181a01007387 */ /* 0x0003e20000100a00 */
[----:B------:R-:W-:-:S05]  /*8f70*/  LEA.HI.X.SX32 R25, R240, R2, 0x2, P1 ;  /* 0x00000002f0197211 */ /* 0x000fca00008f16ff */
[----:B------:R2:W-:Y:S01]  /*8f80*/  STL.64 [R1+0x28], R24 ;  /* 0x0000281801007387 */ /* 0x0005e20000100a00 */
[----:B-1----:R-:W-:-:S04]  /*8f90*/  LEA R26, P6, R242, R0, 0x2 ;  /* 0x00000000f21a7211 */ /* 0x002fc800078c10ff */
[----:B------:R-:W-:Y:S02]  /*8fa0*/  LEA.HI.X.SX32 R27, R242, R2, 0x2, P6 ;  /* 0x00000002f21b7211 */ /* 0x000fe400030f16ff */
[----:B--2---:R-:W-:Y:S01]  /*8fb0*/  LEA R24, P1, R244, R0, 0x2 ;  /* 0x00000000f4187211 */ /* 0x004fe200078210ff */
[----:B------:R-:W-:Y:S02]  /*8fc0*/  IMAD R237, R234, UR16, RZ ;  /* 0x00000010eaed7c24 */ /* 0x000fe4000f8e02ff */
[----:B------:R1:W-:Y:S01]  /*8fd0*/  STL.64 [R1+0x30], R26 ;  /* 0x0000301a01007387 */ /* 0x0003e20000100a00 */
[----:B------:R-:W-:Y:S01]  /*8fe0*/  LEA.HI.X.SX32 R25, R244, R2, 0x2, P1 ;  /* 0x00000002f4197211 */ /* 0x000fe200008f16ff */
[----:B------:R-:W-:Y:S02]  /*8ff0*/  IMAD.MOV.U32 R236, RZ, RZ, R10 ;  /* 0x000000ffffec7224 */ /* 0x000fe400078e000a */
[----:B-1----:R1:W5:Y:S04]  /*9000*/  LDL.LU.64 R26, [R1+0x688] ;  /* 0x00068800011a7983 */ /* 0x0023680000300a00 */
[----:B------:R-:W2:Y:S04]  /*9010*/  LDL.LU R234, [R1+0x7c] ;  /* 0x00007c0001ea7983 */ /* 0x000ea80000300800 */
[----:B------:R3:W-:Y:S04]  /*9020*/  STL.64 [R1+0x40], R24 ;  /* 0x0000401801007387 */ /* 0x0007e80000100a00 */
[----:B---3--:R1:W5:Y:S04]  /*9030*/  LDL.LU.64 R24, [R1+0x680] ;  /* 0x0006800001187983 */ /* 0x0083680000300a00 */
[----:B------:R-:W3:Y:S01]  /*9040*/  LDL.LU R10, [R1+0x94] ;  /* 0x00009400010a7983 */ /* 0x000ee20000300800 */
[----:B------:R-:W-:-:S02]  /*9050*/  IMAD R245, R245, UR16, RZ ;  /* 0x00000010f5f57c24 */ /* 0x000fc4000f8e02ff */
[----:B------:R-:W-:-:S03]  /*9060*/  IMAD.MOV.U32 R240, RZ, RZ, R16 ;  /* 0x000000fffff07224 */ /* 0x000fc600078e0010 */
[----:B------:R-:W-:Y:S01]  /*9070*/  LEA R16, P6, R245, R0, 0x2 ;  /* 0x00000000f5107211 */ /* 0x000fe200078c10ff */
[----:B------:R-:W-:Y:S02]  /*9080*/  IMAD R247, R247, UR16, RZ ;  /* 0x00000010f7f77c24 */ /* 0x000fe4000f8e02ff */
[----:B------:R-:W-:Y:S01]  /*9090*/  IMAD.MOV.U32 R242, RZ, RZ, R17 ;  /* 0x000000fffff27224 */ /* 0x000fe200078e0011 */
[----:B------:R-:W-:Y:S01]  /*90a0*/  LEA.HI.X.SX32 R17, R245, R2, 0x2, P6 ;  /* 0x00000002f5117211 */ /* 0x000fe200030f16ff */
[----:B------:R-:W-:Y:S01]  /*90b0*/  IMAD R252, R252, UR16, RZ ;  /* 0x00000010fcfc7c24 */ /* 0x000fe2000f8e02ff */
[C---:B------:R-:W-:Y:S01]  /*90c0*/  LEA R22, P1, R247.reuse, R0, 0x2 ;  /* 0x00000000f7167211 */ /* 0x040fe200078210ff */
[----:B------:R-:W-:Y:S02]  /*90d0*/  IMAD.MOV.U32 R244, RZ, RZ, R23 ;  /* 0x000000fffff47224 */ /* 0x000fe400078e0017 */
[----:B------:R4:W-:Y:S01]  /*90e0*/  STL.64 [R1+0x38], R16 ;  /* 0x0000381001007387 */ /* 0x0009e20000100a00 */
[----:B------:R-:W-:-:S05]  /*90f0*/  LEA.HI.X.SX32 R23, R247, R2, 0x2, P1 ;  /* 0x00000002f7177211 */ /* 0x000fca00008f16ff */
[----:B------:R1:W-:Y:S01]  /*9100*/  STL.64 [R1+0x48], R22 ;  /* 0x0000481601007387 */ /* 0x0003e20000100a00 */
[----:B----4-:R-:W-:-:S04]  /*9110*/  LEA R16, P6, R252, R0, 0x2 ;  /* 0x00000000fc107211 */ /* 0x010fc800078c10ff */
[----:B------:R-:W-:Y:S02]  /*9120*/  LEA.HI.X.SX32 R17, R252, R2, 0x2, P6 ;  /* 0x00000002fc117211 */ /* 0x000fe400030f16ff */
[----:B-1----:R-:W-:-:S03]  /*9130*/  LEA R22, P1, R20, R0, 0x2 ;  /* 0x0000000014167211 */ /* 0x002fc600078210ff */
[----:B------:R1:W-:Y:S01]  /*9140*/  STL.64 [R1+0x50], R16 ;  /* 0x0000501001007387 */ /* 0x0003e20000100a00 */
[----:B------:R-:W-:Y:S02]  /*9150*/  LEA.HI.X.SX32 R23, R20, R2, 0x2, P1 ;  /* 0x0000000214177211 */ /* 0x000fe400008f16ff */
[----:B------:R-:W-:-:S03]  /*9160*/  LEA R20, P1, R240, R0, 0x2 ;  /* 0x00000000f0147211 */ /* 0x000fc600078210ff */
[----:B------:R4:W-:Y:S01]  /*9170*/  STL.64 [R1+0x60], R22 ;  /* 0x0000601601007387 */ /* 0x0009e20000100a00 */
[----:B-1----:R-:W-:-:S04]  /*9180*/  LEA R16, P6, R244, R0, 0x2 ;  /* 0x00000000f4107211 */ /* 0x002fc800078c10ff */
[-C--:B------:R-:W-:Y:S01]  /*9190*/  LEA.HI.X.SX32 R17, R244, R2.reuse, 0x2, P6 ;  /* 0x00000002f4117211 */ /* 0x080fe200030f16ff */
[----:B----4-:R1:W5:Y:S01]  /*91a0*/  LDL.LU.64 R22, [R1+0x678] ;  /* 0x0006780001167983 */ /* 0x0103620000300a00 */
[----:B------:R-:W-:Y:S01]  /*91b0*/  IMAD.MOV.U32 R245, RZ, RZ, R21 ;  /* 0x000000fffff57224 */ /* 0x000fe200078e0015 */
[----:B------:R-:W-:Y:S02]  /*91c0*/  LEA.HI.X.SX32 R21, R240, R2, 0x2, P1 ;  /* 0x00000002f0157211 */ /* 0x000fe400008f16ff */
[----:B------:R-:W4:Y:S04]  /*91d0*/  LDL.LU R239, [R1+0xb0] ;  /* 0x0000b00001ef7983 */ /* 0x000f280000300800 */
[----:B------:R1:W-:Y:S04]  /*91e0*/  STL.64 [R1+0x58], R16 ;  /* 0x0000581001007387 */ /* 0x0003e80000100a00 */
[----:B------:R-:W2:Y:S01]  /*91f0*/  LDL.LU R240, [R1+0xc0] ;  /* 0x0000c00001f07983 */ /* 0x000ea20000300800 */
[----:B-1----:R-:W-:-:S03]  /*9200*/  LEA R16, P6, R242, R0, 0x2 ;  /* 0x00000000f2107211 */ /* 0x002fc600078c10ff */
[----:B------:R1:W-:Y:S01]  /*9210*/  STL.64 [R1+0x68], R20 ;  /* 0x0000681401007387 */ /* 0x0003e20000100a00 */
[----:B------:R-:W-:-:S05]  /*9220*/  LEA.HI.X.SX32 R17, R242, R2, 0x2, P6 ;  /* 0x00000002f2117211 */ /* 0x000fca00030f16ff */
[----:B------:R1:W-:Y:S02]  /*9230*/  STL.64 [R1+0x70], R16 ;  /* 0x0000701001007387 */ /* 0x0003e40000100a00 */
[----:B-1----:R-:W-:-:S04]  /*9240*/  LEA R20, P1, R18, R0, 0x2 ;  /* 0x0000000012147211 */ /* 0x002fc800078210ff */
[----:B------:R-:W-:Y:S02]  /*9250*/  LEA.HI.X.SX32 R21, R18, R2, 0x2, P1 ;  /* 0x0000000212157211 */ /* 0x000fe400008f16ff */
[----:B------:R-:W-:-:S03]  /*9260*/  LEA R16, P6, R6, R0, 0x2 ;  /* 0x0000000006107211 */ /* 0x000fc600078c10ff */
[----:B------:R1:W-:Y:S01]  /*9270*/  STL.64 [R1+0x80], R20 ;  /* 0x0000801401007387 */ /* 0x0003e20000100a00 */
[----:B------:R-:W-:Y:S02]  /*9280*/  LEA.HI.X.SX32 R17, R6, R2, 0x2, P6 ;  /* 0x0000000206117211 */ /* 0x000fe400030f16ff */
[C---:B------:R-:W-:Y:S01]  /*9290*/  LEA R18, P1, R8.reuse, R0, 0x2 ;  /* 0x0000000008127211 */ /* 0x040fe200078210ff */
[----:B------:R-:W-:Y:S01]  /*92a0*/  IMAD.MOV.U32 R244, RZ, RZ, R19 ;  /* 0x000000fffff47224 */ /* 0x000fe200078e0013 */
[----:B-1----:R1:W5:Y:S04]  /*92b0*/  LDL.LU.64 R20, [R1+0x670] ;  /* 0x0006700001147983 */ /* 0x0023680000300a00 */
[----:B------:R-:W2:Y:S04]  /*92c0*/  LDL.LU R242, [R1+0xd0] ;  /* 0x0000d00001f27983 */ /* 0x000ea80000300800 */
[----:B------:R-:W2:Y:S01]  /*92d0*/  LDL.LU R6, [R1+0xe0] ;  /* 0x0000e00001067983 */ /* 0x000ea20000300800 */
[----:B------:R-:W-:-:S03]  /*92e0*/  LEA.HI.X.SX32 R19, R8, R2, 0x2, P1 ;  /* 0x0000000208137211 */ /* 0x000fc600008f16ff */
[----:B------:R1:W-:Y:S01]  /*92f0*/  STL.64 [R1+0x78], R16 ;  /* 0x0000781001007387 */ /* 0x0003e20000100a00 */
[----:B------:R-:W-:Y:S02]  /*9300*/  IMAD.MOV.U32 R252, RZ, RZ, R9 ;  /* 0x000000fffffc7224 */ /* 0x000fe400078e0009 */
[----:B------:R-:W-:Y:S01]  /*9310*/  IMAD.MOV.U32 R9, RZ, RZ, R236 ;  /* 0x000000ffff097224 */ /* 0x000fe200078e00ec */
[----:B------:R1:W-:Y:S01]  /*9320*/  STL.64 [R1+0x88], R18 ;  /* 0x0000881201007387 */ /* 0x0003e20000100a00 */
[-C--:B------:R-:W-:Y:S02]  /*9330*/  LEA R8, P1, R249, R0.reuse, 0x2 ;  /* 0x00000000f9087211 */ /* 0x080fe400078210ff */
[----:B-1----:R-:W-:-:S04]  /*9340*/  LEA R16, P6, R7, R0, 0x2 ;  /* 0x0000000007107211 */ /* 0x002fc800078c10ff */
[----:B------:R-:W-:Y:S01]  /*9350*/  LEA.HI.X.SX32 R17, R7, R2, 0x2, P6 ;  /* 0x0000000207117211 */ /* 0x000fe200030f16ff */
[----:B------:R1:W5:Y:S01]  /*9360*/  LDL.LU.64 R18, [R1+0x668] ;  /* 0x0006680001127983 */ /* 0x0003620000300a00 */
[----:B------:R-:W-:Y:S02]  /*9370*/  IMAD.MOV.U32 R247, RZ, RZ, R11 ;  /* 0x000000fffff77224 */ /* 0x000fe400078e000b */
[----:B------:R-:W-:Y:S01]  /*9380*/  IMAD.MOV.U32 R11, RZ, RZ, R9 ;  /* 0x000000ffff0b7224 */ /* 0x000fe200078e0009 */
[----:B------:R1:W-:Y:S04]  /*9390*/  STL.64 [R1+0x90], R16 ;  /* 0x0000901001007387 */ /* 0x0003e80000100a00 */
[----:B-1----:R1:W5:Y:S04]  /*93a0*/  LDL.LU.64 R16, [R1+0x660] ;  /* 0x0006600001107983 */ /* 0x0023680000300a00 */
[----:B------:R-:W2:Y:S01]  /*93b0*/  LDL.LU R7, [R1+0xf0] ;  /* 0x0000f00001077983 */ /* 0x000ea20000300800 */
[----:B---3--:R-:W-:Y:S01]  /*93c0*/  IMAD R236, R10, UR16, RZ ;  /* 0x000000100aec7c24 */ /* 0x008fe2000f8e02ff */
[----:B------:R-:W-:-:S02]  /*93d0*/  LEA R10, P6, R9, R0, 0x2 ;  /* 0x00000000090a7211 */ /* 0x000fc400078c10ff */
[-C--:B------:R-:W-:Y:S02]  /*93e0*/  LEA.HI.X.SX32 R9, R249, R2.reuse, 0x2, P1 ;  /* 0x00000002f9097211 */ /* 0x080fe400008f16ff */
[----:B------:R-:W3:Y:S01]  /*93f0*/  LDL.LU R249, [R1+0x100] ;  /* 0x0001000001f97983 */ /* 0x000ee20000300800 */
[----:B------:R-:W-:-:S03]  /*9400*/  LEA.HI.X.SX32 R11, R11, R2, 0x2, P6 ;  /* 0x000000020b0b7211 */ /* 0x000fc600030f16ff */
[----:B------:R1:W-:Y:S04]  /*9410*/  STL.64 [R1+0x98], R8 ;  /* 0x0000980801007387 */ /* 0x0003e80000100a00 */
[----:B------:R1:W-:Y:S02]  /*9420*/  STL.64 [R1+0xa0], R10 ;  /* 0x0000a00a01007387 */ /* 0x0003e40000100a00 */
[----:B-1----:R-:W-:-:S04]  /*9430*/  LEA R8, P1, R14, R0, 0x2 ;  /* 0x000000000e087211 */ /* 0x002fc800078210ff */
[----:B------:R-:W-:Y:S01]  /*9440*/  LEA.HI.X.SX32 R9, R14, R2, 0x2, P1 ;  /* 0x000000020e097211 */ /* 0x000fe200008f16ff */
[----:B------:R-:W-:Y:S01]  /*9450*/  IMAD.MOV.U32 R11, RZ, RZ, R245 ;  /* 0x000000ffff0b7224 */ /* 0x000fe200078e00f5 */
[C---:B------:R-:W-:Y:S01]  /*9460*/  LEA R10, P6, R15.reuse, R0, 0x2 ;  /* 0x000000000f0a7211 */ /* 0x040fe200078c10ff */
[----:B------:R1:W5:Y:S04]  /*9470*/  LDL.LU R14, [R1+0x658] ;  /* 0x00065800010e7983 */ /* 0x0003680000300800 */
[----:B------:R-:W2:Y:S04]  /*9480*/  LDL.LU R245, [R1+0x10c] ;  /* 0x00010c0001f57983 */ /* 0x000ea80000300800 */
[----:B------:R1:W-:Y:S02]  /*9490*/  STL.64 [R1+0xa8], R8 ;  /* 0x0000a80801007387 */ /* 0x0003e40000100a00 */
[----:B-1----:R-:W-:Y:S01]  /*94a0*/  IMAD.MOV.U32 R9, RZ, RZ, R11 ;  /* 0x000000ffff097224 */ /* 0x002fe200078e000b */
[----:B------:R-:W-:-:S02]  /*94b0*/  LEA.HI.X.SX32 R11, R15, R2, 0x2, P6 ;  /* 0x000000020f0b7211 */ /* 0x000fc400030f16ff */
[-C--:B------:R-:W-:Y:S01]  /*94c0*/  LEA R8, P1, R251, R0.reuse, 0x2 ;  /* 0x00000000fb087211 */ /* 0x080fe200078210ff */
[----:B------:R1:W5:Y:S04]  /*94d0*/  LDL.LU R15, [R1+0x654] ;  /* 0x00065400010f7983 */ /* 0x0003680000300800 */
[----:B------:R1:W-:Y:S02]  /*94e0*/  STL.64 [R1+0xb0], R10 ;  /* 0x0000b00a01007387 */ /* 0x0003e40000100a00 */
[----:B-1----:R-:W-:Y:S01]  /*94f0*/  LEA R10, P6, R9, R0, 0x2 ;  /* 0x00000000090a7211 */ /* 0x002fe200078c10ff */
[----:B------:R-:W-:Y:S01]  /*9500*/  IMAD.MOV.U32 R11, RZ, RZ, R9 ;  /* 0x000000ffff0b7224 */ /* 0x000fe200078e0009 */
[-C--:B------:R-:W-:Y:S02]  /*9510*/  LEA.HI.X.SX32 R9, R251, R2.reuse, 0x2, P1 ;  /* 0x00000002fb097211 */ /* 0x080fe400008f16ff */
[----:B------:R-:W4:Y:S02]  /*9520*/  LDL.LU R251, [R1+0x114] ;  /* 0x0001140001fb7983 */ /* 0x000f240000300800 */
[----:B------:R-:W-:-:S02]  /*9530*/  LEA.HI.X.SX32 R11, R11, R2, 0x2, P6 ;  /* 0x000000020b0b7211 */ /* 0x000fc400030f16ff */
[----:B------:R1:W-:Y:S04]  /*9540*/  STL.64 [R1+0xb8], R8 ;  /* 0x0000b80801007387 */ /* 0x0003e80000100a00 */
[----:B------:R1:W-:Y:S02]  /*9550*/  STL.64 [R1+0xc0], R10 ;  /* 0x0000c00a01007387 */ /* 0x0003e40000100a00 */
[----:B-1----:R-:W-:-:S04]  /*9560*/  LEA R8, P1, R12, R0, 0x2 ;  /* 0x000000000c087211 */ /* 0x002fc800078210ff */
[----:B------:R-:W-:Y:S01]  /*9570*/  LEA.HI.X.SX32 R9, R12, R2, 0x2, P1 ;  /* 0x000000020c097211 */ /* 0x000fe200008f16ff */
[----:B------:R-:W-:Y:S01]  /*9580*/  IMAD.MOV.U32 R11, RZ, RZ, R244 ;  /* 0x000000ffff0b7224 */ /* 0x000fe200078e00f4 */
[C---:B------:R-:W-:Y:S01]  /*9590*/  LEA R10, P6, R13.reuse, R0, 0x2 ;  /* 0x000000000d0a7211 */ /* 0x040fe200078c10ff */
[----:B------:R1:W5:Y:S04]  /*95a0*/  LDL.LU R12, [R1+0x650] ;  /* 0x00065000010c7983 */ /* 0x0003680000300800 */
[----:B------:R-:W4:Y:S04]  /*95b0*/  LDL.LU R244, [R1+0x124] ;  /* 0x0001240001f47983 */ /* 0x000f280000300800 */
[----:B------:R1:W-:Y:S02]  /*95c0*/  STL.64 [R1+0xc8], R8 ;  /* 0x0000c80801007387 */ /* 0x0003e40000100a00 */
[----:B-1----:R-:W-:Y:S01]  /*95d0*/  IMAD.MOV.U32 R9, RZ, RZ, R11 ;  /* 0x000000ffff097224 */ /* 0x002fe200078e000b */
[----:B------:R-:W-:-:S02]  /*95e0*/  LEA.HI.X.SX32 R11, R13, R2, 0x2, P6 ;  /* 0x000000020d0b7211 */ /* 0x000fc400030f16ff */
[C---:B------:R-:W-:Y:S01]  /*95f0*/  LEA R8, P1, R248.reuse, R0, 0x2 ;  /* 0x00000000f8087211 */ /* 0x040fe200078210ff */
[----:B------:R1:W5:Y:S04]  /*9600*/  LDL.LU R13, [R1+0x64c] ;  /* 0x00064c00010d7983 */ /* 0x0003680000300800 */
[----:B------:R1:W-:Y:S02]  /*9610*/  STL.64 [R1+0xd0], R10 ;  /* 0x0000d00a01007387 */ /* 0x0003e40000100a00 */
[----:B-1----:R-:W-:Y:S01]  /*9620*/  IMAD.MOV.U32 R11, RZ, RZ, R9 ;  /* 0x000000ffff0b7224 */ /* 0x002fe200078e0009 */
[----:B------:R-:W-:Y:S02]  /*9630*/  LEA.HI.X.SX32 R9, R248, R2, 0x2, P1 ;  /* 0x00000002f8097211 */ /* 0x000fe400008f16ff */
[C---:B------:R-:W-:Y:S01]  /*9640*/  LEA R10, P6, R3.reuse, R0, 0x2 ;  /* 0x00000000030a7211 */ /* 0x040fe200078c10ff */
[----:B------:R-:W4:Y:S04]  /*9650*/  LDL.LU R248, [R1+0x134] ;  /* 0x0001340001f87983 */ /* 0x000f280000300800 */
[----:B------:R1:W-:Y:S02]  /*9660*/  STL.64 [R1+0xd8], R8 ;  /* 0x0000d80801007387 */ /* 0x0003e40000100a00 */
[----:B-1----:R-:W-:Y:S01]  /*9670*/  IMAD.MOV.U32 R9, RZ, RZ, R11 ;  /* 0x000000ffff097224 */ /* 0x002fe200078e000b */
[----:B------:R-:W-:-:S02]  /*9680*/  LEA.HI.X.SX32 R11, R3, R2, 0x2, P6 ;  /* 0x00000002030b7211 */ /* 0x000fc400030f16ff */
[CC--:B------:R-:W-:Y:S01]  /*9690*/  LEA R8, P1, R252.reuse, R0.reuse, 0x2 ;  /* 0x00000000fc087211 */ /* 0x0c0fe200078210ff */
[----:B------:R-:W4:Y:S04]  /*96a0*/  LDL.LU R3, [R1+0x648] ;  /* 0x0006480001037983 */ /* 0x000f280000300800 */
[----:B------:R1:W-:Y:S02]  /*96b0*/  STL.64 [R1+0xe0], R10 ;  /* 0x0000e00a01007387 */ /* 0x0003e40000100a00 */
[----:B-1----:R-:W-:Y:S01]  /*96c0*/  LEA R10, P6, R9, R0, 0x2 ;  /* 0x00000000090a7211 */ /* 0x002fe200078c10ff */
[----:B------:R-:W-:Y:S01]  /*96d0*/  IMAD.MOV.U32 R11, RZ, RZ, R9 ;  /* 0x000000ffff0b7224 */ /* 0x000fe200078e0009 */
[----:B------:R-:W-:-:S05]  /*96e0*/  LEA.HI.X.SX32 R9, R252, R2, 0x2, P1 ;  /* 0x00000002fc097211 */ /* 0x000fca00008f16ff */
[----:B------:R1:W-:Y:S01]  /*96f0*/  STL.64 [R1+0xe8], R8 ;  /* 0x0000e80801007387 */ /* 0x0003e20000100a00 */
[----:B------:R-:W-:Y:S02]  /*9700*/  LEA.HI.X.SX32 R11, R11, R2, 0x2, P6 ;  /* 0x000000020b0b7211 */ /* 0x000fe400030f16ff */
[----:B-1----:R-:W-:-:S04]  /*9710*/  LEA R8, P1, R247, R0, 0x2 ;  /* 0x00000000f7087211 */ /* 0x002fc800078210ff */
[----:B------:R-:W-:Y:S01]  /*9720*/  LEA.HI.X.SX32 R9, R247, R2, 0x2, P1 ;  /* 0x00000002f7097211 */ /* 0x000fe200008f16ff */
[----:B---3--:R-:W-:Y:S02]  /*9730*/  IMAD R252, R249, UR16, RZ ;  /* 0x00000010f9fc7c24 */ /* 0x008fe4000f8e02ff */
[----:B------:R-:W3:Y:S04]  /*9740*/  LDL.LU R249, [R1+0x144] ;  /* 0x0001440001f97983 */ /* 0x000ee80000300800 */
[----:B------:R1:W-:Y:S04]  /*9750*/  STL.64 [R1+0xf0], R10 ;  /* 0x0000f00a01007387 */ /* 0x0003e80000100a00 */
[----:B------:R2:W-:Y:S01]  /*9760*/  STL.64 [R1+0xf8], R8 ;  /* 0x0000f80801007387 */ /* 0x0005e20000100a00 */
[----:B-1----:R-:W-:-:S04]  /*9770*/  LEA R10, P6, R250, R0, 0x2 ;  /* 0x00000000fa0a7211 */ /* 0x002fc800078c10ff */
[----:B------:R-:W-:Y:S02]  /*9780*/  LEA.HI.X.SX32 R11, R250, R2, 0x2, P6 ;  /* 0x00000002fa0b7211 */ /* 0x000fe400030f16ff */
[----:B------:R-:W3:Y:S01]  /*9790*/  LDL.LU R250, [R1+0x154] ;  /* 0x0001540001fa7983 */ /* 0x000ee20000300800 */
[----:B--2---:R-:W-:Y:S01]  /*97a0*/  LEA R8, P1, R237, R0, 0x2 ;  /* 0x00000000ed087211 */ /* 0x004fe200078210ff */
[----:B------:R-:W-:Y:S02]  /*97b0*/  IMAD R235, R235, UR16, RZ ;  /* 0x00000010ebeb7c24 */ /* 0x000fe4000f8e02ff */
[----:B------:R-:W-:Y:S01]  /*97c0*/  IMAD R238, R238, UR16, RZ ;  /* 0x00000010eeee7c24 */ /* 0x000fe2000f8e02ff */
[----:B------:R-:W-:Y:S01]  /*97d0*/  LEA.HI.X.SX32 R9, R237, R2, 0x2, P1 ;  /* 0x00000002ed097211 */ /* 0x000fe200008f16ff */
[----:B------:R1:W-:Y:S01]  /*97e0*/  STL.64 [R1+0x100], R10 ;  /* 0x0001000a01007387 */ /* 0x0003e20000100a00 */
[----:B------:R-:W-:-:S03]  /*97f0*/  IMAD R241, R241, UR16, RZ ;  /* 0x00000010f1f17c24 */ /* 0x000fc6000f8e02ff */
[----:B------:R2:W-:Y:S01]  /*9800*/  STL.64 [R1+0x108], R8 ;  /* 0x0001080801007387 */ /* 0x0005e20000100a00 */
[CC--:B-1----:R-:W-:Y:S02]  /*9810*/  LEA R10, P6, R235.reuse, R0.reuse, 0x2 ;  /* 0x00000000eb0a7211 */ /* 0x0c2fe400078c10ff */
[C---:B--2---:R-:W-:Y:S02]  /*9820*/  LEA R8, P1, R238.reuse, R0, 0x2 ;  /* 0x00000000ee087211 */ /* 0x044fe400078210ff */
[-C--:B------:R-:W-:Y:S01]  /*9830*/  LEA.HI.X.SX32 R11, R235, R2.reuse, 0x2, P6 ;  /* 0x00000002eb0b7211 */ /* 0x080fe200030f16ff */
[----:B------:R-:W-:Y:S01]  /*9840*/  IMAD R243, R243, UR16, RZ ;  /* 0x00000010f3f37c24 */ /* 0x000fe2000f8e02ff */
[----:B------:R-:W-:Y:S01]  /*9850*/  LEA.HI.X.SX32 R9, R238, R2, 0x2, P1 ;  /* 0x00000002ee097211 */ /* 0x000fe200008f16ff */
[----:B------:R-:W-:Y:S02]  /*9860*/  IMAD R247, R245, UR16, RZ ;  /* 0x00000010f5f77c24 */ /* 0x000fe4000f8e02ff */
[----:B------:R1:W-:Y:S01]  /*9870*/  STL.64 [R1+0x110], R10 ;  /* 0x0001100a01007387 */ /* 0x0003e20000100a00 */
[----:B------:R-:W-:-:S02]  /*9880*/  IMAD R246, R246, UR16, RZ ;  /* 0x00000010f6f67c24 */ /* 0x000fc4000f8e02ff */
[----:B------:R-:W-:Y:S01]  /*9890*/  IMAD R234, R234, UR16, RZ ;  /* 0x00000010eaea7c24 */ /* 0x000fe2000f8e02ff */
[----:B-1----:R-:W-:Y:S01]  /*98a0*/  LEA R10, P6, R241, R0, 0x2 ;  /* 0x00000000f10a7211 */ /* 0x002fe200078c10ff */
[----:B----4-:R-:W-:Y:S02]  /*98b0*/  IMAD R245, R251, UR16, RZ ;  /* 0x00000010fbf57c24 */ /* 0x010fe4000f8e02ff */
[----:B------:R-:W2:Y:S01]  /*98c0*/  LDL.LU R251, [R1+0x174] ;  /* 0x0001740001fb7983 */ /* 0x000ea20000300800 */
[----:B------:R-:W-:-:S03]  /*98d0*/  LEA.HI.X.SX32 R11, R241, R2, 0x2, P6 ;  /* 0x00000002f10b7211 */ /* 0x000fc600030f16ff */
[----:B------:R1:W-:Y:S01]  /*98e0*/  STL.64 [R1+0x118], R8 ;  /* 0x0001180801007387 */ /* 0x0003e20000100a00 */
[----:B------:R-:W-:-:S03]  /*98f0*/  IMAD R6, R6, UR16, RZ ;  /* 0x0000001006067c24 */ /* 0x000fc6000f8e02ff */
[----:B------:R4:W-:Y:S01]  /*9900*/  STL.64 [R1+0x120], R10 ;  /* 0x0001200a01007387 */ /* 0x0009e20000100a00 */
[----:B-1----:R-:W-:-:S04]  /*9910*/  LEA R8, P1, R243, R0, 0x2 ;  /* 0x00000000f3087211 */ /* 0x002fc800078210ff */
[----:B------:R-:W-:Y:S02]  /*9920*/  LEA.HI.X.SX32 R9, R243, R2, 0x2, P1 ;  /* 0x00000002f3097211 */ /* 0x000fe400008f16ff */
[C---:B----4-:R-:W-:Y:S01]  /*9930*/  LEA R10, P6, R246.reuse, R0, 0x2 ;  /* 0x00000000f60a7211 */ /* 0x050fe200078c10ff */
[----:B------:R-:W-:Y:S02]  /*9940*/  IMAD R7, R7, UR16, RZ ;  /* 0x0000001007077c24 */ /* 0x000fe4000f8e02ff */
[----:B------:R1:W-:Y:S01]  /*9950*/  STL.64 [R1+0x128], R8 ;  /* 0x0001280801007387 */ /* 0x0003e20000100a00 */
[----:B------:R-:W-:Y:S01]  /*9960*/  LEA.HI.X.SX32 R11, R246, R2, 0x2, P6 ;  /* 0x00000002f60b7211 */ /* 0x000fe200030f16ff */
[----:B------:R-:W-:Y:S01]  /*9970*/  IMAD.MOV.U32 R246, RZ, RZ, R6 ;  /* 0x000000fffff67224 */ /* 0x000fe200078e0006 */
[-C--:B------:R-:W-:Y:S01]  /*9980*/  LEA R6, P6, R236, R0.reuse, 0x2 ;  /* 0x00000000ec067211 */ /* 0x080fe200078c10ff */
[----:B------:R-:W-:Y:S02]  /*9990*/  IMAD.MOV.U32 R241, RZ, RZ, R7 ;  /* 0x000000fffff17224 */ /* 0x000fe400078e0007 */
[----:B------:R4:W-:Y:S01]  /*99a0*/  STL.64 [R1+0x130], R10 ;  /* 0x0001300a01007387 */ /* 0x0009e20000100a00 */
[----:B-1----:R-:W-:Y:S01]  /*99b0*/  LEA R8, P1, R234, R0, 0x2 ;  /* 0x00000000ea087211 */ /* 0x002fe200078210ff */
[----:B------:R-:W-:Y:S01]  /*99c0*/  IMAD R239, R239, UR16, RZ ;  /* 0x00000010efef7c24 */ /* 0x000fe2000f8e02ff */
[----:B------:R-:W-:-:S02]  /*99d0*/  LEA.HI.X.SX32 R7, R236, R2, 0x2, P6 ;  /* 0x00000002ec077211 */ /* 0x000fc400030f16ff */
[----:B------:R-:W-:Y:S01]  /*99e0*/  LEA.HI.X.SX32 R9, R234, R2, 0x2, P1 ;  /* 0x00000002ea097211 */ /* 0x000fe200008f16ff */
[----:B------:R-:W-:Y:S01]  /*99f0*/  IMAD R240, R240, UR16, RZ ;  /* 0x00000010f0f07c24 */ /* 0x000fe2000f8e02ff */
[----:B----4-:R1:W5:Y:S04]  /*9a00*/  LDL.LU.64 R10, [R1+0x640] ;  /* 0x00064000010a7983 */ /* 0x0103680000300a00 */
[----:B------:R-:W4:Y:S01]  /*9a10*/  LDL.LU R234, [R1+0x170] ;  /* 0x0001700001ea7983 */ /* 0x000f220000300800 */
[----:B------:R-:W-:-:S03]  /*9a20*/  IMAD R238, R248, UR16, RZ ;  /* 0x00000010f8ee7c24 */ /* 0x000fc6000f8e02ff */
[----:B------:R-:W2:Y:S04]  /*9a30*/  LDL.LU R248, [R1+0x184] ;  /* 0x0001840001f87983 */ /* 0x000ea80000300800 */
[----:B------:R1:W-:Y:S04]  /*9a40*/  STL.64 [R1+0x138], R8 ;  /* 0x0001380801007387 */ /* 0x0003e80000100a00 */
[----:B------:R-:W2:Y:S04]  /*9a50*/  LDL.LU R236, [R1+0x180] ;  /* 0x0001800001ec7983 */ /* 0x000ea80000300800 */
[----:B------:R1:W-:Y:S02]  /*9a60*/  STL.64 [R1+0x140], R6 ;  /* 0x0001400601007387 */ /* 0x0003e40000100a00 */
[----:B-1----:R-:W-:-:S04]  /*9a70*/  LEA R8, P1, R239, R0, 0x2 ;  /* 0x00000000ef087211 */ /* 0x002fc800078210ff */
[----:B------:R-:W-:Y:S02]  /*9a80*/  LEA.HI.X.SX32 R9, R239, R2, 0x2, P1 ;  /* 0x00000002ef097211 */ /* 0x000fe400008f16ff */
[----:B------:R-:W-:-:S04]  /*9a90*/  LEA R6, P6, R240, R0, 0x2 ;  /* 0x00000000f0067211 */ /* 0x000fc800078c10ff */
[----:B------:R-:W-:Y:S01]  /*9aa0*/  LEA.HI.X.SX32 R7, R240, R2, 0x2, P6 ;  /* 0x00000002f0077211 */ /* 0x000fe200030f16ff */
[----:B------:R-:W-:Y:S02]  /*9ab0*/  IMAD R242, R242, UR16, RZ ;  /* 0x00000010f2f27c24 */ /* 0x000fe4000f8e02ff */
[----:B---3--:R-:W-:Y:S02]  /*9ac0*/  IMAD R237, R249, UR16, RZ ;  /* 0x00000010f9ed7c24 */ /* 0x008fe4000f8e02ff */
[----:B------:R-:W3:Y:S04]  /*9ad0*/  LDL.LU R249, [R1+0x190] ;  /* 0x0001900001f97983 */ /* 0x000ee80000300800 */
[----:B------:R-:W-:Y:S04]  /*9ae0*/  STL.64 [R1+0x148], R8 ;  /* 0x0001480801007387 */ /* 0x000fe80000100a00 */
[----:B------:R1:W-:Y:S04]  /*9af0*/  STL.64 [R1+0x150], R6 ;  /* 0x0001500601007387 */ /* 0x0003e80000100a00 */
[----:B-1----:R-:W3:Y:S01]  /*9b00*/  LDL.LU R7, [R1+0x638] ;  /* 0x0006380001077983 */ /* 0x002ee20000300800 */
[----:B------:R-:W-:-:S02]  /*9b10*/  LEA R8, P1, R242, R0, 0x2 ;  /* 0x00000000f2087211 */ /* 0x000fc400078210ff */
[----:B------:R-:W-:Y:S02]  /*9b20*/  LEA R6, P6, R246, R0, 0x2 ;  /* 0x00000000f6067211 */ /* 0x000fe400078c10ff */
[----:B------:R-:W-:Y:S01]  /*9b30*/  LEA.HI.X.SX32 R9, R242, R2, 0x2, P1 ;  /* 0x00000002f2097211 */ /* 0x000fe200008f16ff */
[----:B------:R-:W-:-:S04]  /*9b40*/  IMAD R235, R250, UR16, RZ ;  /* 0x00000010faeb7c24 */ /* 0x000fc8000f8e02ff */
[----:B------:R1:W-:Y:S04]  /*9b50*/  STL.64 [R1+0x158], R8 ;  /* 0x0001580801007387 */ /* 0x0003e80000100a00 */
[----:B-1----:R1:W5:Y:S04]  /*9b60*/  LDL.LU.64 R8, [R1+0x630] ;  /* 0x0006300001087983 */ /* 0x0023680000300a00 */
[----:B------:R1:W-:Y:S04]  /*9b70*/  STL [R1+0x160], R6 ;  /* 0x0001600601007387 */ /* 0x0003e80000100800 */
[----:B------:R-:W3:Y:S01]  /*9b80*/  LDL.LU R250, [R1+0x194] ;  /* 0x0001940001fa7983 */ /* 0x000ee20000300800 */
[----:B------:R-:W-:Y:S01]  /*9b90*/  IMAD.MOV.U32 R242, RZ, RZ, R6 ;  /* 0x000000fffff27224 */ /* 0x000fe200078e0006 */
[----:B-1----:R-:W-:Y:S01]  /*9ba0*/  LEA R6, P1, R241, R0, 0x2 ;  /* 0x00000000f1067211 */ /* 0x002fe200078210ff */
[----:B------:R-:W-:-:S02]  /*9bb0*/  IMAD R244, R244, UR16, RZ ;  /* 0x00000010f4f47c24 */ /* 0x000fc4000f8e02ff */
[----:B----4-:R-:W-:Y:S02]  /*9bc0*/  IMAD R234, R234, UR16, RZ ;  /* 0x00000010eaea7c24 */ /* 0x010fe4000f8e02ff */
[----:B--2---:R-:W-:Y:S02]  /*9bd0*/  IMAD R239, R248, UR16, RZ ;  /* 0x00000010f8ef7c24 */ /* 0x004fe4000f8e02ff */
[----:B------:R-:W-:Y:S02]  /*9be0*/  IMAD R240, R236, UR16, RZ ;  /* 0x00000010ecf07c24 */ /* 0x000fe4000f8e02ff */
[----:B---3--:R-:W-:Y:S01]  /*9bf0*/  IMAD.MOV.U32 R243, RZ, RZ, R7 ;  /* 0x000000fffff37224 */ /* 0x008fe200078e0007 */
[----:B------:R-:W-:Y:S01]  /*9c00*/  LEA.HI.X.SX32 R243, R246, R2, 0x2, P6 ;  /* 0x00000002f6f37211 */ /* 0x000fe200030f16ff */
[----:B------:R-:W-:Y:S01]  /*9c10*/  BAR.SYNC.DEFER_BLOCKING 0x0 ;  /* 0x0000000000007b1d */ /* 0x000fe20000010000 */
[----:B------:R-:W-:Y:S02]  /*9c20*/  LEA R242, P6, R252, R0, 0x2 ;  /* 0x00000000fcf27211 */ /* 0x000fe400078c10ff */
[----:B------:R-:W-:-:S03]  /*9c30*/  LEA.HI.X.SX32 R7, R241, R2, 0x2, P1 ;  /* 0x00000002f1077211 */ /* 0x000fc600008f16ff */
[----:B------:R1:W-:Y:S01]  /*9c40*/  STL [R1+0x164], R243 ;  /* 0x000164f301007387 */ /* 0x0003e20000100800 */
[----:B------:R-:W-:-:S03]  /*9c50*/  IMAD R241, R251, UR16, RZ ;  /* 0x00000010fbf17c24 */ /* 0x000fc6000f8e02ff */
[----:B------:R2:W-:Y:S01]  /*9c60*/  STL.64 [R1+0x168], R6 ;  /* 0x0001680601007387 */ /* 0x0005e20000100a00 */
[----:B-1----:R-:W-:-:S05]  /*9c70*/  LEA.HI.X.SX32 R243, R252, R2, 0x2, P6 ;  /* 0x00000002fcf37211 */ /* 0x002fca00030f16ff */
[----:B------:R1:W-:Y:S01]  /*9c80*/  STL.64 [R1+0x170], R242 ;  /* 0x000170f201007387 */ /* 0x0003e20000100a00 */
[----:B--2---:R-:W-:-:S03]  /*9c90*/  LEA R6, P1, R247, R0, 0x2 ;  /* 0x00000000f7067211 */ /* 0x004fc600078210ff */
[----:B------:R-:W2:Y:S04]  /*9ca0*/  LDL.LU R246, [R1+0x1d4] ;  /* 0x0001d40001f67983 */ /* 0x000ea80000300800 */
[----:B------:R-:W3:Y:S01]  /*9cb0*/  LDL.LU R251, [R1+0x1d8] ;  /* 0x0001d80001fb7983 */ /* 0x000ee20000300800 */
[----:B------:R-:W-:Y:S02]  /*9cc0*/  LEA.HI.X.SX32 R7, R247, R2, 0x2, P1 ;  /* 0x00000002f7077211 */ /* 0x000fe400008f16ff */
[----:B-1----:R-:W-:-:S04]  /*9cd0*/  LEA R242, P6, R245, R0, 0x2 ;  /* 0x00000000f5f27211 */ /* 0x002fc800078c10ff */
[----:B------:R-:W-:Y:S01]  /*9ce0*/  LEA.HI.X.SX32 R243, R245, R2, 0x2, P6 ;  /* 0x00000002f5f37211 */ /* 0x000fe200030f16ff */
[----:B------:R1:W-:Y:S04]  /*9cf0*/  STL.64 [R1+0x178], R6 ;  /* 0x0001780601007387 */ /* 0x0003e80000100a00 */
[----:B------:R4:W-:Y:S01]  /*9d00*/  STL.64 [R1+0x188], R242 ;  /* 0x000188f201007387 */ /* 0x0009e20000100a00 */
[-C--:B-1----:R-:W-:Y:S02]  /*9d10*/  LEA R6, P1, R244, R0.reuse, 0x2 ;  /* 0x00000000f4067211 */ /* 0x082fe400078210ff */
[----:B----4-:R-:W-:Y:S02]  /*9d20*/  LEA R242, P6, R238, R0, 0x2 ;  /* 0x00000000eef27211 */ /* 0x010fe400078c10ff */
[----:B------:R-:W-:-:S02]  /*9d30*/  LEA.HI.X.SX32 R7, R244, R2, 0x2, P1 ;  /* 0x00000002f4077211 */ /* 0x000fc400008f16ff */
[----:B------:R-:W-:-:S03]  /*9d40*/  LEA.HI.X.SX32 R243, R238, R2, 0x2, P6 ;  /* 0x00000002eef37211 */ /* 0x000fc600030f16ff */
[----:B------:R1:W-:Y:S04]  /*9d50*/  STL.64 [R1+0x198], R6 ;  /* 0x0001980601007387 */ /* 0x0003e80000100a00 */
[----:B------:R-:W4:Y:S04]  /*9d60*/  LDL.LU R248, [R1+0x1fc] ;  /* 0x0001fc0001f87983 */ /* 0x000f280000300800 */
[----:B------:R1:W-:Y:S02]  /*9d70*/  STL.64 [R1+0x1a0], R242 ;  /* 0x0001a0f201007387 */ /* 0x0003e40000100a00 */
[----:B-1----:R-:W-:-:S04]  /*9d80*/  LEA R6, P1, R237, R0, 0x2 ;  /* 0x00000000ed067211 */ /* 0x002fc800078210ff */
[----:B------:R-:W-:Y:S02]  /*9d90*/  LEA.HI.X.SX32 R7, R237, R2, 0x2, P1 ;  /* 0x00000002ed077211 */ /* 0x000fe400008f16ff */
[----:B------:R-:W-:-:S03]  /*9da0*/  LEA R242, P6, R235, R0, 0x2 ;  /* 0x00000000ebf27211 */ /* 0x000fc600078c10ff */
[----:B------:R1:W-:Y:S01]  /*9db0*/  STL.64 [R1+0x1a8], R6 ;  /* 0x0001a80601007387 */ /* 0x0003e20000100a00 */
[----:B------:R-:W-:Y:S01]  /*9dc0*/  LEA.HI.X.SX32 R243, R235, R2, 0x2, P6 ;  /* 0x00000002ebf37211 */ /* 0x000fe200030f16ff */
[----:B------:R-:W-:Y:S02]  /*9dd0*/  IMAD R236, R249, UR16, RZ ;  /* 0x00000010f9ec7c24 */ /* 0x000fe4000f8e02ff */
[----:B------:R-:W4:Y:S04]  /*9de0*/  LDL.LU R249, [R1+0x204] ;  /* 0x0002040001f97983 */ /* 0x000f280000300800 */
[----:B------:R1:W-:Y:S02]  /*9df0*/  STL.64 [R1+0x1b0], R242 ;  /* 0x0001b0f201007387 */ /* 0x0003e40000100a00 */
[----:B-1----:R-:W-:-:S04]  /*9e00*/  LEA R6, P1, R234, R0, 0x2 ;  /* 0x00000000ea067211 */ /* 0x002fc800078210ff */
[----:B------:R-:W-:Y:S02]  /*9e10*/  LEA.HI.X.SX32 R7, R234, R2, 0x2, P1 ;  /* 0x00000002ea077211 */ /* 0x000fe400008f16ff */
[----:B------:R-:W-:-:S04]  /*9e20*/  LEA R242, P6, R241, R0, 0x2 ;  /* 0x00000000f1f27211 */ /* 0x000fc800078c10ff */
[----:B------:R-:W-:Y:S01]  /*9e30*/  LEA.HI.X.SX32 R243, R241, R2, 0x2, P6 ;  /* 0x00000002f1f37211 */ /* 0x000fe200030f16ff */
[----:B------:R1:W-:Y:S04]  /*9e40*/  STL.64 [R1+0x1b8], R6 ;  /* 0x0001b80601007387 */ /* 0x0003e80000100a00 */
[----:B------:R1:W-:Y:S02]  /*9e50*/  STL.64 [R1+0x1c0], R242 ;  /* 0x0001c0f201007387 */ /* 0x0003e40000100a00 */
[C---:B-1----:R-:W-:Y:S02]  /*9e60*/  LEA R6, P1, R240.reuse, R0, 0x2 ;  /* 0x00000000f0067211 */ /* 0x042fe400078210ff */
[----:B------:R-:W4:Y:S02]  /*9e70*/  LDL.LU R243, [R1+0x20c] ;  /* 0x00020c0001f37983 */ /* 0x000f240000300800 */
[----:B------:R-:W-:Y:S01]  /*9e80*/  LEA.HI.X.SX32 R7, R240, R2, 0x2, P1 ;  /* 0x00000002f0077211 */ /* 0x000fe200008f16ff */
[----:B------:R-:W-:-:S04]  /*9e90*/  IMAD R235, R250, UR16, RZ ;  /* 0x00000010faeb7c24 */ /* 0x000fc8000f8e02ff */
[----:B------:R1:W-:Y:S04]  /*9ea0*/  STL.64 [R1+0x1c8], R6 ;  /* 0x0001c80601007387 */ /* 0x0003e80000100a00 */
[----:B-1----:R1:W5:Y:S04]  /*9eb0*/  LDL.LU.64 R6, [R1+0x628] ;  /* 0x0006280001067983 */ /* 0x0023680000300a00 */
[----:B------:R-:W4:Y:S01]  /*9ec0*/  LDL.LU R250, [R1+0x21c] ;  /* 0x00021c0001fa7983 */ /* 0x000f220000300800 */
[-C--:B------:R-:W-:Y:S02]  /*9ed0*/  LEA R244, P6, R239, R0.reuse, 0x2 ;  /* 0x00000000eff47211 */ /* 0x080fe400078c10ff */
[----:B------:R-:W-:-:S02]  /*9ee0*/  LEA R240, P1, R236, R0, 0x2 ;  /* 0x00000000ecf07211 */ /* 0x000fc400078210ff */
[-C--:B------:R-:W-:Y:S02]  /*9ef0*/  LEA.HI.X.SX32 R245, R239, R2.reuse, 0x2, P6 ;  /* 0x00000002eff57211 */ /* 0x080fe400030f16ff */
[----:B------:R-:W-:-:S03]  /*9f00*/  LEA.HI.X.SX32 R241, R236, R2, 0x2, P1 ;  /* 0x00000002ecf17211 */ /* 0x000fc600008f16ff */
[----:B------:R1:W-:Y:S04]  /*9f10*/  STL.64 [R1+0x1e0], R244 ;  /* 0x0001e0f401007387 */ /* 0x0003e80000100a00 */
[----:B------:R1:W-:Y:S04]  /*9f20*/  STL.64 [R1+0x1e8], R240 ;  /* 0x0001e8f001007387 */ /* 0x0003e80000100a00 */
[----:B------:R-:W4:Y:S01]  /*9f30*/  LDL.LU R252, [R1+0x224] ;  /* 0x0002240001fc7983 */ /* 0x000f220000300800 */
[----:B------:R-:W-:Y:S01]  /*9f40*/  IMAD.U32 R242, RZ, RZ, UR4 ;  /* 0x00000004fff27e24 */ /* 0x000fe2000f8e00ff */
[----:B------:R-:W-:-:S03]  /*9f50*/  UIMAD UR12, UR4, 0x39, URZ ;  /* 0x00000039040c78a4 */ /* 0x000fc6000f8e02ff */
[----:B------:R-:W-:Y:S01]  /*9f60*/  IMAD R242, R242, 0xe4, RZ ;  /* 0x000000e4f2f27824 */ /* 0x000fe200078e02ff */
[----:B-1----:R-:W-:-:S04]  /*9f70*/  LEA R244, P6, R235, R0, 0x2 ;  /* 0x00000000ebf47211 */ /* 0x002fc800078c10ff */
[----:B------:R-:W-:Y:S02]  /*9f80*/  IADD3 R234, P1, PT, R242, R4, RZ ;  /* 0x00000004f2ea7210 */ /* 0x000fe40007f3e0ff */
[----:B------:R-:W-:Y:S01]  /*9f90*/  LEA.HI.X.SX32 R245, R235, R2, 0x2, P6 ;  /* 0x00000002ebf57211 */ /* 0x000fe200030f16ff */
[----:B------:R-:W-:-:S04]  /*9fa0*/  IMAD.U32 R237, RZ, RZ, UR70 ;  /* 0x00000046ffed7e24 */ /* 0x000fc8000f8e00ff */
[----:B------:R1:W-:Y:S01]  /*9fb0*/  STL.64 [R1+0x1f0], R244 ;  /* 0x0001f0f401007387 */ /* 0x0003e20000100a00 */
[----:B------:R-:W-:Y:S02]  /*9fc0*/  IMAD.U32 R239, RZ, RZ, UR71 ;  /* 0x00000047ffef7e24 */ /* 0x000fe4000f8e00ff */
[----:B------:R-:W-:Y:S02]  /*9fd0*/  IMAD.U32 R241, RZ, RZ, UR17 ;  /* 0x00000011fff17e24 */ /* 0x000fe4000f8e00ff */
[----:B------:R-:W-:Y:S02]  /*9fe0*/  IMAD R3, R3, UR16, RZ ;  /* 0x0000001003037c24 */ /* 0x000fe4000f8e02ff */
[----:B--2---:R-:W-:Y:S02]  /*9ff0*/  IMAD R238, R246, UR16, RZ ;  /* 0x00000010f6ee7c24 */ /* 0x004fe4000f8e02ff */
[----:B---3--:R-:W-:Y:S02]  /*a000*/  IMAD R240, R251, UR16, RZ ;  /* 0x00000010fbf07c24 */ /* 0x008fe4000f8e02ff */
[----:B------:R-:W-:-:S02]  /*a010*/  IMAD.U32 R251, RZ, RZ, UR4 ;  /* 0x00000004fffb7e24 */ /* 0x000fc4000f8e00ff */
[----:B------:R-:W-:Y:S02]  /*a020*/  IMAD.U32 R246, RZ, RZ, UR12 ;  /* 0x0000000cfff67e24 */ /* 0x000fe4000f8e00ff */
[----:B------:R-:W-:-:S03]  /*a030*/  IMAD R251, R251, 0xe8, RZ ;  /* 0x000000e8fbfb7824 */ /* 0x000fc600078e02ff */
[----:B------:R-:W-:Y:S02]  /*a040*/  LEA.HI.X.SX32 R235, R246, R5, 0x2, P1 ;  /* 0x00000005f6eb7211 */ /* 0x000fe400008f16ff */
[----:B------:R-:W-:Y:S01]  /*a050*/  IADD3 R236, P1, PT, R251, R4, RZ ;  /* 0x00000004fbec7210 */ /* 0x000fe20007f3e0ff */
[----:B------:R-:W-:Y:S01]  /*a060*/  IMAD.U32 R251, RZ, RZ, UR4 ;  /* 0x00000004fffb7e24 */ /* 0x000fe2000f8e00ff */
[----:B-1----:R-:W-:-:S03]  /*a070*/  LEA R244, P6, R238, R0, 0x2 ;  /* 0x00000000eef47211 */ /* 0x002fc600078c10ff */
[----:B------:R-:W-:Y:S01]  /*a080*/  IMAD R251, R251, 0xec, RZ ;  /* 0x000000ecfbfb7824 */ /* 0x000fe200078e02ff */
[----:B------:R-:W-:Y:S02]  /*a090*/  LEA.HI.X.SX32 R245, R238, R2, 0x2, P6 ;  /* 0x00000002eef57211 */ /* 0x000fe400030f16ff */
[----:B------:R-:W-:Y:S02]  /*a0a0*/  LEA.HI.X.SX32 R237, R237, R5, 0x2, P1 ;  /* 0x00000005eded7211 */ /* 0x000fe400008f16ff */
[----:B------:R-:W-:Y:S01]  /*a0b0*/  IADD3 R238, P1, PT, R251, R4, RZ ;  /* 0x00000004fbee7210 */ /* 0x000fe20007f3e0ff */
[----:B------:R-:W-:Y:S01]  /*a0c0*/  IMAD.U32 R251, RZ, RZ, UR4 ;  /* 0x00000004fffb7e24 */ /* 0x000fe2000f8e00ff */
[----:B------:R-:W-:-:S03]  /*a0d0*/  LEA R246, P6, R240, R0, 0x2 ;  /* 0x00000000f0f67211 */ /* 0x000fc600078c10ff */
[----:B------:R-:W-:Y:S01]  /*a0e0*/  IMAD R251, R251, 0xf0, RZ ;  /* 0x000000f0fbfb7824 */ /* 0x000fe200078e02ff */
[----:B------:R-:W-:Y:S02]  /*a0f0*/  LEA.HI.X.SX32 R247, R240, R2, 0x2, P6 ;  /* 0x00000002f0f77211 */ /* 0x000fe400030f16ff */
[----:B------:R-:W-:Y:S02]  /*a100*/  LEA.HI.X.SX32 R239, R239, R5, 0x2, P1 ;  /* 0x00000005efef7211 */ /* 0x000fe400008f16ff */
[----:B------:R-:W-:Y:S01]  /*a110*/  IADD3 R240, P1, PT, R251, R4, RZ ;  /* 0x00000004fbf07210 */ /* 0x000fe20007f3e0ff */
[----:B------:R-:W-:Y:S02]  /*a120*/  IMAD.U32 R251, RZ, RZ, UR4 ;  /* 0x00000004fffb7e24 */ /* 0x000fe4000f8e00ff */
[----:B----4-:R-:W-:Y:S02]  /*a130*/  IMAD R242, R248, UR16, RZ ;  /* 0x00000010f8f27c24 */ /* 0x010fe4000f8e02ff */
[----:B------:R-:W-:Y:S01]  /*a140*/  IMAD R251, R251, 0xf4, RZ ;  /* 0x000000f4fbfb7824 */ /* 0x000fe200078e02ff */
[----:B------:R1:W-:Y:S02]  /*a150*/  STL.64 [R1+0x1f8], R244 ;  /* 0x0001f8f401007387 */ /* 0x0003e40000100a00 */
[----:B------:R-:W-:-:S02]  /*a160*/  LEA R248, P6, R242, R0, 0x2 ;  /* 0x00000000f2f87211 */ /* 0x000fc400078c10ff */
[----:B------:R-:W-:Y:S01]  /*a170*/  LEA.HI.X.SX32 R241, R241, R5, 0x2, P1 ;  /* 0x00000005f1f17211 */ /* 0x000fe200008f16ff */
[----:B------:R-:W-:Y:S01]  /*a180*/  STL.64 [R1+0x200], R246 ;  /* 0x000200f601007387 */ /* 0x000fe20000100a00 */
[----:B-1----:R-:W-:Y:S01]  /*a190*/  IMAD R244, R249, UR16, RZ ;  /* 0x00000010f9f47c24 */ /* 0x002fe2000f8e02ff */
[----:B------:R-:W-:Y:S02]  /*a1a0*/  LEA.HI.X.SX32 R249, R242, R2, 0x2, P6 ;  /* 0x00000002f2f97211 */ /* 0x000fe400030f16ff */
[----:B------:R-:W-:Y:S01]  /*a1b0*/  IADD3 R242, P1, PT, R251, R4, RZ ;  /* 0x00000004fbf27210 */ /* 0x000fe20007f3e0ff */
[----:B------:R-:W-:Y:S02]  /*a1c0*/  IMAD.U32 R251, RZ, RZ, UR4 ;  /* 0x00000004fffb7e24 */ /* 0x000fe4000f8e00ff */
[----:B------:R1:W-:Y:S02]  /*a1d0*/  STL.64 [R1+0x210], R248 ;  /* 0x000210f801007387 */ /* 0x0003e40000100a00 */
[----:B------:R-:W-:Y:S01]  /*a1e0*/  IMAD R251, R251, 0xf8, RZ ;  /* 0x000000f8fbfb7824 */ /* 0x000fe200078e02ff */
[----:B-1----:R-:W-:-:S04]  /*a1f0*/  LEA R248, P6, R244, R0, 0x2 ;  /* 0x00000000f4f87211 */ /* 0x002fc800078c10ff */
[----:B------:R-:W-:Y:S01]  /*a200*/  LEA.HI.X.SX32 R249, R244, R2, 0x2, P6 ;  /* 0x00000002f4f97211 */ /* 0x000fe200030f16ff */
[----:B------:R-:W-:Y:S02]  /*a210*/  IMAD.U32 R245, RZ, RZ, UR73 ;  /* 0x00000049fff57e24 */ /* 0x000fe4000f8e00ff */
[----:B------:R-:W-:Y:S02]  /*a220*/  IMAD R246, R243, UR16, RZ ;  /* 0x00000010f3f67c24 */ /* 0x000fe4000f8e02ff */
[----:B------:R-:W-:-:S05]  /*a230*/  IMAD.U32 R243, RZ, RZ, UR72 ;  /* 0x00000048fff37e24 */ /* 0x000fca000f8e00ff */
[-C--:B------:R-:W-:Y:S02]  /*a240*/  LEA.HI.X.SX32 R243, R243, R5.reuse, 0x2, P1 ;  /* 0x00000005f3f37211 */ /* 0x080fe400008f16ff */
[----:B------:R-:W-:Y:S01]  /*a250*/  IADD3 R244, P1, PT, R251, R4, RZ ;  /* 0x00000004fbf47210 */ /* 0x000fe20007f3e0ff */
[----:B------:R-:W-:Y:S01]  /*a260*/  IMAD.U32 R251, RZ, RZ, UR4 ;  /* 0x00000004fffb7e24 */ /* 0x000fe2000f8e00ff */
[----:B------:R1:W-:Y:S03]  /*a270*/  STL.64 [R1+0x218], R248 ;  /* 0x000218f801007387 */ /* 0x0003e60000100a00 */
[----:B------:R-:W-:Y:S01]  /*a280*/  IMAD R251, R251, 0xfc, RZ ;  /* 0x000000fcfbfb7824 */ /* 0x000fe200078e02ff */
[----:B------:R-:W-:Y:S01]  /*a290*/  LEA.HI.X.SX32 R245, R245, R5, 0x2, P1 ;  /* 0x00000005f5f57211 */ /* 0x000fe200008f16ff */
[----:B------:R-:W-:Y:S01]  /*a2a0*/  IMAD R250, R250, UR16, RZ ;  /* 0x00000010fafa7c24 */ /* 0x000fe2000f8e02ff */
[----:B-1----:R-:W-:-:S03]  /*a2b0*/  LEA R248, P6, R246, R0, 0x2 ;  /* 0x00000000f6f87211 */ /* 0x002fc600078c10ff */
[----:B------:R-:W-:Y:S01]  /*a2c0*/  IMAD.MOV.U32 R247, RZ, RZ, R250 ;  /* 0x000000fffff77224 */ /* 0x000fe200078e00fa */
[----:B------:R-:W-:Y:S02]  /*a2d0*/  LEA.HI.X.SX32 R249, R246, R2, 0x2, P6 ;  /* 0x00000002f6f97211 */ /* 0x000fe400030f16ff */
[----:B------:R-:W-:Y:S01]  /*a2e0*/  IADD3 R246, P1, PT, R251, R4, RZ ;  /* 0x00000004fbf67210 */ /* 0x000fe20007f3e0ff */
[----:B------:R-:W-:Y:S01]  /*a2f0*/  IMAD.MOV.U32 R251, RZ, RZ, R247 ;  /* 0x000000fffffb7224 */ /* 0x000fe200078e00f7 */
[----:B------:R-:W-:Y:S01]  /*a300*/  LEA R250, P6, R247, R0, 0x2 ;  /* 0x00000000f7fa7211 */ /* 0x000fe200078c10ff */
[----:B------:R1:W-:Y:S03]  /*a310*/  STL.64 [R1+0x230], R248 ;  /* 0x000230f801007387 */ /* 0x0003e60000100a00 */
[----:B------:R-:W-:Y:S01]  /*a320*/  LEA.HI.X.SX32 R251, R251, R2, 0x2, P6 ;  /* 0x00000002fbfb7211 */ /* 0x000fe200030f16ff */
[----:B-1----:R1:W5:Y:S04]  /*a330*/  LDL.LU.64 R248, [R1+0x620] ;  /* 0x0006200001f87983 */ /* 0x0023680000300a00 */
[----:B------:R2:W-:Y:S02]  /*a340*/  STL.64 [R1+0x238], R250 ;  /* 0x000238fa01007387 */ /* 0x0005e40000100a00 */
[----:B--2---:R-:W2:Y:S01]  /*a350*/  S2R R251, SR_TID.X ;  /* 0x0000000000fb7919 */ /* 0x004ea20000002100 */
[----:B------:R-:W-:-:S02]  /*a360*/  IMAD R252, R252, UR16, RZ ;  /* 0x00000010fcfc7c24 */ /* 0x000fc4000f8e02ff */
[----:B------:R-:W-:-:S03]  /*a370*/  IMAD.U32 R247, RZ, RZ, UR74 ;  /* 0x0000004afff77e24 */ /* 0x000fc6000f8e00ff */
[----:B------:R-:W-:Y:S02]  /*a380*/  LEA R250, P6, R252, R0, 0x2 ;  /* 0x00000000fcfa7211 */ /* 0x000fe400078c10ff */
[----:B------:R-:W-:Y:S02]  /*a390*/  LEA.HI.X.SX32 R247, R247, R5, 0x2, P1 ;  /* 0x00000005f7f77211 */ /* 0x000fe400008f16ff */
[----:B--2---:R-:W-:-:S04]  /*a3a0*/  LOP3.LUT R251, R251, 0x7f, RZ, 0xc0, !PT ;  /* 0x0000007ffbfb7812 */ /* 0x004fc800078ec0ff */
[----:B------:R-:W-:Y:S02]  /*a3b0*/  ISETP.NE.U32.AND P1, PT, R251, RZ, PT ;  /* 0x000000fffb00720c */ /* 0x000fe40003f25070 */
[----:B------:R-:W-:Y:S02]  /*a3c0*/  LEA.HI.X.SX32 R251, R252, R2, 0x2, P6 ;  /* 0x00000002fcfb7211 */ /* 0x000fe400030f16ff */
[----:B------:R-:W2:Y:S04]  /*a3d0*/  LDL.LU R252, [R1+0x244] ;  /* 0x0002440001fc7983 */ /* 0x000ea80000300800 */
[----:B------:R3:W-:Y:S02]  /*a3e0*/  STL.64 [R1+0x248], R250 ;  /* 0x000248fa01007387 */ /* 0x0007e40000100a00 */
[----:B---3--:R-:W-:-:S04]  /*a3f0*/  LEA R250, P6, R3, R0, 0x2 ;  /* 0x0000000003fa7211 */ /* 0x008fc800078c10ff */
[----:B------:R-:W-:Y:S02]  /*a400*/  LEA.HI.X.SX32 R251, R3, R2, 0x2, P6 ;  /* 0x0000000203fb7211 */ /* 0x000fe400030f16ff */
[----:B------:R1:W5:Y:S04]  /*a410*/  LDL.LU R3, [R1+0x618] ;  /* 0x0006180001037983 */ /* 0x0003680000300800 */
[----:B------:R3:W-:Y:S04]  /*a420*/  STL.64 [R1+0x240], R250 ;  /* 0x000240fa01007387 */ /* 0x0007e80000100a00 */
[----:B---3--:R1:W5:Y:S01]  /*a430*/  LDL.LU.64 R250, [R1+0x610] ;  /* 0x0006100001fa7983 */ /* 0x0083620000300a00 */
[----:B------:R-:W3:Y:S01]  /*a440*/  S2R R0, SR_TID.X ;  /* 0x0000000000007919 */ /* 0x000ee20000002100 */
[----:B------:R-:W-:-:S04]  /*a450*/  ULOP3.LUT UR7, UR7, 0x600000, URZ, 0xc0, !UPT ;  /* 0x0060000007077892 */ /* 0x000fc8000f8ec0ff */
[----:B------:R-:W-:Y:S01]  /*a460*/  UIADD3 UR12, UPT, UPT, UR11, UR7, URZ ;  /* 0x000000070b0c7290 */ /* 0x000fe2000fffe0ff */
[----:B---3--:R-:W-:-:S05]  /*a470*/  IMAD.SHL.U32 R0, R0, 0x400, RZ ;  /* 0x0000040000007824 */ /* 0x008fca00078e00ff */
[----:B--2---:R-:W-:Y:S01]  /*a480*/  LOP3.LUT R0, R252, 0x8000, R0, 0xf8, !PT ;  /* 0x00008000fc007812 */ /* 0x004fe200078ef800 */
[----:B-1----:R-:W-:Y:S06]  /*a490*/  BRA.U UP0, `(.L_x_5) ;  /* 0x0000000100187547 */ /* 0x002fec000b800000 */
[----:B------:R-:W-:Y:S01]  /*a4a0*/  ELECT P6, URZ, PT ;  /* 0x0000000000ff782f */ /* 0x000fe200038c0000 */
[----:B------:R-:W-:Y:S01]  /*a4b0*/  IMAD.MOV.U32 R2, RZ, RZ, 0x1 ;  /* 0x00000001ff027424 */ /* 0x000fe200078e00ff */
[----:B------:R-:W-:Y:S01]  /*a4c0*/  UMOV UR7, 0x40 ;  /* 0x0000004000077882 */ /* 0x000fe20000000000 */
[----:B------:R-:W-:Y:S01]  /*a4d0*/  UVIRTCOUNT.DEALLOC.SMPOOL 0x80 ;  /* 0x000000800000784c */ /* 0x000fe20000000000 */
[----:B------:R-:W-:-:S09]  /*a4e0*/  ULEA UR7, UR6, UR7, 0x18 ;  /* 0x0000000706077291 */ /* 0x000fd2000f8ec0ff */
[----:B------:R1:W-:Y:S03]  /*a4f0*/  @P6 STS.U8 [UR7], R2 ;  /* 0x00000002ff006988 */ /* 0x0003e60008000007 */
.L_x_5:
[----:B------:R2:W-:Y:S01]  /*a500*/  STL.64 [R1+0x750], R210 ;  /* 0x000750d201007387 */ /* 0x0005e20000100a00 */
[----:B-1----:R-:W1:Y:S03]  /*a510*/  LDC R2, c[0x0][0x3a0] ;  /* 0x0000e800ff027b82 */ /* 0x002e660000000800 */
[----:B--2---:R-:W2:Y:S04]  /*a520*/  LDL.LU.64 R210, [R1+0x10] ;  /* 0x0000100001d27983 */ /* 0x004ea80000300a00 */
[----:B------:R3:W-:Y:S04]  /*a530*/  STL.64 [R1+0x748], R218 ;  /* 0x000748da01007387 */ /* 0x0007e80000100a00 */
[----:B---3--:R-:W3:Y:S04]  /*a540*/  LDL.LU.64 R218, [R1+0x8] ;  /* 0x0000080001da7983 */ /* 0x008ee80000300a00 */
[----:B------:R4:W-:Y:S04]  /*a550*/  STL.64 [R1+0x740], R226 ;  /* 0x000740e201007387 */ /* 0x0009e80000100a00 */
[----:B----4-:R-:W4:Y:S01]  /*a560*/  LDL.LU.64 R226, [R1] ;  /* 0x0000000001e27983 */ /* 0x010f220000300a00 */
[----:B------:R-:W-:Y:S01]  /*a570*/  VOTEU.ALL UP1, P1 ;  /* 0x0000000000ff7886 */ /* 0x000fe20000820000 */
[----:B------:R-:W-:Y:S01]  /*a580*/  UMOV UR6, 0x1 ;  /* 0x0000000100067882 */ /* 0x000fe20000000000 */
[----:B-1----:R-:W-:Y:S01]  /*a590*/  VIADD R2, R2, 0xfffffffa ;  /* 0xfffffffa02027836 */ /* 0x002fe20000000000 */
[----:B------:R-:W-:Y:S01]  /*a5a0*/  STTM.x64 tmem[UR12], RZ ;  /* 0x000000ff000079ed */ /* 0x000fe2000834000c */
[----:B------:R-:W-:Y:S01]  /*a5b0*/  STTM.x64 tmem[UR12+0x40], RZ ;  /* 0x000040ff000079ed */ /* 0x000fe2000834000c */
[----:B------:R-:W-:Y:S01]  /*a5c0*/  STTM.x64 tmem[UR12+0x80], RZ ;  /* 0x000080ff000079ed */ /* 0x000fe2000834000c */
[----:B------:R-:W-:Y:S01]  /*a5d0*/  STTM.x64 tmem[UR12+0xc0], RZ ;  /* 0x0000c0ff000079ed */ /* 0x000fe2000834000c */
[----:B------:R-:W1:Y:S01]  /*a5e0*/  FENCE.VIEW.ASYNC.T ;  /* 0x00000000000073c6 */ /* 0x000e620000000200 */
[----:B------:R-:W1:Y:S01]  /*a5f0*/  S2R R252, SR_TID.X ;  /* 0x0000000000fc7919 */ /* 0x000e620000002100 */
[----:B------:R-:W-:-:S04]  /*a600*/  @!UP1 UIADD3 UR14, UPT, UPT, -UR6, 0x100000, URZ ;  /* 0x00100000060e9890 */ /* 0x000fc8000fffe1ff */
[----:B------:R-:W-:Y:S02]  /*a610*/  @!UP1 USHF.L.U32 UR15, UR14, 0xb, URZ ;  /* 0x0000000b0e0f9899 */ /* 0x000fe400080006ff */
[----:B------:R-:W-:Y:S01]  /*a620*/  @!UP1 USHF.L.U32 UR14, UR14, 0x1, URZ ;  /* 0x000000010e0e9899 */ /* 0x000fe200080006ff */
[----:B------:R-:W1:Y:S01]  /*a630*/  LDCU.64 UR28, c[0x0][0x358] ;  /* 0x00006b00ff1c77ac */ /* 0x000e620008000a00 */
[----:B------:R-:W-:-:S04]  /*a640*/  @!UP1 UIADD3 UR6, UPT, UPT, -UR6, 0x100000, URZ ;  /* 0x0010000006069890 */ /* 0x000fc8000fffe1ff */
[----:B------:R-:W-:Y:S02]  /*a650*/  @!UP1 USHF.L.U32 UR7, UR6, 0xb, URZ ;  /* 0x0000000b06079899 */ /* 0x000fe400080006ff */
[----:B------:R-:W-:Y:S01]  /*a660*/  @!UP1 USHF.L.U32 UR6, UR6, 0x1, URZ ;  /* 0x0000000106069899 */ /* 0x000fe200080006ff */
[----:B-1----:R-:W-:Y:S01]  /*a670*/  BAR.SYNC.DEFER_BLOCKING 0x0 ;  /* 0x0000000000007b1d */ /* 0x002fe20000010000 */
[----:B------:R-:W-:Y:S01]  /*a680*/  ISETP.GE.U32.AND P6, PT, R2, 0x7fffffbb, PT ;  /* 0x7fffffbb0200780c */ /* 0x000fe20003fc6070 */
[----:B------:R-:W-:-:S04]  /*a690*/  USHF.L.U32 UR4, UR4, 0x6, URZ ;  /* 0x0000000604047899 */ /* 0x000fc800080006ff */
[----:B------:R-:W-:Y:S02]  /*a6a0*/  VOTEU.ALL UP1, P1 ;  /* 0x0000000000ff7886 */ /* 0x000fe40000820000 */
[----:B------:R-:W1:Y:S01]  /*a6b0*/  LDC R2, c[0x0][0x3a0] ;  /* 0x0000e800ff027b82 */ /* 0x000e620000000800 */
[----:B------:R-:W-:Y:S01]  /*a6c0*/  VOTEU.ALL UP2, P1 ;  /* 0x0000000000ff7886 */ /* 0x000fe20000840000 */
[----:B------:R-:W1:Y:S02]  /*a6d0*/  FENCE.VIEW.ASYNC.S ;  /* 0x00000000000073c6 */ /* 0x000e640000000000 */
[----:B-1----:R-:W1:Y:S04]  /*a6e0*/  @!UP1 SYNCS.EXCH.64 URZ, [UR8], UR14 ;  /* 0x0000000e08ff95b2 */ /* 0x002e680008000100 */
[----:B-1----:R-:W-:Y:S01]  /*a6f0*/  BAR.SYNC.DEFER_BLOCKING 0x0 ;  /* 0x0000000000007b1d */ /* 0x002fe20000010000 */
[----:B------:R-:W-:Y:S01]  /*a700*/  LOP3.LUT R252, R252, 0x7f, RZ, 0xc0, !PT ;  /* 0x0000007ffcfc7812 */ /* 0x000fe200078ec0ff */
[----:B------:R-:W-:-:S03]  /*a710*/  VIADD R2, R2, 0xfffffff9 ;  /* 0xfffffff902027836 */ /* 0x000fc60000000000 */
[----:B------:R-:W-:Y:S01]  /*a720*/  LEA R252, R252, UR10, 0x8 ;  /* 0x0000000afcfc7c11 */ /* 0x000fe2000f8e40ff */
[----:B------:R1:W1:Y:S04]  /*a730*/  @!UP2 SYNCS.EXCH.64 URZ, [UR10+0x40008], UR6 ;  /* 0x040008060affa5b2 */ /* 0x0002680008000100 */
[----:B------:R-:W-:Y:S01]  /*a740*/  @!PT LDS RZ, [RZ] ;  /* 0x00000000fffff984 */ /* 0x000fe20000000800 */
[----:B------:R-:W-:Y:S01]  /*a750*/  @!PT LDS RZ, [RZ] ;  /* 0x00000000fffff984 */ /* 0x000fe20000000800 */
[----:B------:R-:W-:Y:S01]  /*a760*/  @!PT LDS RZ, [RZ] ;  /* 0x00000000fffff984 */ /* 0x000fe20000000800 */
[----:B-1----:R1:W-:Y:S01]  /*a770*/  LDGSTS.E [R252+0x30000], desc[UR28][R4.64], !P0 ;  /* 0x3000000004fc7fae */ /* 0x0023e2000c1a101c */
[----:B------:R-:W-:Y:S02]  /*a780*/  ISETP.GE.U32.AND P0, PT, R2, 0x7fffffba, PT ;  /* 0x7fffffba0200780c */ /* 0x000fe40003f06070 */
[----:B------:R-:W1:Y:S02]  /*a790*/  LDC R2, c[0x0][0x3a0] ;  /* 0x0000e800ff027b82 */ /* 0x000e640000000800 */
[----:B-1----:R-:W-:Y:S01]  /*a7a0*/  VIADD R2, R2, 0xfffffff8 ;  /* 0xfffffff802027836 */ /* 0x002fe20000000000 */
[----:B--2---:R-:W-:Y:S04]  /*a7b0*/  LDGSTS.E [R252+0x30004], desc[UR28][R210.64], !P2 ;  /* 0x30004000d2fc7fae */ /* 0x004fe8000d1a101c */
[----:B------:R-:W-:-:S02]  /*a7c0*/  ISETP.GE.U32.AND P2, PT, R2, 0x7fffffb9, PT ;  /* 0x7fffffb90200780c */ /* 0x000fc40003f46070 */
[----:B------:R-:W1:Y:S01]  /*a7d0*/  LDC R2, c[0x0][0x3a0] ;  /* 0x0000e800ff027b82 */ /* 0x000e620000000800 */
[----:B---3--:R-:W-:Y:S01]  /*a7e0*/  LDGSTS.E [R252+0x30008], desc[UR28][R218.64], !P3 ;  /* 0x30008000dafc7fae */ /* 0x008fe2000d9a101c */
[----:B-1----:R-:W-:-:S05]  /*a7f0*/  VIADD R2, R2, 0xfffffff7 ;  /* 0xfffffff702027836 */ /* 0x002fca0000000000 */
[----:B------:R-:W-:Y:S01]  /*a800*/  ISETP.GE.U32.AND P3, PT, R2, 0x7fffffb8, PT ;  /* 0x7fffffb80200780c */ /* 0x000fe20003f66070 */
[----:B----4-:R-:W-:Y:S01]  /*a810*/  LDGSTS.E [R252+0x3000c], desc[UR28][R226.64], !P4 ;  /* 0x3000c000e2fc7fae */ /* 0x010fe2000e1a101c */
[----:B------:R-:W1:Y:S03]  /*a820*/  LDC R2, c[0x0][0x3a0] ;  /* 0x0000e800ff027b82 */ /* 0x000e660000000800 */
[----:B-----5:R-:W-:Y:S04]  /*a830*/  LDGSTS.E [R252+0x30010], desc[UR28][R250.64], !P5 ;  /* 0x30010000fafc7fae */ /* 0x020fe8000e9a101c */
[----:B------:R-:W-:Y:S04]  /*a840*/  LDGSTS.E [R252+0x30014], desc[UR28][R248.64], !P6 ;  /* 0x30014000f8fc7fae */ /* 0x000fe8000f1a101c */
[----:B------:R-:W-:Y:S04]  /*a850*/  LDGSTS.E [R252+0x30018], desc[UR28][R6.64], !P0 ;  /* 0x3001800006fc7fae */ /* 0x000fe8000c1a101c */
[----:B------:R-:W-:Y:S04]  /*a860*/  LDGSTS.E [R252+0x3001c], desc[UR28][R8.64], !P2 ;  /* 0x3001c00008fc7fae */ /* 0x000fe8000d1a101c */
[----:B------:R-:W-:Y:S01]  /*a870*/  LDGSTS.E [R252+0x30020], desc[UR28][R10.64], !P3 ;  /* 0x300200000afc7fae */ /* 0x000fe2000d9a101c */
[----:B-1----:R-:W-:-:S05]  /*a880*/  VIADD R2, R2, 0xfffffff6 ;  /* 0xfffffff602027836 */ /* 0x002fca0000000000 */
[----:B------:R-:W-:Y:S02]  /*a890*/  ISETP.GE.U32.AND P4, PT, R2, 0x7fffffb7, PT ;  /* 0x7fffffb70200780c */ /* 0x000fe40003f86070 */
[----:B------:R-:W1:Y:S11]  /*a8a0*/  LDC R2, c[0x0][0x3a0] ;  /* 0x0000e800ff027b82 */ /* 0x000e760000000800 */
        /* <DEDUP_REMOVED lines=80> */
[----:B------:R2:W-:Y:S01]  /*adb0*/  LDGSTS.E [R252+0x30074], desc[UR28][R52.64], !P6 ;  /* 0x3007400034fc7fae */ /* 0x0005e2000f1a101c */
        /* <DEDUP_REMOVED lines=11> */
[----:B------:R-:W-:Y:S01]  /*ae70*/  LDGSTS.E [R252+0x30080], desc[UR28][R58.64], !P3 ;  /* 0x300800003afc7fae */ /* 0x000fe2000d9a101c */
[----:B-1----:R-:W-:-:S05]  /*ae80*/  VIADD R2, R2, 0xffffffde ;  /* 0xffffffde02027836 */ /* 0x002fca0000000000 */
[----:B------:R-:W-:Y:S02]  /*ae90*/  ISETP.GE.U32.AND P4, PT, R2, 0x7fffff9f, PT ;  /* 0x7fffff9f0200780c */ /* 0x000fe40003f86070 */
[----:B------:R-:W1:Y:S11]  /*aea0*/  LDC R2, c[0x0][0x3a0] ;  /* 0x0000e800ff027b82 */ /* 0x000e760000000800 */
[----:B------:R1:W-:Y:S02]  /*aeb0*/  LDGSTS.E [R252+0x30084], desc[UR28][R60.64], !P4 ;  /* 0x300840003cfc7fae */ /* 0x0003e4000e1a101c */
        /* <DEDUP_REMOVED lines=117> */
[----:B------:R-:W-:Y:S01]  /*b610*/  ISETP.GE.U32.AND P4, PT, R2, 0x7fffff81, PT ;  /* 0x7fffff810200780c */ /* 0x000fe20003f86070 */
[----:B------:R-:W-:-:S04]  /*b620*/  IMAD.U32 R2, RZ, RZ, UR4 ;  /* 0x00000004ff027e24 */ /* 0x000fc8000f8e00ff */
[----:B------:R-:W-:-:S05]  /*b630*/  IMAD.WIDE R4, R2, 0x4, R4 ;  /* 0x0000000402047825 */ /* 0x000fca00078e0204 */
[----:B------:R1:W-:Y:S04]  /*b640*/  STL.64 [R1+0x360], R4 ;  /* 0x0003600401007387 */ /* 0x0003e80000100a00 */
[----:B------:R-:W-:Y:S01]  /*b650*/  LDGSTS.E [R252+0x300fc], desc[UR28][R246.64], !P4 ;  /* 0x300fc000f6fc7fae */ /* 0x000fe2000e1a101c */
[----:B--2---:R-:W-:-:S03]  /*b660*/  IMAD.WIDE R52, R2, 0x4, R52 ;  /* 0x0000000402347825 */ /* 0x004fc600078e0234 */
[----:B------:R-:W0:Y:S01]  /*b670*/  LDGDEPBAR ;  /* 0x00000000000079af */ /* 0x000e220000000000 */
[----:B-1----:R-:W-:-:S03]  /*b680*/  IMAD.WIDE R4, R2, 0x4, R210 ;  /* 0x0000000402047825 */ /* 0x002fc600078e02d2 */
[----:B------:R-:W2:Y:S04]  /*b690*/  LDL.LU.64 R210, [R1+0x750] ;  /* 0x0007500001d27983 */ /* 0x000ea80000300a00 */
[----:B------:R1:W-:Y:S02]  /*b6a0*/  STL.64 [R1+0x358], R4 ;  /* 0x0003580401007387 */ /* 0x0003e40000100a00 */
[C---:B-1----:R-:W-:Y:S02]  /*b6b0*/  IMAD.WIDE R4, R2.reuse, 0x4, R218 ;  /* 0x0000000402047825 */ /* 0x042fe400078e02da */
[----:B------:R-:W2:Y:S04]  /*b6c0*/  LDL.LU.64 R218, [R1+0x748] ;  /* 0x0007480001da7983 */ /* 0x000ea80000300a00 */
[----:B------:R1:W-:Y:S02]  /*b6d0*/  STL.64 [R1+0x350], R4 ;  /* 0x0003500401007387 */ /* 0x0003e40000100a00 */
[----:B-1----:R-:W-:-:S02]  /*b6e0*/  IMAD.WIDE R4, R2, 0x4, R226 ;  /* 0x0000000402047825 */ /* 0x002fc400078e02e2 */
[----:B------:R-:W2:Y:S02]  /*b6f0*/  LDL.LU.64 R226, [R1+0x740] ;  /* 0x0007400001e27983 */ /* 0x000ea40000300a00 */
[C---:B---3--:R-:W-:Y:S02]  /*b700*/  IMAD.WIDE R54, R2.reuse, 0x4, R54 ;  /* 0x0000000402367825 */ /* 0x048fe400078e0236 */
[----:B------:R1:W-:Y:S02]  /*b710*/  STL.64 [R1+0x348], R4 ;  /* 0x0003480401007387 */ /* 0x0003e40000100a00 */
[----:B----4-:R-:W-:-:S04]  /*b720*/  IMAD.WIDE R56, R2, 0x4, R56 ;  /* 0x0000000402387825 */ /* 0x010fc800078e0238 */
[----:B------:R-:W-:-:S04]  /*b730*/  IMAD.WIDE R60, R2, 0x4, R60 ;  /* 0x00000004023c7825 */ /* 0x000fc800078e023c */
[----:B------:R-:W-:-:S04]  /*b740*/  IMAD.WIDE R62, R2, 0x4, R62 ;  /* 0x00000004023e7825 */ /* 0x000fc800078e023e */
[----:B-1----:R-:W-:-:S04]  /*b750*/  IMAD.WIDE R4, R2, 0x4, R250 ;  /* 0x0000000402047825 */ /* 0x002fc800078e02fa */
[C---:B------:R-:W-:Y:S01]  /*b760*/  IMAD.WIDE R250, R2.reuse, 0x4, R248 ;  /* 0x0000000402fa7825 */ /* 0x040fe200078e02f8 */
[----:B------:R1:W-:Y:S03]  /*b770*/  STL.64 [R1+0x340], R4 ;  /* 0x0003400401007387 */ /* 0x0003e60000100a00 */
[C---:B------:R-:W-:Y:S01]  /*b780*/  IMAD.WIDE R248, R2.reuse, 0x4, R6 ;  /* 0x0000000402f87825 */ /* 0x040fe200078e0206 */
[----:B------:R-:W-:Y:S03]  /*b790*/  STL.64 [R1+0x338], R250 ;  /* 0x000338fa01007387 */ /* 0x000fe60000100a00 */
[C---:B------:R-:W-:Y:S01]  /*b7a0*/  IMAD.WIDE R6, R2.reuse, 0x4, R10 ;  /* 0x0000000402067825 */ /* 0x040fe200078e020a */
[----:B------:R3:W-:Y:S03]  /*b7b0*/  STL.64 [R1+0x330], R248 ;  /* 0x000330f801007387 */ /* 0x0007e60000100a00 */
[----:B------:R-:W-:-:S04]  /*b7c0*/  IMAD.WIDE R64, R2, 0x4, R64 ;  /* 0x0000000402407825 */ /* 0x000fc800078e0240 */
[----:B-1----:R-:W-:-:S04]  /*b7d0*/  IMAD.WIDE R4, R2, 0x4, R8 ;  /* 0x0000000402047825 */ /* 0x002fc800078e0208 */
[C---:B------:R-:W-:Y:S01]  /*b7e0*/  IMAD.WIDE R8, R2.reuse, 0x4, R12 ;  /* 0x0000000402087825 */ /* 0x040fe200078e020c */
[----:B------:R1:W-:Y:S03]  /*b7f0*/  STL.64 [R1+0x328], R4 ;  /* 0x0003280401007387 */ /* 0x0003e60000100a00 */
[C---:B---3--:R-:W-:Y:S01]  /*b800*/  IMAD.WIDE R248, R2.reuse, 0x4, R58 ;  /* 0x0000000402f87825 */ /* 0x048fe200078e023a */
[----:B------:R3:W-:Y:S03]  /*b810*/  STL.64 [R1+0x318], R6 ;  /* 0x0003180601007387 */ /* 0x0007e60000100a00 */
[C---:B------:R-:W-:Y:S01]  /*b820*/  IMAD.WIDE R66, R2.reuse, 0x4, R66 ;  /* 0x0000000402427825 */ /* 0x040fe200078e0242 */
[----:B------:R4:W-:Y:S03]  /*b830*/  STL.64 [R1+0x310], R8 ;  /* 0x0003100801007387 */ /* 0x0009e60000100a00 */
[----:B------:R-:W-:-:S04]  /*b840*/  IMAD.WIDE R250, R2, 0x4, R24 ;  /* 0x0000000402fa7825 */ /* 0x000fc800078e0218 */
[----:B-1----:R-:W-:-:S04]  /*b850*/  IMAD.WIDE R4, R2, 0x4, R14 ;  /* 0x0000000402047825 */ /* 0x002fc800078e020e */
[C---:B---3--:R-:W-:Y:S01]  /*b860*/  IMAD.WIDE R6, R2.reuse, 0x4, R16 ;  /* 0x0000000402067825 */ /* 0x048fe200078e0210 */
[----:B------:R1:W-:Y:S03]  /*b870*/  STL.64 [R1+0x308], R4 ;  /* 0x0003080401007387 */ /* 0x0003e60000100a00 */
[C---:B----4-:R-:W-:Y:S01]  /*b880*/  IMAD.WIDE R8, R2.reuse, 0x4, R18 ;  /* 0x0000000402087825 */ /* 0x050fe200078e0212 */
        /* <DEDUP_REMOVED lines=9> */
[----:B------:R-:W-:-:S04]  /*b920*/  IMAD.WIDE R28, R2, 0x4, R100 ;  /* 0x00000004021c7825 */ /* 0x000fc800078e0264 */
[----:B------:R-:W-:-:S04]  /*b930*/  IMAD.WIDE R22, R2, 0x4, R106 ;  /* 0x0000000402167825 */ /* 0x000fc800078e026a */
[----:B-1----:R-:W-:-:S04]  /*b940*/  IMAD.WIDE R4, R2, 0x4, R26 ;  /* 0x0000000402047825 */ /* 0x002fc800078e021a */
[C---:B---3--:R-:W-:Y:S01]  /*b950*/  IMAD.WIDE R6, R2.reuse, 0x4, R30 ;  /* 0x0000000402067825 */ /* 0x048fe200078e021e */
[----:B------:R1:W-:Y:S03]  /*b960*/  STL.64 [R1+0x3e0], R4 ;  /* 0x0003e00401007387 */ /* 0x0003e60000100a00 */
[C---:B------:R-:W-:Y:S01]  /*b970*/  IMAD.WIDE R30, R2.reuse, 0x4, R88 ;  /* 0x00000004021e7825 */ /* 0x040fe200078e0258 */
        /* <DEDUP_REMOVED lines=24> */
[----:B------:R-:W-:Y:S03]  /*bb00*/  STL.64 [R1+0x390], R8 ;  /* 0x0003900801007387 */ /* 0x000fe60000100a00 */
[C---:B------:R-:W-:Y:S01]  /*bb10*/  IMAD.WIDE R48, R2.reuse, 0x4, R70 ;  /* 0x0000000402307825 */ /* 0x040fe200078e0246 */
[----:B------:R-:W-:Y:S03]  /*bb20*/  STL.64 [R1+0x388], R6 ;  /* 0x0003880601007387 */ /* 0x000fe60000100a00 */
[----:B------:R-:W-:-:S04]  /*bb30*/  IMAD.WIDE R46, R2, 0x4, R72 ;  /* 0x00000004022e7825 */ /* 0x000fc800078e0248 */
[----:B-1----:R-:W-:-:S04]  /*bb40*/  IMAD.WIDE R4, R2, 0x4, R50 ;  /* 0x0000000402047825 */ /* 0x002fc800078e0232 */
[C---:B------:R-:W-:Y:S01]  /*bb50*/  IMAD.WIDE R50, R2.reuse, 0x4, R68 ;  /* 0x0000000402327825 */ /* 0x040fe200078e0244 */
[----:B------:R1:W-:Y:S03]  /*bb60*/  STL.64 [R1+0x380], R4 ;  /* 0x0003800401007387 */ /* 0x0003e60000100a00 */
[C---:B------:R-:W-:Y:S01]  /*bb70*/  IMAD.WIDE R44, R2.reuse, 0x4, R74 ;  /* 0x00000004022c7825 */ /* 0x040fe200078e024a */
[----:B------:R-:W-:Y:S03]  /*bb80*/  STL.64 [R1+0x718], R248 ;  /* 0x000718f801007387 */ /* 0x000fe60000100a00 */
[C---:B------:R-:W-:Y:S01]  /*bb90*/  IMAD.WIDE R38, R2.reuse, 0x4, R80 ;  /* 0x0000000402267825 */ /* 0x040fe200078e0250 */
[----:B------:R-:W-:Y:S03]  /*bba0*/  STL.64 [R1+0x378], R52 ;  /* 0x0003783401007387 */ /* 0x000fe60000100a00 */
[C---:B------:R-:W-:Y:S01]  /*bbb0*/  IMAD.WIDE R32, R2.reuse, 0x4, R86 ;  /* 0x0000000402207825 */ /* 0x040fe200078e0256 */
[----:B------:R-:W-:Y:S03]  /*bbc0*/  STL.64 [R1+0x720], R52 ;  /* 0x0007203401007387 */ /* 0x000fe60000100a00 */
[C---:B-1----:R-:W-:Y:S01]  /*bbd0*/  IMAD.WIDE R4, R2.reuse, 0x4, R90 ;  /* 0x0000000402047825 */ /* 0x042fe200078e025a */
[----:B------:R-:W-:Y:S03]  /*bbe0*/  STL.64 [R1+0x370], R54 ;  /* 0x0003703601007387 */ /* 0x000fe60000100a00 */
[C---:B------:R-:W-:Y:S01]  /*bbf0*/  IMAD.WIDE R6, R2.reuse, 0x4, R92 ;  /* 0x0000000402067825 */ /* 0x040fe200078e025c */
[----:B------:R-:W-:Y:S03]  /*bc00*/  STL.64 [R1+0x728], R54 ;  /* 0x0007283601007387 */ /* 0x000fe60000100a00 */
[C---:B------:R-:W-:Y:S01]  /*bc10*/  IMAD.WIDE R16, R2.reuse, 0x4, R238 ;  /* 0x0000000402107825 */ /* 0x040fe200078e02ee */
[----:B------:R-:W-:Y:S03]  /*bc20*/  STL.64 [R1+0x368], R56 ;  /* 0x0003683801007387 */ /* 0x000fe60000100a00 */
[C---:B------:R-:W-:Y:S01]  /*bc30*/  IMAD.WIDE R8, R2.reuse, 0x4, R246 ;  /* 0x0000000402087825 */ /* 0x040fe200078e02f6 */
[----:B------:R-:W-:Y:S04]  /*bc40*/  STL.64 [R1+0x730], R56 ;  /* 0x0007303801007387 */ /* 0x000fe80000100a00 */
        /* <DEDUP_REMOVED lines=14> */
[----:B------:R1:W-:Y:S04]  /*bd30*/  STL.64 [R1+0x458], R4 ;  /* 0x0004580401007387 */ /* 0x0003e80000100a00 */
[----:B------:R-:W-:Y:S04]  /*bd40*/  STL.64 [R1+0x468], R32 ;  /* 0x0004682001007387 */ /* 0x000fe80000100a00 */
[----:B------:R3:W-:Y:S01]  /*bd50*/  STL.64 [R1+0x450], R6 ;  /* 0x0004500601007387 */ /* 0x0007e20000100a00 */
[----:B-1----:R-:W-:-:S03]  /*bd60*/  IMAD.WIDE R4, R2, 0x4, R94 ;  /* 0x0000000402047825 */ /* 0x002fc600078e025e */
[----:B------:R-:W-:Y:S04]  /*bd70*/  STL.64 [R1+0x460], R30 ;  /* 0x0004601e01007387 */ /* 0x000fe80000100a00 */
[----:B------:R1:W-:Y:S01]  /*bd80*/  STL.64 [R1+0x448], R4 ;  /* 0x0004480401007387 */ /* 0x0003e20000100a00 */
[----:B---3--:R-:W-:-:S05]  /*bd90*/  IMAD.WIDE R6, R2, 0x4, R96 ;  /* 0x0000000402067825 */ /* 0x008fca00078e0260 */
[----:B------:R3:W-:Y:S01]  /*bda0*/  STL.64 [R1+0x440], R6 ;  /* 0x0004400601007387 */ /* 0x0007e20000100a00 */
[----:B-1----:R-:W-:-:S05]  /*bdb0*/  IMAD.WIDE R4, R2, 0x4, R98 ;  /* 0x0000000402047825 */ /* 0x002fca00078e0262 */
[----:B------:R1:W-:Y:S01]  /*bdc0*/  STL.64 [R1+0x438], R4 ;  /* 0x0004380401007387 */ /* 0x0003e20000100a00 */
[----:B---3--:R-:W-:-:S03]  /*bdd0*/  IMAD.WIDE R6, R2, 0x4, R242 ;  /* 0x0000000402067825 */ /* 0x008fc600078e02f2 */
[----:B------:R-:W-:Y:S04]  /*bde0*/  STL.64 [R1+0x430], R28 ;  /* 0x0004301c01007387 */ /* 0x000fe80000100a00 */
[----:B------:R-:W-:Y:S04]  /*bdf0*/  STL.64 [R1+0x428], R26 ;  /* 0x0004281a01007387 */ /* 0x000fe80000100a00 */
[----:B------:R-:W-:Y:S01]  /*be00*/  STL.64 [R1+0x420], R24 ;  /* 0x0004201801007387 */ /* 0x000fe20000100a00 */
[----:B-1----:R-:W-:-:S03]  /*be10*/  IMAD.WIDE R4, R2, 0x4, R240 ;  /* 0x0000000402047825 */ /* 0x002fc600078e02f0 */
[----:B------:R-:W-:Y:S04]  /*be20*/  STL.64 [R1+0x418], R22 ;  /* 0x0004181601007387 */ /* 0x000fe80000100a00 */
[----:B------:R-:W-:Y:S04]  /*be30*/  STL.64 [R1+0x410], R20 ;  /* 0x0004101401007387 */ /* 0x000fe80000100a00 */
[----:B------:R-:W-:Y:S04]  /*be40*/  STL.64 [R1+0x408], R18 ;  /* 0x0004081201007387 */ /* 0x000fe80000100a00 */
[----:B------:R-:W-:Y:S04]  /*be50*/  STL.64 [R1+0x400], R16 ;  /* 0x0004001001007387 */ /* 0x000fe80000100a00 */
[----:B------:R1:W-:Y:S04]  /*be60*/  STL.64 [R1+0x3f8], R4 ;  /* 0x0003f80401007387 */ /* 0x0003e80000100a00 */
[----:B------:R3:W-:Y:S01]  /*be70*/  STL.64 [R1+0x3f0], R6 ;  /* 0x0003f00601007387 */ /* 0x0007e20000100a00 */
[----:B-1----:R-:W1:Y:S01]  /*be80*/  S2R R5, SR_TID.X ;  /* 0x0000000000057919 */ /* 0x002e620000002100 */
[----:B------:R-:W4:Y:S01]  /*be90*/  LDC R4, c[0x0][0x3a0] ;  /* 0x0000e800ff047b82 */ /* 0x000f220000000800 */
[----:B---3--:R-:W-:-:S05]  /*bea0*/  IMAD.WIDE R6, R2, 0x4, R244 ;  /* 0x0000000402067825 */ /* 0x008fca00078e02f4 */
[----:B------:R3:W-:Y:S04]  /*beb0*/  STL.64 [R1+0x3e8], R6 ;  /* 0x0003e80601007387 */ /* 0x0007e80000100a00 */
[----:B------:R1:W-:Y:S04]  /*bec0*/  STL.64 [R1+0x2e0], R8 ;  /* 0x0002e00801007387 */ /* 0x0003e80000100a00 */
[----:B------:R-:W2:Y:S04]  /*bed0*/  LDL.64 R68, [R1+0x18] ;  /* 0x0000180001447983 */ /* 0x000ea80000100a00 */
[----:B------:R-:W2:Y:S01]  /*bee0*/  LDL.64 R60, [R1+0x38] ;  /* 0x00003800013c7983 */ /* 0x000ea20000100a00 */
[----:B---3--:R-:W3:Y:S03]  /*bef0*/  LDC R7, c[0x0][0x3a0] ;  /* 0x0000e800ff077b82 */ /* 0x008ee60000000800 */
[----:B------:R-:W2:Y:S01]  /*bf00*/  LDL.64 R56, [R1+0x58] ;  /* 0x0000580001387983 */ /* 0x000ea20000100a00 */
[----:B----4-:R-:W-:-:S03]  /*bf10*/  VIADD R4, R4, 0xffffffc0 ;  /* 0xffffffc004047836 */ /* 0x010fc60000000000 */
[----:B------:R-:W4:Y:S01]  /*bf20*/  LDL.64 R54, [R1+0x78] ;  /* 0x0000780001367983 */ /* 0x000f220000100a00 */
[----:B-1----:R-:W-:-:S03]  /*bf30*/  LOP3.LUT R5, R5, 0x3f, RZ, 0xc0, !PT ;  /* 0x0000003f05057812 */ /* 0x002fc600078ec0ff */
[----:B------:R-:W4:Y:S01]  /*bf40*/  LDL.64 R52, [R1+0xa0] ;  /* 0x0000a00001347983 */ /* 0x000f220000100a00 */
[----:B------:R-:W-:-:S03]  /*bf50*/  ISETP.GE.AND P4, PT, R5, R4, PT ;  /* 0x000000040500720c */ /* 0x000fc60003f86270 */
[----:B------:R-:W4:Y:S04]  /*bf60*/  LDL.64 R248, [R1+0xc0] ;  /* 0x0000c00001f87983 */ /* 0x000f280000100a00 */
[----:B------:R-:W4:Y:S04]  /*bf70*/  LDL.64 R58, [R1+0xe0] ;  /* 0x0000e000013a7983 */ /* 0x000f280000100a00 */
[----:B------:R-:W4:Y:S01]  /*bf80*/  LDL.64 R14, [R1+0x100] ;  /* 0x00010000010e7983 */ /* 0x000f220000100a00 */
[----:B---3--:R-:W-:Y:S01]  /*bf90*/  VIADD R238, R7, 0x3f ;  /* 0x0000003f07ee7836 */ /* 0x008fe20000000000 */
[----:B------:R-:W-:-:S02]  /*bfa0*/  ISETP.GE.AND P3, PT, R5, R7, PT ;  /* 0x000000070500720c */ /* 0x000fc40003f66270 */
[----:B------:R-:W3:Y:S02]  /*bfb0*/  LDL.64 R12, [R1+0x120] ;  /* 0x00012000010c7983 */ /* 0x000ee40000100a00 */
[----:B------:R-:W-:Y:S02]  /*bfc0*/  ISETP.GT.AND P0, PT, R238, 0x3f, PT ;  /* 0x0000003fee00780c */ /* 0x000fe40003f04270 */
[----:B------:R-:W3:Y:S04]  /*bfd0*/  LDL.64 R10, [R1+0x140] ;  /* 0x00014000010a7983 */ /* 0x000ee80000100a00 */
[----:B------:R-:W3:Y:S04]  /*bfe0*/  LDL.64 R8, [R1+0x160] ;  /* 0x0001600001087983 */ /* 0x000ee80000100a00 */
[----:B------:R-:W3:Y:S04]  /*bff0*/  LDL.LU.64 R106, [R1+0x188] ;  /* 0x00018800016a7983 */ /* 0x000ee80000300a00 */
[----:B------:R-:W3:Y:S04]  /*c000*/  LDL.LU.64 R98, [R1+0x1b0] ;  /* 0x0001b00001627983 */ /* 0x000ee80000300a00 */
[----:B------:R-:W3:Y:S04]  /*c010*/  LDL.LU.64 R90, [R1+0x1e0] ;  /* 0x0001e000015a7983 */ /* 0x000ee80000300a00 */
[----:B------:R-:W3:Y:S04]  /*c020*/  LDL.LU.64 R82, [R1+0x200] ;  /* 0x0002000001527983 */ /* 0x000ee80000300a00 */
[----:B------:R-:W3:Y:S01]  /*c030*/  LDL.LU.64 R74, [R1+0x238] ;  /* 0x00023800014a7983 */ /* 0x000ee20000300a00 */
[----:B------:R-:W-:-:S04]  /*c040*/  SEL R4, RZ, 0x4, !P0 ;  /* 0x00000004ff047807 */ /* 0x000fc80004000000 */
[----:B------:R-:W-:Y:S02]  /*c050*/  SEL R4, R4, RZ, !P3 ;  /* 0x000000ff04047207 */ /* 0x000fe40005800000 */
[----:B------:R-:W-:Y:S02]  /*c060*/  SEL R2, RZ, 0x4, P4 ;  /* 0x00000004ff027807 */ /* 0x000fe40002000000 */
[----:B------:R-:W-:Y:S01]  /*c070*/  ISETP.NE.U32.AND P4, PT, R4, RZ, PT ;  /* 0x000000ff0400720c */ /* 0x000fe20003f85070 */
[----:B------:R-:W-:-:S12]  /*c080*/  VIADD R5, R0, UR10 ;  /* 0x0000000a00057c36 */ /* 0x000fd80008000000 */
[----:B------:R-:W-:Y:S04]  /*c090*/  LDGSTS.E [R5], desc[UR28][R108.64], P4 ;  /* 0x000000006c057fae */ /* 0x000fe8000a1a101c */
[----:B------:R-:W-:Y:S04]  /*c0a0*/  LDGSTS.E [R5+0x400], desc[UR28][R116.64], P4 ;  /* 0x0040000074057fae */ /* 0x000fe8000a1a101c */
        /* <DEDUP_REMOVED lines=14> */
[----:B------:R-:W-:Y:S04]  /*c190*/  STL [R1+0x60c], R238 ;  /* 0x00060cee01007387 */ /* 0x000fe80000100800 */
[----:B--2---:R1:W-:Y:S04]  /*c1a0*/  LDGSTS.E [R5+0x4000], desc[UR28][R68.64], P4 ;  /* 0x0400000044057fae */ /* 0x0043e8000a1a101c */
[----:B------:R-:W-:Y:S04]  /*c1b0*/  LDGSTS.E [R5+0x4400], desc[UR28][R60.64], P4 ;  /* 0x044000003c057fae */ /* 0x000fe8000a1a101c */
[----:B------:R-:W-:Y:S04]  /*c1c0*/  LDGSTS.E [R5+0x4800], desc[UR28][R56.64], P4 ;  /* 0x0480000038057fae */ /* 0x000fe8000a1a101c */
[----:B----4-:R-:W-:Y:S04]  /*c1d0*/  LDGSTS.E [R5+0x4c00], desc[UR28][R54.64], P4 ;  /* 0x04c0000036057fae */ /* 0x010fe8000a1a101c */
[----:B------:R-:W-:Y:S04]  /*c1e0*/  LDGSTS.E [R5+0x5000], desc[UR28][R52.64], P4 ;  /* 0x0500000034057fae */ /* 0x000fe8000a1a101c */
[----:B------:R-:W-:Y:S04]  /*c1f0*/  LDGSTS.E [R5+0x5400], desc[UR28][R248.64], P4 ;  /* 0x05400000f8057fae */ /* 0x000fe8000a1a101c */
[----:B------:R-:W-:Y:S04]  /*c200*/  LDGSTS.E [R5+0x5800], desc[UR28][R58.64], P4 ;  /* 0x058000003a057fae */ /* 0x000fe8000a1a101c */
[----:B------:R-:W-:Y:S04]  /*c210*/  LDGSTS.E [R5+0x5c00], desc[UR28][R14.64], P4 ;  /* 0x05c000000e057fae */ /* 0x000fe8000a1a101c */
[----:B---3--:R-:W-:Y:S04]  /*c220*/  LDGSTS.E [R5+0x6000], desc[UR28][R12.64], P4 ;  /* 0x060000000c057fae */ /* 0x008fe8000a1a101c */
[----:B------:R-:W-:Y:S04]  /*c230*/  LDGSTS.E [R5+0x6400], desc[UR28][R10.64], P4 ;  /* 0x064000000a057fae */ /* 0x000fe8000a1a101c */
[----:B------:R-:W-:Y:S04]  /*c240*/  LDGSTS.E [R5+0x6800], desc[UR28][R8.64], P4 ;  /* 0x0680000008057fae */ /* 0x000fe8000a1a101c */
[----:B------:R-:W-:Y:S04]  /*c250*/  STL.64 [R1+0x6c0], R106 ;  /* 0x0006c06a01007387 */ /* 0x000fe80000100a00 */
[----:B------:R-:W-:Y:S04]  /*c260*/  STL.64 [R1+0x6a8], R98 ;  /* 0x0006a86201007387 */ /* 0x000fe80000100a00 */
[----:B------:R-:W-:Y:S04]  /*c270*/  STL.64 [R1+0x6b0], R90 ;  /* 0x0006b05a01007387 */ /* 0x000fe80000100a00 */
[----:B------:R2:W-:Y:S04]  /*c280*/  STL.64 [R1+0x6b8], R82 ;  /* 0x0006b85201007387 */ /* 0x0005e80000100a00 */
[----:B------:R-:W3:Y:S04]  /*c290*/  LDL.64 R60, [R1+0x28] ;  /* 0x00002800013c7983 */ /* 0x000ee80000100a00 */
[----:B------:R-:W4:Y:S04]  /*c2a0*/  LDL.64 R56, [R1+0x48] ;  /* 0x0000480001387983 */ /* 0x000f280000100a00 */
[----:B------:R-:W4:Y:S04]  /*c2b0*/  LDL.64 R54, [R1+0x68] ;  /* 0x0000680001367983 */ /* 0x000f280000100a00 */
[----:B------:R-:W4:Y:S04]  /*c2c0*/  LDL.64 R52, [R1+0x88] ;  /* 0x0000880001347983 */ /* 0x000f280000100a00 */
[----:B------:R-:W4:Y:S04]  /*c2d0*/  LDL.64 R248, [R1+0xa8] ;  /* 0x0000a80001f87983 */ /* 0x000f280000100a00 */
[----:B------:R-:W-:Y:S04]  /*c2e0*/  LDGSTS.E [R5+0x6c00], desc[UR28][R106.64], P4 ;  /* 0x06c000006a057fae */ /* 0x000fe8000a1a101c */
[----:B------:R-:W4:Y:S04]  /*c2f0*/  LDL.64 R58, [R1+0xc8] ;  /* 0x0000c800013a7983 */ /* 0x000f280000100a00 */
[----:B------:R-:W-:Y:S04]  /*c300*/  LDGSTS.E [R5+0x7000], desc[UR28][R98.64], P4 ;  /* 0x0700000062057fae */ /* 0x000fe8000a1a101c */
[----:B------:R-:W4:Y:S04]  /*c310*/  LDL.64 R14, [R1+0xe8] ;  /* 0x0000e800010e7983 */ /* 0x000f280000100a00 */
[----:B------:R-:W-:Y:S04]  /*c320*/  LDGSTS.E [R5+0x7400], desc[UR28][R90.64], P4 ;  /* 0x074000005a057fae */ /* 0x000fe8000a1a101c */
[----:B------:R-:W4:Y:S04]  /*c330*/  LDL.64 R12, [R1+0x108] ;  /* 0x00010800010c7983 */ /* 0x000f280000100a00 */
[----:B------:R-:W4:Y:S04]  /*c340*/  LDL.64 R10, [R1+0x128] ;  /* 0x00012800010a7983 */ /* 0x000f280000100a00 */
[----:B------:R-:W4:Y:S04]  /*c350*/  LDL.64 R8, [R1+0x148] ;  /* 0x0001480001087983 */ /* 0x000f280000100a00 */
[----:B------:R-:W-:Y:S04]  /*c360*/  LDGSTS.E [R5+0x7800], desc[UR28][R82.64], P4 ;  /* 0x0780000052057fae */ /* 0x000fe8000a1a101c */
[----:B------:R-:W-:Y:S01]  /*c370*/  STL.64 [R1+0x6c8], R74 ;  /* 0x0006c84a01007387 */ /* 0x000fe20000100a00 */
[----:B------:R-:W-:-:S03]  /*c380*/  ISETP.GT.AND P2, PT, R238, 0x7f, PT ;  /* 0x0000007fee00780c */ /* 0x000fc60003f44270 */
[----:B------:R-:W-:Y:S04]  /*c390*/  LDGSTS.E [R5+0x7c00], desc[UR28][R74.64], P4 ;  /* 0x07c000004a057fae */ /* 0x000fe8000a1a101c */
[----:B--2---:R-:W2:Y:S04]  /*c3a0*/  LDL.LU.64 R82, [R1+0x168] ;  /* 0x0001680001527983 */ /* 0x004ea80000300a00 */
[----:B------:R-:W2:Y:S04]  /*c3b0*/  LDL.LU.64 R104, [R1+0x198] ;  /* 0x0001980001687983 */ /* 0x000ea80000300a00 */
[----:B------:R-:W2:Y:S04]  /*c3c0*/  LDL.LU.64 R96, [R1+0x1b8] ;  /* 0x0001b80001607983 */ /* 0x000ea80000300a00 */
[----:B------:R-:W2:Y:S04]  /*c3d0*/  LDL.LU.64 R88, [R1+0x1e8] ;  /* 0x0001e80001587983 */ /* 0x000ea80000300a00 */
[----:B------:R-:W2:Y:S04]  /*c3e0*/  LDL.LU.64 R80, [R1+0x210] ;  /* 0x0002100001507983 */ /* 0x000ea80000300a00 */
[----:B------:R-:W2:Y:S01]  /*c3f0*/  LDL.LU.64 R72, [R1+0x248] ;  /* 0x0002480001487983 */ /* 0x000ea20000300a00 */
[----:B------:R-:W-:-:S04]  /*c400*/  SEL R2, R2, RZ, P2 ;  /* 0x000000ff02027207 */ /* 0x000fc80001000000 */
[----:B------:R-:W-:Y:S01]  /*c410*/  ISETP.NE.U32.AND P2, PT, R2, RZ, PT ;  /* 0x000000ff0200720c */ /* 0x000fe20003f45070 */
[----:B------:R-:W-:-:S05]  /*c420*/  VIADD R2, R7, 0xffffffbf ;  /* 0xffffffbf07027836 */ /* 0x000fca0000000000 */
[----:B------:R-:W-:Y:S01]  /*c430*/  ISETP.GE.U32.AND P3, PT, R2, 0x7fffff80, PT ;  /* 0x7fffff800200780c */ /* 0x000fe20003f66070 */
[----:B------:R-:W-:-:S05]  /*c440*/  VIADD R2, R7, 0xffffffbe ;  /* 0xffffffbe07027836 */ /* 0x000fca0000000000 */
[----:B------:R-:W-:Y:S01]  /*c450*/  ISETP.GE.U32.AND P6, PT, R2, 0x7fffff7f, PT ;  /* 0x7fffff7f0200780c */ /* 0x000fe20003fc6070 */
[----:B------:R-:W-:-:S05]  /*c460*/  VIADD R2, R7, 0xffffffbd ;  /* 0xffffffbd07027836 */ /* 0x000fca0000000000 */
[----:B------:R-:W-:Y:S02]  /*c470*/  ISETP.GE.U32.AND P5, PT, R2, 0x7fffff7e, PT ;  /* 0x7fffff7e0200780c */ /* 0x000fe40003fa6070 */
[----:B------:R-:W-:-:S05]  /*c480*/  LOP3.LUT R2, R0, 0x20, RZ, 0x3c, !PT ;  /* 0x0000002000027812 */ /* 0x000fca00078e3cff */
[----:B-1----:R-:W-:-:S05]  /*c490*/  VIADD R69, R2, UR10 ;  /* 0x0000000a02457c36 */ /* 0x002fca0008000000 */
        /* <DEDUP_REMOVED lines=16> */
[----:B---3--:R-:W-:Y:S04]  /*c5a0*/  LDGSTS.E [R69+0x4100], desc[UR28][R60.64], P4 ;  /* 0x041000003c457fae */ /* 0x008fe8000a1a101c */
[----:B----4-:R-:W-:Y:S04]  /*c5b0*/  LDGSTS.E [R69+0x4500], desc[UR28][R56.64], P4 ;  /* 0x0450000038457fae */ /* 0x010fe8000a1a101c */
        /* <DEDUP_REMOVED lines=8> */
[----:B--2---:R-:W-:Y:S04]  /*c640*/  STL.64 [R1+0x6e0], R82 ;  /* 0x0006e05201007387 */ /* 0x004fe80000100a00 */
[----:B------:R-:W-:Y:S04]  /*c650*/  LDGSTS.E [R69+0x6900], desc[UR28][R82.64], P4 ;  /* 0x0690000052457fae */ /* 0x000fe8000a1a101c */
[----:B------:R-:W-:Y:S04]  /*c660*/  STL.64 [R1+0x6d0], R104 ;  /* 0x0006d06801007387 */ /* 0x000fe80000100a00 */
[----:B------:R-:W-:Y:S04]  /*c670*/  LDGSTS.E [R69+0x6d00], desc[UR28][R104.64], P4 ;  /* 0x06d0000068457fae */ /* 0x000fe8000a1a101c */
[----:B------:R1:W-:Y:S04]  /*c680*/  STL.64 [R1+0x6d8], R96 ;  /* 0x0006d86001007387 */ /* 0x0003e80000100a00 */
[----:B------:R-:W-:Y:S04]  /*c690*/  LDGSTS.E [R69+0x7100], desc[UR28][R96.64], P4 ;  /* 0x0710000060457fae */ /* 0x000fe8000a1a101c */
[----:B------:R-:W2:Y:S04]  /*c6a0*/  LDL.64 R248, [R1+0x30] ;  /* 0x0000300001f87983 */ /* 0x000ea80000100a00 */
[----:B------:R-:W3:Y:S04]  /*c6b0*/  LDL.64 R58, [R1+0x50] ;  /* 0x00005000013a7983 */ /* 0x000ee80000100a00 */
[----:B------:R-:W4:Y:S04]  /*c6c0*/  LDL.64 R14, [R1+0x70] ;  /* 0x00007000010e7983 */ /* 0x000f280000100a00 */
[----:B------:R-:W4:Y:S04]  /*c6d0*/  LDL.64 R12, [R1+0x90] ;  /* 0x00009000010c7983 */ /* 0x000f280000100a00 */
[----:B------:R-:W4:Y:S04]  /*c6e0*/  LDL.64 R10, [R1+0xb0] ;  /* 0x0000b000010a7983 */ /* 0x000f280000100a00 */
[----:B------:R-:W4:Y:S04]  /*c6f0*/  LDL.64 R8, [R1+0xd0] ;  /* 0x0000d00001087983 */ /* 0x000f280000100a00 */
[----:B-1----:R-:W4:Y:S04]  /*c700*/  LDL.LU.64 R96, [R1+0x130] ;  /* 0x0001300001607983 */ /* 0x002f280000300a00 */
[----:B------:R-:W4:Y:S04]  /*c710*/  LDL.LU.64 R74, [R1+0x150] ;  /* 0x00015000014a7983 */ /* 0x000f280000300a00 */
[----:B------:R-:W4:Y:S04]  /*c720*/  LDL.LU.64 R90, [R1+0x170] ;  /* 0x00017000015a7983 */ /* 0x000f280000300a00 */
[----:B------:R-:W4:Y:S04]  /*c730*/  LDL.LU.64 R102, [R1+0x1a0] ;  /* 0x0001a00001667983 */ /* 0x000f280000300a00 */
[----:B------:R-:W4:Y:S04]  /*c740*/  LDL.LU.64 R94, [R1+0x1c0] ;  /* 0x0001c000015e7983 */ /* 0x000f280000300a00 */
[----:B------:R-:W4:Y:S04]  /*c750*/  LDL.LU.64 R86, [R1+0x1f0] ;  /* 0x0001f00001567983 */ /* 0x000f280000300a00 */
[----:B------:R-:W4:Y:S04]  /*c760*/  LDL.LU.64 R78, [R1+0x218] ;  /* 0x00021800014e7983 */ /* 0x000f280000300a00 */
[----:B------:R-:W4:Y:S04]  /*c770*/  LDL.LU.64 R70, [R1+0x240] ;  /* 0x0002400001467983 */ /* 0x000f280000300a00 */
[----:B------:R-:W-:Y:S04]  /*c780*/  LDGSTS.E [R69+0x7500], desc[UR28][R88.64], P4 ;  /* 0x0750000058457fae */ /* 0x000fe8000a1a101c */
[----:B------:R1:W-:Y:S04]  /*c790*/  STL.64 [R1+0x6e8], R88 ;  /* 0x0006e85801007387 */ /* 0x0003e80000100a00 */
[----:B------:R-:W-:Y:S04]  /*c7a0*/  LDGSTS.E [R69+0x7900], desc[UR28][R80.64], P4 ;  /* 0x0790000050457fae */ /* 0x000fe8000a1a101c */
[----:B------:R-:W-:Y:S04]  /*c7b0*/  LDGSTS.E [R69+0x7d00], desc[UR28][R72.64], P4 ;  /* 0x07d0000048457fae */ /* 0x000fe8000a1a101c */
[----:B-1----:R-:W4:Y:S04]  /*c7c0*/  LDL.LU.64 R88, [R1+0x110] ;  /* 0x0001100001587983 */ /* 0x002f280000300a00 */
[----:B------:R-:W-:Y:S04]  /*c7d0*/  STL.64 [R1+0x6f0], R80 ;  /* 0x0006f05001007387 */ /* 0x000fe80000100a00 */
[----:B------:R1:W-:Y:S04]  /*c7e0*/  STL.64 [R1+0x6f8], R72 ;  /* 0x0006f84801007387 */ /* 0x0003e80000100a00 */
[----:B-1----:R-:W4:Y:S01]  /*c7f0*/  LDL.LU.64 R72, [R1+0xf0] ;  /* 0x0000f00001487983 */ /* 0x002f220000300a00 */
[----:B------:R-:W-:-:S05]  /*c800*/  LOP3.LUT R2, R0, 0x40, RZ, 0x3c, !PT ;  /* 0x0000004000027812 */ /* 0x000fca00078e3cff */
[----:B------:R-:W-:-:S05]  /*c810*/  VIADD R68, R2, UR10 ;  /* 0x0000000a02447c36 */ /* 0x000fca0008000000 */
        /* <DEDUP_REMOVED lines=16> */
[----:B--2---:R-:W-:Y:S04]  /*c920*/  LDGSTS.E [R68+0x4200], desc[UR28][R248.64], P4 ;  /* 0x04200000f8447fae */ /* 0x004fe8000a1a101c */
[----:B---3--:R-:W-:Y:S04]  /*c930*/  LDGSTS.E [R68+0x4600], desc[UR28][R58.64], P4 ;  /* 0x046000003a447fae */ /* 0x008fe8000a1a101c */
[----:B----4-:R-:W-:Y:S04]  /*c940*/  LDGSTS.E [R68+0x4a00], desc[UR28][R14.64], P4 ;  /* 0x04a000000e447fae */ /* 0x010fe8000a1a101c */
[----:B------:R-:W-:Y:S04]  /*c950*/  LDGSTS.E [R68+0x4e00], desc[UR28][R12.64], P4 ;  /* 0x04e000000c447fae */ /* 0x000fe8000a1a101c */
[----:B------:R-:W-:Y:S04]  /*c960*/  LDGSTS.E [R68+0x5200], desc[UR28][R10.64], P4 ;  /* 0x052000000a447fae */ /* 0x000fe8000a1a101c */
[----:B------:R-:W-:Y:S04]  /*c970*/  LDGSTS.E [R68+0x5600], desc[UR28][R8.64], P4 ;  /* 0x0560000008447fae */ /* 0x000fe8000a1a101c */
[----:B------:R1:W-:Y:S04]  /*c980*/  STL.64 [R1+0x710], R72 ;  /* 0x0007104801007387 */ /* 0x0003e80000100a00 */
[----:B------:R2:W-:Y:S04]  /*c990*/  STL.64 [R1+0x708], R88 ;  /* 0x0007085801007387 */ /* 0x0005e80000100a00 */
[----:B------:R3:W-:Y:S04]  /*c9a0*/  STL.64 [R1+0x700], R96 ;  /* 0x0007006001007387 */ /* 0x0007e80000100a00 */
[----:B------:R-:W4:Y:S04]  /*c9b0*/  LDL.64 R60, [R1+0x258] ;  /* 0x00025800013c7983 */ /* 0x000f280000100a00 */
[----:B------:R-:W4:Y:S04]  /*c9c0*/  LDL.64 R58, [R1+0x358] ;  /* 0x00035800013a7983 */ /* 0x000f280000100a00 */
[----:B------:R-:W4:Y:S04]  /*c9d0*/  LDL.64 R56, [R1+0x350] ;  /* 0x0003500001387983 */ /* 0x000f280000100a00 */
[----:B------:R-:W4:Y:S04]  /*c9e0*/  LDL.64 R54, [R1+0x348] ;  /* 0x0003480001367983 */ /* 0x000f280000100a00 */
[----:B------:R-:W4:Y:S04]  /*c9f0*/  LDL.64 R52, [R1+0x340] ;  /* 0x0003400001347983 */ /* 0x000f280000100a00 */
[----:B------:R-:W4:Y:S04]  /*ca00*/  LDL.64 R248, [R1+0x338] ;  /* 0x0003380001f87983 */ /* 0x000f280000100a00 */
[----:B------:R-:W4:Y:S04]  /*ca10*/  LDL.LU.64 R14, [R1+0x20] ;  /* 0x00002000010e7983 */ /* 0x000f280000300a00 */
[----:B------:R-:W4:Y:S04]  /*ca20*/  LDL.LU.64 R12, [R1+0x40] ;  /* 0x00004000010c7983 */ /* 0x000f280000300a00 */
[----:B------:R-:W4:Y:S04]  /*ca30*/  LDL.LU.64 R10, [R1+0x60] ;  /* 0x00006000010a7983 */ /* 0x000f280000300a00 */
[----:B------:R-:W-:Y:S04]  /*ca40*/  LDGSTS.E [R68+0x5a00], desc[UR28][R72.64], P4 ;  /* 0x05a0000048447fae */ /* 0x000fe8000a1a101c */
[----:B------:R-:W4:Y:S04]  /*ca50*/  LDL.LU.64 R8, [R1+0x80] ;  /* 0x0000800001087983 */ /* 0x000f280000300a00 */
[----:B------:R-:W-:Y:S04]  /*ca60*/  LDGSTS.E [R68+0x5e00], desc[UR28][R88.64], P4 ;  /* 0x05e0000058447fae */ /* 0x000fe8000a1a101c */
[----:B-1----:R-:W4:Y:S04]  /*ca70*/  LDL.LU.64 R72, [R1+0x98] ;  /* 0x0000980001487983 */ /* 0x002f280000300a00 */
[----:B------:R-:W-:Y:S04]  /*ca80*/  LDGSTS.E [R68+0x6200], desc[UR28][R96.64], P4 ;  /* 0x0620000060447fae */ /* 0x000fe8000a1a101c */
[----:B--2---:R-:W2:Y:S01]  /*ca90*/  LDL.LU.64 R88, [R1+0xb8] ;  /* 0x0000b80001587983 */ /* 0x004ea20000300a00 */
[----:B------:R-:W-:-:S03]  /*caa0*/  LOP3.LUT R2, R0, 0x60, RZ, 0x3c, !PT ;  /* 0x0000006000027812 */ /* 0x000fc600078e3cff */
[----:B------:R-:W-:Y:S04]  /*cab0*/  LDGSTS.E [R68+0x6600], desc[UR28][R74.64], P4 ;  /* 0x066000004a447fae */ /* 0x000fe8000a1a101c */
[----:B---3--:R-:W3:Y:S04]  /*cac0*/  LDL.LU.64 R96, [R1+0xd8] ;  /* 0x0000d80001607983 */ /* 0x008ee80000300a00 */
[----:B------:R-:W3:Y:S04]  /*cad0*/  LDL.LU.64 R80, [R1+0xf8] ;  /* 0x0000f80001507983 */ /* 0x000ee80000300a00 */
        /* <DEDUP_REMOVED lines=8> */
[----:B------:R-:W3:Y:S01]  /*cb60*/  LDL.64 R234, [R1+0x360] ;  /* 0x0003600001ea7983 */ /* 0x000ee20000100a00 */
[----:B------:R-:W-:-:S03]  /*cb70*/  VIADD R2, R2, UR10 ;  /* 0x0000000a02027c36 */ /* 0x000fc60008000000 */
        /* <DEDUP_REMOVED lines=21> */
[----:B------:R-:W3:Y:S04]  /*ccd0*/  LDL.64 R236, [R1+0x458] ;  /* 0x0004580001ec7983 */ /* 0x000ee80000100a00 */
[----:B------:R-:W3:Y:S04]  /*cce0*/  LDL.64 R240, [R1+0x450] ;  /* 0x0004500001f07983 */ /* 0x000ee80000100a00 */
[----:B------:R-:W3:Y:S04]  /*ccf0*/  LDL.64 R242, [R1+0x448] ;  /* 0x0004480001f27983 */ /* 0x000ee80000100a00 */
[----:B------:R-:W3:Y:S04]  /*cd00*/  LDL.64 R244, [R1+0x440] ;  /* 0x0004400001f47983 */ /* 0x000ee80000100a00 */
[----:B------:R-:W3:Y:S04]  /*cd10*/  LDL.64 R246, [R1+0x438] ;  /* 0x0004380001f67983 */ /* 0x000ee80000100a00 */
[----:B------:R1:W-:Y:S04]  /*cd20*/  STL.64 [R1+0x670], R68 ;  /* 0x0006704401007387 */ /* 0x0003e80000100a00 */
[----:B------:R-:W3:Y:S04]  /*cd30*/  LDL.64 R238, [R1+0x318] ;  /* 0x0003180001ee7983 */ /* 0x000ee80000100a00 */
[----:B-1----:R-:W3:Y:S01]  /*cd40*/  LDL.64 R68, [R1+0x328] ;  /* 0x0003280001447983 */ /* 0x002ee20000100a00 */
[----:B------:R-:W-:-:S03]  /*cd50*/  VIADD R4, R7, 0xffffffbc ;  /* 0xffffffbc07047836 */ /* 0x000fc60000000000 */
[----:B----4-:R-:W-:Y:S04]  /*cd60*/  LDGSTS.E [R2+0x3f00], desc[UR28][R14.64], P4 ;  /* 0x03f000000e027fae */ /* 0x010fe8000a1a101c */
[----:B------:R-:W-:Y:S04]  /*cd70*/  LDGSTS.E [R2+0x4300], desc[UR28][R12.64], P4 ;  /* 0x043000000c027fae */ /* 0x000fe8000a1a101c */
[----:B------:R-:W-:Y:S04]  /*cd80*/  LDGSTS.E [R2+0x4700], desc[UR28][R10.64], P4 ;  /* 0x047000000a027fae */ /* 0x000fe8000a1a101c */
[----:B------:R-:W-:Y:S04]  /*cd90*/  LDGSTS.E [R2+0x4b00], desc[UR28][R8.64], P4 ;  /* 0x04b0000008027fae */ /* 0x000fe8000a1a101c */
[----:B------:R-:W-:Y:S04]  /*cda0*/  LDGSTS.E [R2+0x4f00], desc[UR28][R72.64], P4 ;  /* 0x04f0000048027fae */ /* 0x000fe8000a1a101c */
[----:B--2---:R-:W-:Y:S04]  /*cdb0*/  LDGSTS.E [R2+0x5300], desc[UR28][R88.64], P4 ;  /* 0x0530000058027fae */ /* 0x004fe8000a1a101c */
[----:B---3--:R-:W-:Y:S04]  /*cdc0*/  LDGSTS.E [R2+0x5700], desc[UR28][R96.64], P4 ;  /* 0x0570000060027fae */ /* 0x008fe8000a1a101c */
        /* <DEDUP_REMOVED lines=10> */
[----:B------:R-:W0:Y:S01]  /*ce70*/  LDGDEPBAR ;  /* 0x00000000000079af */ /* 0x000e220000000000 */
[----:B------:R-:W-:Y:S06]  /*ce80*/  BAR.SYNC.DEFER_BLOCKING 0x0 ;  /* 0x0000000000007b1d */ /* 0x000fec0000010000 */
[----:B------:R-:W2:Y:S04]  /*ce90*/  LDL.64 R60, [R1+0x310] ;  /* 0x00031000013c7983 */ /* 0x000ea80000100a00 */
[----:B------:R1:W-:Y:S04]  /*cea0*/  STL.64 [R1+0x610], R2 ;  /* 0x0006100201007387 */ /* 0x0003e80000100a00 */
[----:B-1----:R-:W3:Y:S01]  /*ceb0*/  LDL.64 R2, [R1+0x330] ;  /* 0x0003300001027983 */ /* 0x002ee20000100a00 */
[----:B------:R-:W-:Y:S01]  /*cec0*/  ISETP.GE.U32.AND P4, PT, R4, 0x7fffff7d, PT ;  /* 0x7fffff7d0400780c */ /* 0x000fe20003f86070 */
[----:B------:R-:W-:-:S02]  /*ced0*/  VIADD R4, R7, 0xffffffbb ;  /* 0xffffffbb07047836 */ /* 0x000fc40000000000 */
[----:B------:R-:W-:Y:S01]  /*cee0*/  @!PT LDS RZ, [RZ] ;  /* 0x00000000fffff984 */ /* 0x000fe20000000800 */
[----:B------:R-:W-:Y:S01]  /*cef0*/  @!PT LDS RZ, [RZ] ;  /* 0x00000000fffff984 */ /* 0x000fe20000000800 */
[----:B------:R-:W-:Y:S01]  /*cf00*/  @!PT LDS RZ, [RZ] ;  /* 0x00000000fffff984 */ /* 0x000fe20000000800 */
[----:B------:R-:W-:Y:S03]  /*cf10*/  LDGSTS.E [R252+0x38000], desc[UR28][R234.64], !P3 ;  /* 0x38000000eafc7fae */ /* 0x000fe6000d9a101c */
[----:B------:R-:W-:Y:S01]  /*cf20*/  ISETP.GE.U32.AND P3, PT, R4, 0x7fffff7c, PT ;  /* 0x7fffff7c0400780c */ /* 0x000fe20003f66070 */
[----:B------:R1:W-:Y:S04]  /*cf30*/  STL.64 [R1+0x618], R234 ;  /* 0x000618ea01007387 */ /* 0x0003e80000100a00 */
[----:B------:R-:W-:Y:S01]  /*cf40*/  LDGSTS.E [R252+0x38004], desc[UR28][R58.64], !P6 ;  /* 0x380040003afc7fae */ /* 0x000fe2000f1a101c */
[----:B------:R-:W-:-:S03]  /*cf50*/  VIADD R4, R7, 0xffffffba ;  /* 0xffffffba07047836 */ /* 0x000fc60000000000 */
[----:B------:R-:W-:Y:S04]  /*cf60*/  LDGSTS.E [R252+0x38008], desc[UR28][R56.64], !P5 ;  /* 0x3800800038fc7fae */ /* 0x000fe8000e9a101c */
[----:B------:R-:W-:Y:S04]  /*cf70*/  LDGSTS.E [R252+0x3800c], desc[UR28][R54.64], !P4 ;  /* 0x3800c00036fc7fae */ /* 0x000fe8000e1a101c */
[----:B------:R-:W4:Y:S04]  /*cf80*/  LDL.64 R58, [R1+0x308] ;  /* 0x00030800013a7983 */ /* 0x000f280000100a00 */
[----:B------:R-:W4:Y:S04]  /*cf90*/  LDL.64 R56, [R1+0x300] ;  /* 0x0003000001387983 */ /* 0x000f280000100a00 */
[----:B------:R-:W4:Y:S04]  /*cfa0*/  LDL.64 R54, [R1+0x2f8] ;  /* 0x0002f80001367983 */ /* 0x000f280000100a00 */
[----:B------:R-:W-:Y:S01]  /*cfb0*/  LDGSTS.E [R252+0x38010], desc[UR28][R52.64], !P3 ;  /* 0x3801000034fc7fae */ /* 0x000fe2000d9a101c */
[----:B------:R-:W-:-:S03]  /*cfc0*/  ISETP.GE.U32.AND P6, PT, R4, 0x7fffff7b, PT ;  /* 0x7fffff7b0400780c */ /* 0x000fc60003fc6070 */
[----:B-1----:R-:W4:Y:S04]  /*cfd0*/  LDL.64 R234, [R1+0x3a0] ;  /* 0x0003a00001ea7983 */ /* 0x002f280000100a00 */
[----:B------:R-:W4:Y:S06]  /*cfe0*/  LDL.64 R52, [R1+0x2f0] ;  /* 0x0002f00001347983 */ /* 0x000f2c0000100a00 */
[----:B------:R-:W-:Y:S04]  /*cff0*/  LDGSTS.E [R252+0x38014], desc[UR28][R248.64], !P6 ;  /* 0x38014000f8fc7fae */ /* 0x000fe8000f1a101c */
[----:B------:R-:W4:Y:S01]  /*d000*/  LDL.64 R248, [R1+0x2e8] ;  /* 0x0002e80001f87983 */ /* 0x000f220000100a00 */
[----:B------:R-:W-:-:S05]  /*d010*/  VIADD R4, R7, 0xffffffb9 ;  /* 0xffffffb907047836 */ /* 0x000fca0000000000 */
[----:B------:R-:W-:Y:S01]  /*d020*/  ISETP.GE.U32.AND P5, PT, R4, 0x7fffff7a, PT ;  /* 0x7fffff7a0400780c */ /* 0x000fe20003fa6070 */
[----:B------:R-:W-:-:S05]  /*d030*/  VIADD R4, R7, 0xffffffb8 ;  /* 0xffffffb807047836 */ /* 0x000fca0000000000 */
[----:B------:R-:W-:Y:S01]  /*d040*/  ISETP.GE.U32.AND P4, PT, R4, 0x7fffff79, PT ;  /* 0x7fffff790400780c */ /* 0x000fe20003f86070 */
[----:B------:R-:W-:-:S05]  /*d050*/  VIADD R4, R7, 0xffffffb7 ;  /* 0xffffffb707047836 */ /* 0x000fca0000000000 */
[----:B------:R-:W-:Y:S01]  /*d060*/  ISETP.GE.U32.AND P3, PT, R4, 0x7fffff78, PT ;  /* 0x7fffff780400780c */ /* 0x000fe20003f66070 */
[----:B------:R-:W-:-:S05]  /*d070*/  VIADD R4, R7, 0xffffffb6 ;  /* 0xffffffb607047836 */ /* 0x000fca0000000000 */
[----:B------:R-:W-:Y:S01]  /*d080*/  ISETP.GE.U32.AND P6, PT, R4, 0x7fffff77, PT ;  /* 0x7fffff770400780c */ /* 0x000fe20003fc6070 */
[C---:B------:R-:W-:Y:S01]  /*d090*/  VIADD R4, R7.reuse, 0xffffffb5 ;  /* 0xffffffb507047836 */ /* 0x040fe20000000000 */
[----:B---3--:R-:W-:Y:S04]  /*d0a0*/  LDGSTS.E [R252+0x38018], desc[UR28][R2.64], !P5 ;  /* 0x3801800002fc7fae */ /* 0x008fe8000e9a101c */
[----:B------:R-:W-:Y:S01]  /*d0b0*/  ISETP.GE.U32.AND P5, PT, R4, 0x7fffff76, PT ;  /* 0x7fffff760400780c */ /* 0x000fe20003fa6070 */
[C---:B------:R-:W-:Y:S01]  /*d0c0*/  VIADD R4, R7.reuse, 0xffffffb4 ;  /* 0xffffffb407047836 */ /* 0x040fe20000000000 */
[----:B------:R-:W-:Y:S04]  /*d0d0*/  LDGSTS.E [R252+0x3801c], desc[UR28][R68.64], !P4 ;  /* 0x3801c00044fc7fae */ /* 0x000fe8000e1a101c */
[----:B------:R-:W-:Y:S01]  /*d0e0*/  ISETP.GE.U32.AND P4, PT, R4, 0x7fffff75, PT ;  /* 0x7fffff750400780c */ /* 0x000fe20003f86070 */
[C---:B------:R-:W-:Y:S01]  /*d0f0*/  VIADD R4, R7.reuse, 0xffffffb3 ;  /* 0xffffffb307047836 */ /* 0x040fe20000000000 */
[----:B------:R-:W-:Y:S04]  /*d100*/  LDGSTS.E [R252+0x38020], desc[UR28][R238.64], !P3 ;  /* 0x38020000eefc7fae */ /* 0x000fe8000d9a101c */
[----:B------:R-:W-:Y:S01]  /*d110*/  ISETP.GE.U32.AND P3, PT, R4, 0x7fffff74, PT ;  /* 0x7fffff740400780c */ /* 0x000fe20003f66070 */
[----:B------:R-:W-:Y:S01]  /*d120*/  VIADD R4, R7, 0xffffffb2 ;  /* 0xffffffb207047836 */ /* 0x000fe20000000000 */
[----:B--2---:R-:W-:Y:S04]  /*d130*/  LDGSTS.E [R252+0x38024], desc[UR28][R60.64], !P6 ;  /* 0x380240003cfc7fae */ /* 0x004fe8000f1a101c */
[----:B------:R-:W2:Y:S04]  /*d140*/  LDL.64 R2, [R1+0x398] ;  /* 0x0003980001027983 */ /* 0x000ea80000100a00 */
[----:B------:R-:W3:Y:S01]  /*d150*/  LDL.64 R238, [R1+0x3e0] ;  /* 0x0003e00001ee7983 */ /* 0x000ee20000100a00 */
[----:B------:R-:W-:-:S03]  /*d160*/  ISETP.GE.U32.AND P6, PT, R4, 0x7fffff73, PT ;  /* 0x7fffff730400780c */ /* 0x000fc60003fc6070 */
[----:B----4-:R-:W-:Y:S01]  /*d170*/  LDGSTS.E [R252+0x38028], desc[UR28][R58.64], !P5 ;  /* 0x380280003afc7fae */ /* 0x010fe2000e9a101c */
[----:B------:R-:W-:-:S03]  /*d180*/  VIADD R4, R7, 0xffffffb1 ;  /* 0xffffffb107047836 */ /* 0x000fc60000000000 */
[----:B------:R-:W-:Y:S04]  /*d190*/  LDGSTS.E [R252+0x3802c], desc[UR28][R56.64], !P4 ;  /* 0x3802c00038fc7fae */ /* 0x000fe8000e1a101c */
[----:B------:R-:W4:Y:S04]  /*d1a0*/  LDL.64 R60, [R1+0x3d0] ;  /* 0x0003d000013c7983 */ /* 0x000f280000100a00 */
[----:B------:R-:W2:Y:S04]  /*d1b0*/  LDL.64 R58, [R1+0x3d8] ;  /* 0x0003d800013a7983 */ /* 0x000ea80000100a00 */
[----:B------:R-:W-:Y:S04]  /*d1c0*/  LDGSTS.E [R252+0x38030], desc[UR28][R54.64], !P3 ;  /* 0x3803000036fc7fae */ /* 0x000fe8000d9a101c */
[----:B------:R-:W4:Y:S04]  /*d1d0*/  LDL.64 R56, [R1+0x3c8] ;  /* 0x0003c80001387983 */ /* 0x000f280000100a00 */
[----:B------:R-:W-:Y:S04]  /*d1e0*/  LDGSTS.E [R252+0x38034], desc[UR28][R52.64], !P6 ;  /* 0x3803400034fc7fae */ /* 0x000fe8000f1a101c */
[----:B------:R-:W4:Y:S01]  /*d1f0*/  LDL.64 R54, [R1+0x3c0] ;  /* 0x0003c00001367983 */ /* 0x000f220000100a00 */
[----:B------:R-:W-:-:S03]  /*d200*/  ISETP.GE.U32.AND P5, PT, R4, 0x7fffff72, PT ;  /* 0x7fffff720400780c */ /* 0x000fc60003fa6070 */
[----:B------:R-:W4:Y:S10]  /*d210*/  LDL.64 R52, [R1+0x3b8] ;  /* 0x0003b80001347983 */ /* 0x000f340000100a00 */
[----:B------:R-:W-:Y:S04]  /*d220*/  LDGSTS.E [R252+0x38038], desc[UR28][R248.64], !P5 ;  /* 0x38038000f8fc7fae */ /* 0x000fe8000e9a101c */
[----:B------:R-:W4:Y:S01]  /*d230*/  LDL.64 R248, [R1+0x3b0] ;  /* 0x0003b00001f87983 */ /* 0x000f220000100a00 */
[----:B------:R-:W-:-:S05]  /*d240*/  VIADD R4, R7, 0xffffffb0 ;  /* 0xffffffb007047836 */ /* 0x000fca0000000000 */
[----:B------:R-:W-:Y:S01]  /*d250*/  ISETP.GE.U32.AND P4, PT, R4, 0x7fffff71, PT ;  /* 0x7fffff710400780c */ /* 0x000fe20003f86070 */
[----:B------:R-:W-:-:S05]  /*d260*/  VIADD R4, R7, 0xffffffaf ;  /* 0xffffffaf07047836 */ /* 0x000fca0000000000 */
[----:B------:R-:W-:Y:S01]  /*d270*/  ISETP.GE.U32.AND P3, PT, R4, 0x7fffff70, PT ;  /* 0x7fffff700400780c */ /* 0x000fe20003f66070 */
[C---:B------:R-:W-:Y:S01]  /*d280*/  VIADD R4, R7.reuse, 0xffffffae ;  /* 0xffffffae07047836 */ /* 0x040fe20000000000 */
[----:B------:R1:W-:Y:S04]  /*d290*/  STL.64 [R1+0x620], R250 ;  /* 0x000620fa01007387 */ /* 0x0003e80000100a00 */
[----:B------:R-:W-:Y:S01]  /*d2a0*/  ISETP.GE.U32.AND P6, PT, R4, 0x7fffff6f, PT ;  /* 0x7fffff6f0400780c */ /* 0x000fe20003fc6070 */
[C---:B------:R-:W-:Y:S01]  /*d2b0*/  VIADD R4, R7.reuse, 0xffffffad ;  /* 0xffffffad07047836 */ /* 0x040fe20000000000 */
[----:B------:R-:W-:Y:S04]  /*d2c0*/  LDGSTS.E [R252+0x3803c], desc[UR28][R250.64], !P4 ;  /* 0x3803c000fafc7fae */ /* 0x000fe8000e1a101c */
[----:B------:R-:W-:Y:S01]  /*d2d0*/  ISETP.GE.U32.AND P5, PT, R4, 0x7fffff6e, PT ;  /* 0x7fffff6e0400780c */ /* 0x000fe20003fa6070 */
[C---:B------:R-:W-:Y:S01]  /*d2e0*/  VIADD R4, R7.reuse, 0xffffffac ;  /* 0xffffffac07047836 */ /* 0x040fe20000000000 */
[----:B------:R-:W4:Y:S04]  /*d2f0*/  LDL.64 R68, [R1+0x390] ;  /* 0x0003900001447983 */ /* 0x000f280000100a00 */
[----:B-1----:R-:W4:Y:S01]  /*d300*/  LDL.64 R250, [R1+0x3a8] ;  /* 0x0003a80001fa7983 */ /* 0x002f220000100a00 */
[----:B------:R-:W-:Y:S01]  /*d310*/  ISETP.GE.U32.AND P4, PT, R4, 0x7fffff6d, PT ;  /* 0x7fffff6d0400780c */ /* 0x000fe20003f86070 */
[----:B------:R-:W-:-:S02]  /*d320*/  VIADD R4, R7, 0xffffffab ;  /* 0xffffffab07047836 */ /* 0x000fc40000000000 */
[----:B---3--:R-:W-:Y:S03]  /*d330*/  LDGSTS.E [R252+0x38040], desc[UR28][R238.64], !P3 ;  /* 0x38040000eefc7fae */ /* 0x008fe6000d9a101c */
[----:B------:R-:W-:Y:S01]  /*d340*/  ISETP.GE.U32.AND P3, PT, R4, 0x7fffff6c, PT ;  /* 0x7fffff6c0400780c */ /* 0x000fe20003f66070 */
[----:B------:R-:W-:Y:S01]  /*d350*/  VIADD R4, R7, 0xffffffaa ;  /* 0xffffffaa07047836 */ /* 0x000fe20000000000 */
[----:B------:R-:W3:Y:S04]  /*d360*/  LDL.64 R238, [R1+0x388] ;  /* 0x0003880001ee7983 */ /* 0x000ee80000100a00 */
[----:B--2---:R-:W-:Y:S01]  /*d370*/  LDGSTS.E [R252+0x38044], desc[UR28][R58.64], !P6 ;  /* 0x380440003afc7fae */ /* 0x004fe2000f1a101c */
[----:B------:R-:W-:-:S03]  /*d380*/  ISETP.GE.U32.AND P6, PT, R4, 0x7fffff6b, PT ;  /* 0x7fffff6b0400780c */ /* 0x000fc60003fc6070 */
[----:B----4-:R-:W-:Y:S01]  /*d390*/  LDGSTS.E [R252+0x38048], desc[UR28][R60.64], !P5 ;  /* 0x380480003cfc7fae */ /* 0x010fe2000e9a101c */
[----:B------:R-:W-:-:S03]  /*d3a0*/  VIADD R4, R7, 0xffffffa9 ;  /* 0xffffffa907047836 */ /* 0x000fc60000000000 */
[----:B------:R-:W-:Y:S04]  /*d3b0*/  LDGSTS.E [R252+0x3804c], desc[UR28][R56.64], !P4 ;  /* 0x3804c00038fc7fae */ /* 0x000fe8000e1a101c */
[----:B------:R-:W2:Y:S04]  /*d3c0*/  LDL.64 R58, [R1+0x380] ;  /* 0x00038000013a7983 */ /* 0x000ea80000100a00 */
[----:B------:R-:W4:Y:S04]  /*d3d0*/  LDL.LU.64 R60, [R1+0x738] ;  /* 0x00073800013c7983 */ /* 0x000f280000300a00 */
[----:B------:R-:W4:Y:S04]  /*d3e0*/  LDL.LU.64 R56, [R1+0x730] ;  /* 0x0007300001387983 */ /* 0x000f280000300a00 */
[----:B------:R-:W-:Y:S04]  /*d3f0*/  LDGSTS.E [R252+0x38050], desc[UR28][R54.64], !P3 ;  /* 0x3805000036fc7fae */ /* 0x000fe8000d9a101c */
[----:B------:R-:W-:Y:S01]  /*d400*/  LDGSTS.E [R252+0x38054], desc[UR28][R52.64], !P6 ;  /* 0x3805400034fc7fae */ /* 0x000fe2000f1a101c */
[----:B------:R-:W-:-:S03]  /*d410*/  ISETP.GE.U32.AND P5, PT, R4, 0x7fffff6a, PT ;  /* 0x7fffff6a0400780c */ /* 0x000fc60003fa6070 */
[----:B------:R-:W4:Y:S04]  /*d420*/  LDL.LU.64 R54, [R1+0x728] ;  /* 0x0007280001367983 */ /* 0x000f280000300a00 */
[----:B------:R-:W4:Y:S06]  /*d430*/  LDL.LU.64 R52, [R1+0x720] ;  /* 0x0007200001347983 */ /* 0x000f2c0000300a00 */
[----:B------:R-:W-:Y:S04]  /*d440*/  LDGSTS.E [R252+0x38058], desc[UR28][R248.64], !P5 ;  /* 0x38058000f8fc7fae */ /* 0x000fe8000e9a101c */
[----:B------:R-:W4:Y:S01]  /*d450*/  LDL.LU.64 R248, [R1+0x718] ;  /* 0x0007180001f87983 */ /* 0x000f220000300a00 */
[----:B------:R-:W-:-:S05]  /*d460*/  VIADD R4, R7, 0xffffffa8 ;  /* 0xffffffa807047836 */ /* 0x000fca0000000000 */
[----:B------:R-:W-:Y:S01]  /*d470*/  ISETP.GE.U32.AND P4, PT, R4, 0x7fffff69, PT ;  /* 0x7fffff690400780c */ /* 0x000fe20003f86070 */
[----:B------:R-:W-:-:S05]  /*d480*/  VIADD R4, R7, 0xffffffa7 ;  /* 0xffffffa707047836 */ /* 0x000fca0000000000 */
[----:B------:R-:W-:Y:S01]  /*d490*/  ISETP.GE.U32.AND P3, PT, R4, 0x7fffff68, PT ;  /* 0x7fffff680400780c */ /* 0x000fe20003f66070 */
[----:B------:R-:W-:-:S05]  /*d4a0*/  VIADD R4, R7, 0xffffffa6 ;  /* 0xffffffa607047836 */ /* 0x000fca0000000000 */
[----:B------:R-:W-:Y:S01]  /*d4b0*/  ISETP.GE.U32.AND P6, PT, R4, 0x7fffff67, PT ;  /* 0x7fffff670400780c */ /* 0x000fe20003fc6070 */
[C---:B------:R-:W-:Y:S01]  /*d4c0*/  VIADD R4, R7.reuse, 0xffffffa5 ;  /* 0xffffffa507047836 */ /* 0x040fe20000000000 */
[----:B------:R-:W-:Y:S04]  /*d4d0*/  LDGSTS.E [R252+0x3805c], desc[UR28][R250.64], !P4 ;  /* 0x3805c000fafc7fae */ /* 0x000fe8000e1a101c */
[----:B------:R-:W-:Y:S01]  /*d4e0*/  ISETP.GE.U32.AND P5, PT, R4, 0x7fffff66, PT ;  /* 0x7fffff660400780c */ /* 0x000fe20003fa6070 */
[C---:B------:R-:W-:Y:S01]  /*d4f0*/  VIADD R4, R7.reuse, 0xffffffa4 ;  /* 0xffffffa407047836 */ /* 0x040fe20000000000 */
[----:B------:R-:W-:Y:S04]  /*d500*/  LDGSTS.E [R252+0x38060], desc[UR28][R234.64], !P3 ;  /* 0x38060000eafc7fae */ /* 0x000fe8000d9a101c */
[----:B------:R-:W-:Y:S01]  /*d510*/  ISETP.GE.U32.AND P4, PT, R4, 0x7fffff65, PT ;  /* 0x7fffff650400780c */ /* 0x000fe20003f86070 */
[C---:B------:R-:W-:Y:S01]  /*d520*/  VIADD R4, R7.reuse, 0xffffffa3 ;  /* 0xffffffa307047836 */ /* 0x040fe20000000000 */
[----:B------:R1:W-:Y:S04]  /*d530*/  LDGSTS.E [R252+0x38064], desc[UR28][R2.64], !P6 ;  /* 0x3806400002fc7fae */ /* 0x0003e8000f1a101c */
[----:B------:R-:W-:Y:S01]  /*d540*/  ISETP.GE.U32.AND P3, PT, R4, 0x7fffff64, PT ;  /* 0x7fffff640400780c */ /* 0x000fe20003f66070 */
[C---:B------:R-:W-:Y:S01]  /*d550*/  VIADD R4, R7.reuse, 0xffffffa2 ;  /* 0xffffffa207047836 */ /* 0x040fe20000000000 */
[----:B------:R-:W-:Y:S04]  /*d560*/  LDGSTS.E [R252+0x38068], desc[UR28][R68.64], !P5 ;  /* 0x3806800044fc7fae */ /* 0x000fe8000e9a101c */
[----:B------:R-:W-:Y:S01]  /*d570*/  ISETP.GE.U32.AND P6, PT, R4, 0x7fffff63, PT ;  /* 0x7fffff630400780c */ /* 0x000fe20003fc6070 */
[----:B------:R-:W-:-:S05]  /*d580*/  VIADD R4, R7, 0xffffffa1 ;  /* 0xffffffa107047836 */ /* 0x000fca0000000000 */
[----:B------:R-:W-:Y:S01]  /*d590*/  ISETP.GE.U32.AND P5, PT, R4, 0x7fffff62, PT ;  /* 0x7fffff620400780c */ /* 0x000fe20003fa6070 */
[C---:B------:R-:W-:Y:S01]  /*d5a0*/  VIADD R4, R7.reuse, 0xffffffa0 ;  /* 0xffffffa007047836 */ /* 0x040fe20000000000 */
[----:B------:R-:W-:Y:S01]  /*d5b0*/  USHF.L.U32 UR6, UR5, 0x6, URZ ;  /* 0x0000000605067899 */ /* 0x000fe200080006ff */
[----:B-1----:R-:W-:-:S05]  /*d5c0*/  VIADD R2, R7, 0xffffff80 ;  /* 0xffffff8007027836 */ /* 0x002fca0000000000 */
[----:B------:R-:W-:Y:S01]  /*d5d0*/  IMAD.U32 R5, RZ, RZ, UR6 ;  /* 0x00000006ff057e24 */ /* 0x000fe2000f8e00ff */
[----:B---3--:R-:W-:Y:S01]  /*d5e0*/  LDGSTS.E [R252+0x3806c], desc[UR28][R238.64], !P4 ;  /* 0x3806c000eefc7fae */ /* 0x008fe2000e1a101c */
[----:B------:R-:W-:Y:S01]  /*d5f0*/  ISETP.GE.U32.AND P4, PT, R4, 0x7fffff61, PT ;  /* 0x7fffff610400780c */ /* 0x000fe20003f86070 */
[C---:B------:R-:W-:Y:S02]  /*d600*/  VIADD R4, R7.reuse, 0xffffff9f ;  /* 0xffffff9f07047836 */ /* 0x040fe40000000000 */
[----:B--2---:R-:W-:Y:S03]  /*d610*/  LDGSTS.E [R252+0x38070], desc[UR28][R58.64], !P3 ;  /* 0x380700003afc7fae */ /* 0x004fe6000d9a101c */
[----:B------:R-:W-:Y:S01]  /*d620*/  ISETP.GE.U32.AND P3, PT, R4, 0x7fffff60, PT ;  /* 0x7fffff600400780c */ /* 0x000fe20003f66070 */
[C---:B------:R-:W-:Y:S01]  /*d630*/  VIADD R4, R7.reuse, 0xffffff9e ;  /* 0xffffff9e07047836 */ /* 0x040fe20000000000 */
[----:B----4-:R-:W-:Y:S04]  /*d640*/  LDGSTS.E [R252+0x38074], desc[UR28][R52.64], !P6 ;  /* 0x3807400034fc7fae */ /* 0x010fe8000f1a101c */
        /* <DEDUP_REMOVED lines=82> */
[----:B------:R-:W-:Y:S01]  /*db70*/  STL.64 [R1+0x628], R248 ;  /* 0x000628f801007387 */ /* 0x000fe20000100a00 */
[----:B------:R-:W-:-:S03]  /*db80*/  VIADD R4, R7, 0xffffff82 ;  /* 0xffffff8207047836 */ /* 0x000fc60000000000 */
[----:B------:R-:W-:Y:S04]  /*db90*/  STL.64 [R1+0x630], R236 ;  /* 0x000630ec01007387 */ /* 0x000fe80000100a00 */
[----:B------:R-:W-:Y:S04]  /*dba0*/  STL.64 [R1+0x638], R240 ;  /* 0x000638f001007387 */ /* 0x000fe80000100a00 */
[----:B------:R-:W-:Y:S04]  /*dbb0*/  STL.64 [R1+0x640], R242 ;  /* 0x000640f201007387 */ /* 0x000fe80000100a00 */
[----:B------:R-:W-:Y:S04]  /*dbc0*/  STL.64 [R1+0x648], R244 ;  /* 0x000648f401007387 */ /* 0x000fe80000100a00 */
[----:B------:R-:W-:Y:S01]  /*dbd0*/  LDGSTS.E [R252+0x380e4], desc[UR28][R20.64], !P6 ;  /* 0x380e400014fc7fae */ /* 0x000fe2000f1a101c */
[----:B------:R-:W-:Y:S01]  /*dbe0*/  ISETP.GE.U32.AND P6, PT, R4, 0x7fffff43, PT ;  /* 0x7fffff430400780c */ /* 0x000fe20003fc6070 */
[----:B------:R-:W-:-:S02]  /*dbf0*/  VIADD R4, R7, 0xffffff81 ;  /* 0xffffff8107047836 */ /* 0x000fc40000000000 */
[----:B------:R-:W-:Y:S04]  /*dc00*/  STL.64 [R1+0x650], R246 ;  /* 0x000650f601007387 */ /* 0x000fe80000100a00 */
[----:B------:R-:W-:Y:S04]  /*dc10*/  LDGSTS.E [R252+0x380e8], desc[UR28][R18.64], !P5 ;  /* 0x380e800012fc7fae */ /* 0x000fe8000e9a101c */
[----:B------:R1:W-:Y:S04]  /*dc20*/  STL [R1+0x658], R7 ;  /* 0x0006580701007387 */ /* 0x0003e80000100800 */
[----:B------:R2:W-:Y:S01]  /*dc30*/  LDGSTS.E [R252+0x380ec], desc[UR28][R16.64], !P4 ;  /* 0x380ec00010fc7fae */ /* 0x0005e2000e1a101c */
[----:B------:R-:W-:Y:S01]  /*dc40*/  ISETP.GE.U32.AND P4, PT, R2, 0x7fffff41, PT ;  /* 0x7fffff410200780c */ /* 0x000fe20003f86070 */
[----:B------:R-:W-:-:S04]  /*dc50*/  IMAD.WIDE R2, R5, 0x4, R110 ;  /* 0x0000000405027825 */ /* 0x000fc800078e026e */
[----:B-1----:R-:W-:-:S04]  /*dc60*/  IMAD.WIDE R6, R5, 0x4, R108 ;  /* 0x0000000405067825 */ /* 0x002fc800078e026c */
[C---:B------:R-:W-:Y:S01]  /*dc70*/  IMAD.WIDE R250, R5.reuse, 0x4, R112 ;  /* 0x0000000405fa7825 */ /* 0x040fe200078e0270 */
[----:B------:R1:W-:Y:S04]  /*dc80*/  STL.64 [R1+0x2d8], R6 ;  /* 0x0002d80601007387 */ /* 0x0003e80000100a00 */
[----:B------:R2:W-:Y:S01]  /*dc90*/  STL.64 [R1+0x530], R2 ;  /* 0x0005300201007387 */ /* 0x0005e20000100a00 */
[----:B------:R-:W-:-:S03]  /*dca0*/  IMAD.WIDE R44, R5, 0x4, R114 ;  /* 0x00000004052c7825 */ /* 0x000fc600078e0272 */
[----:B------:R-:W-:Y:S01]  /*dcb0*/  STL.64 [R1+0x5a0], R250 ;  /* 0x0005a0fa01007387 */ /* 0x000fe20000100a00 */
[----:B-1----:R-:W-:-:S04]  /*dcc0*/  IMAD.WIDE R6, R5, 0x4, R116 ;  /* 0x0000000405067825 */ /* 0x002fc800078e0274 */
[C---:B--2---:R-:W-:Y:S01]  /*dcd0*/  IMAD.WIDE R2, R5.reuse, 0x4, R118 ;  /* 0x0000000405027825 */ /* 0x044fe200078e0276 */
[----:B------:R-:W-:Y:S03]  /*dce0*/  STL.64 [R1+0x2d0], R6 ;  /* 0x0002d00601007387 */ /* 0x000fe60000100a00 */
[C---:B------:R-:W-:Y:S01]  /*dcf0*/  IMAD.WIDE R234, R5.reuse, 0x4, R120 ;  /* 0x0000000405ea7825 */ /* 0x040fe200078e0278 */
[----:B------:R-:W-:Y:S04]  /*dd00*/  STL.64 [R1+0x660], R250 ;  /* 0x000660fa01007387 */ /* 0x000fe80000100a00 */
[----:B------:R1:W-:Y:S01]  /*dd10*/  STL.64 [R1+0x528], R2 ;  /* 0x0005280201007387 */ /* 0x0003e20000100a00 */
[----:B------:R-:W-:-:S03]  /*dd20*/  IMAD.WIDE R42, R5, 0x4, R122 ;  /* 0x00000004052a7825 */ /* 0x000fc600078e027a */
[----:B------:R-:W-:Y:S04]  /*dd30*/  STL.64 [R1+0x5f0], R44 ;  /* 0x0005f02c01007387 */ /* 0x000fe80000100a00 */
[----:B------:R2:W-:Y:S01]  /*dd40*/  STL.64 [R1+0x668], R44 ;  /* 0x0006682c01007387 */ /* 0x0005e20000100a00 */
[----:B-1----:R-:W-:-:S03]  /*dd50*/  IMAD.WIDE R2, R5, 0x4, R124 ;  /* 0x0000000405027825 */ /* 0x002fc600078e027c */
[----:B------:R-:W-:Y:S04]  /*dd60*/  STL.64 [R1+0x590], R234 ;  /* 0x000590ea01007387 */ /* 0x000fe80000100a00 */
[----:B------:R-:W-:Y:S01]  /*dd70*/  STL.64 [R1+0x678], R234 ;  /* 0x000678ea01007387 */ /* 0x000fe20000100a00 */
[----:B--2---:R-:W-:-:S03]  /*dd80*/  IMAD.WIDE R44, R5, 0x4, R126 ;  /* 0x00000004052c7825 */ /* 0x004fc600078e027e */
[----:B------:R1:W-:Y:S01]  /*dd90*/  STL.64 [R1+0x2c8], R2 ;  /* 0x0002c80201007387 */ /* 0x0003e20000100a00 */
[----:B------:R-:W-:-:S03]  /*dda0*/  IMAD.WIDE R6, R5, 0x4, R132 ;  /* 0x0000000405067825 */ /* 0x000fc600078e0284 */
[----:B------:R-:W-:Y:S01]  /*ddb0*/  STL.64 [R1+0x5e8], R42 ;  /* 0x0005e82a01007387 */ /* 0x000fe20000100a00 */
[----:B---3--:R-:W-:-:S03]  /*ddc0*/  IMAD.WIDE R40, R5, 0x4, R130 ;  /* 0x0000000405287825 */ /* 0x008fc600078e0282 */
[----:B------:R-:W-:Y:S01]  /*ddd0*/  STL.64 [R1+0x680], R42 ;  /* 0x0006802a01007387 */ /* 0x000fe20000100a00 */
[----:B-1----:R-:W-:-:S03]  /*dde0*/  IMAD.WIDE R2, R5, 0x4, R128 ;  /* 0x0000000405027825 */ /* 0x002fc600078e0280 */
[----:B------:R-:W-:Y:S01]  /*ddf0*/  STL.64 [R1+0x510], R44 ;  /* 0x0005102c01007387 */ /* 0x000fe20000100a00 */
[----:B------:R-:W-:-:S03]  /*de00*/  IMAD.WIDE R250, R5, 0x4, R134 ;  /* 0x0000000405fa7825 */ /* 0x000fc600078e0286 */
[----:B------:R-:W-:Y:S04]  /*de10*/  STL.64 [R1+0x688], R44 ;  /* 0x0006882c01007387 */ /* 0x000fe80000100a00 */
[----:B------:R-:W-:Y:S04]  /*de20*/  STL.64 [R1+0x580], R2 ;  /* 0x0005800201007387 */ /* 0x000fe80000100a00 */
[----:B------:R1:W-:Y:S04]  /*de30*/  STL.64 [R1+0x690], R2 ;  /* 0x0006900201007387 */ /* 0x0003e80000100a00 */
[----:B------:R2:W-:Y:S01]  /*de40*/  STL.64 [R1+0x2b8], R6 ;  /* 0x0002b80601007387 */ /* 0x0005e20000100a00 */
[----:B------:R-:W-:-:S03]  /*de50*/  IMAD.WIDE R238, R5, 0x4, R136 ;  /* 0x0000000405ee7825 */ /* 0x000fc600078e0288 */
[----:B------:R-:W-:Y:S01]  /*de60*/  STL.64 [R1+0x5e0], R40 ;  /* 0x0005e02801007387 */ /* 0x000fe20000100a00 */
[----:B----4-:R-:W-:-:S03]  /*de70*/  IMAD.WIDE R38, R5, 0x4, R138 ;  /* 0x0000000405267825 */ /* 0x010fc600078e028a */
[----:B------:R-:W-:Y:S01]  /*de80*/  STL.64 [R1+0x698], R40 ;  /* 0x0006982801007387 */ /* 0x000fe20000100a00 */
[----:B-1----:R-:W-:-:S03]  /*de90*/  IMAD.WIDE R2, R5, 0x4, R140 ;  /* 0x0000000405027825 */ /* 0x002fc600078e028c */
[----:B------:R-:W-:Y:S01]  /*dea0*/  STL.64 [R1+0x4f8], R250 ;  /* 0x0004f8fa01007387 */ /* 0x000fe20000100a00 */
[----:B--2---:R-:W-:-:S03]  /*deb0*/  IMAD.WIDE R6, R5, 0x4, R142 ;  /* 0x0000000405067825 */ /* 0x004fc600078e028e */
[----:B------:R1:W-:Y:S01]  /*dec0*/  STL.64 [R1+0x6a0], R250 ;  /* 0x0006a0fa01007387 */ /* 0x0003e20000100a00 */
[----:B------:R-:W-:-:S03]  /*ded0*/  IMAD.WIDE R66, R5, 0x4, R144 ;  /* 0x0000000405427825 */ /* 0x000fc600078e0290 */
[----:B------:R-:W2:Y:S01]  /*dee0*/  LDL.LU.64 R124, [R1+0x18] ;  /* 0x00001800017c7983 */ /* 0x000ea20000300a00 */
[----:B------:R-:W-:-:S03]  /*def0*/  IMAD.WIDE R36, R5, 0x4, R146 ;  /* 0x0000000405247825 */ /* 0x000fc600078e0292 */
[----:B------:R-:W3:Y:S01]  /*df00*/  LDL.LU.64 R122, [R1+0x28] ;  /* 0x00002800017a7983 */ /* 0x000ee20000300a00 */
[----:B------:R-:W-:-:S03]  /*df10*/  IMAD.WIDE R246, R5, 0x4, R150 ;  /* 0x0000000405f67825 */ /* 0x000fc600078e0296 */
[----:B------:R4:W-:Y:S01]  /*df20*/  STL.64 [R1+0x2b0], R2 ;  /* 0x0002b00201007387 */ /* 0x0009e20000100a00 */
[----:B-1----:R-:W-:-:S03]  /*df30*/  IMAD.WIDE R250, R5, 0x4, R148 ;  /* 0x0000000405fa7825 */ /* 0x002fc600078e0294 */
[----:B------:R-:W3:Y:S01]  /*df40*/  LDL.LU.64 R120, [R1+0x30] ;  /* 0x0000300001787983 */ /* 0x000ee20000300a00 */
[----:B------:R-:W-:-:S03]  /*df50*/  IMAD.WIDE R64, R5, 0x4, R152 ;  /* 0x0000000405407825 */ /* 0x000fc600078e0298 */
[----:B------:R-:W-:Y:S01]  /*df60*/  STL.64 [R1+0x570], R238 ;  /* 0x000570ee01007387 */ /* 0x000fe20000100a00 */
        /* <DEDUP_REMOVED lines=8> */
[----:B----4-:R-:W-:-:S03]  /*dff0*/  IMAD.WIDE R2, R5, 0x4, R164 ;  /* 0x0000000405027825 */ /* 0x010fc600078e02a4 */
        /* <DEDUP_REMOVED lines=46> */
[----:B------:R-:W-:Y:S04]  /*e2e0*/  STL.64 [R1+0x1d8], R68 ;  /* 0x0001d84401007387 */ /* 0x000fe80000100a00 */
[----:B------:R-:W-:Y:S01]  /*e2f0*/  STL.64 [R1+0x598], R24 ;  /* 0x0005981801007387 */ /* 0x000fe20000100a00 */
[----:B------:R-:W-:-:S03]  /*e300*/  IMAD.WIDE R16, R5, 0x4, R214 ;  /* 0x0000000405107825 */ /* 0x000fc600078e02d6 */
[----:B------:R-:W-:Y:S04]  /*e310*/  STL.64 [R1+0x228], R198 ;  /* 0x000228c601007387 */ /* 0x000fe80000100a00 */
[----:B------:R-:W-:Y:S04]  /*e320*/  STL.64 [R1+0x4d8], R52 ;  /* 0x0004d83401007387 */ /* 0x000fe80000100a00 */
[----:B------:R-:W-:Y:S04]  /*e330*/  STL.64 [R1+0x10], R204 ;  /* 0x000010cc01007387 */ /* 0x000fe80000100a00 */
[----:B------:R-:W-:Y:S04]  /*e340*/  STL.64 [R1+0x588], R22 ;  /* 0x0005881601007387 */ /* 0x000fe80000100a00 */
[----:B------:R-:W-:Y:S04]  /*e350*/  STL.64 [R1+0x1d0], R206 ;  /* 0x0001d0ce01007387 */ /* 0x000fe80000100a00 */
[----:B------:R-:W-:Y:S04]  /*e360*/  STL.64 [R1+0x270], R50 ;  /* 0x0002703201007387 */ /* 0x000fe80000100a00 */
[----:B------:R-:W4:Y:S04]  /*e370*/  LDL.LU.64 R118, [R1+0x38] ;  /* 0x0000380001767983 */ /* 0x000f280000300a00 */
[----:B------:R-:W4:Y:S04]  /*e380*/  LDL.LU.64 R116, [R1+0x48] ;  /* 0x0000480001747983 */ /* 0x000f280000300a00 */
[----:B------:R1:W-:Y:S04]  /*e390*/  STL.64 [R1+0x180], R16 ;  /* 0x0001801001007387 */ /* 0x0003e80000100a00 */
[----:B------:R-:W4:Y:S04]  /*e3a0*/  LDL.LU.64 R114, [R1+0x50] ;  /* 0x0000500001727983 */ /* 0x000f280000300a00 */
[----:B------:R-:W4:Y:S04]  /*e3b0*/  LDL.LU.64 R112, [R1+0x58] ;  /* 0x0000580001707983 */ /* 0x000f280000300a00 */
[----:B------:R-:W4:Y:S04]  /*e3c0*/  LDL.LU.64 R110, [R1+0x68] ;  /* 0x00006800016e7983 */ /* 0x000f280000300a00 */
[----:B------:R-:W4:Y:S01]  /*e3d0*/  LDL.LU.64 R108, [R1+0x70] ;  /* 0x00007000016c7983 */ /* 0x000f220000300a00 */
[----:B------:R-:W-:-:S04]  /*e3e0*/  IMAD.WIDE R212, R5, 0x4, R212 ;  /* 0x0000000405d47825 */ /* 0x000fc800078e02d4 */
[C---:B------:R-:W-:Y:S01]  /*e3f0*/  IMAD.WIDE R20, R5.reuse, 0x4, R210 ;  /* 0x0000000405147825 */ /* 0x040fe200078e02d2 */
[----:B------:R1:W-:Y:S03]  /*e400*/  STL.64 [R1+0x8], R212 ;  /* 0x000008d401007387 */ /* 0x0003e60000100a00 */
[C---:B------:R-:W-:Y:S01]  /*e410*/  IMAD.WIDE R48, R5.reuse, 0x4, R216 ;  /* 0x0000000405307825 */ /* 0x040fe200078e02d8 */
[----:B------:R1:W-:Y:S03]  /*e420*/  STL.64 [R1+0x578], R20 ;  /* 0x0005781401007387 */ /* 0x0003e60000100a00 */
[C---:B------:R-:W-:Y:S01]  /*e430*/  IMAD.WIDE R196, R5.reuse, 0x4, R220 ;  /* 0x0000000405c47825 */ /* 0x040fe200078e02dc */
[----:B------:R2:W-:Y:S03]  /*e440*/  STL.64 [R1+0x220], R48 ;  /* 0x0002203001007387 */ /* 0x0005e60000100a00 */
[C---:B------:R-:W-:Y:S01]  /*e450*/  IMAD.WIDE R18, R5.reuse, 0x4, R218 ;  /* 0x0000000405127825 */ /* 0x040fe200078e02da */
[----:B------:R2:W-:Y:S03]  /*e460*/  STL.64 [R1], R196 ;  /* 0x000000c401007387 */ /* 0x0005e60000100a00 */
[C---:B------:R-:W-:Y:S01]  /*e470*/  IMAD.WIDE R46, R5.reuse, 0x4, R224 ;  /* 0x00000004052e7825 */ /* 0x040fe200078e02e0 */
[----:B------:R2:W-:Y:S03]  /*e480*/  STL.64 [R1+0x560], R18 ;  /* 0x0005601201007387 */ /* 0x0005e60000100a00 */
[C---:B-1----:R-:W-:Y:S01]  /*e490*/  IMAD.WIDE R16, R5.reuse, 0x4, R226 ;  /* 0x0000000405107825 */ /* 0x042fe200078e02e2 */
[----:B------:R1:W-:Y:S04]  /*e4a0*/  STL.64 [R1+0x190], R46 ;  /* 0x0001902e01007387 */ /* 0x0003e80000100a00 */
[----:B------:R1:W-:Y:S01]  /*e4b0*/  STL.64 [R1+0x550], R16 ;  /* 0x0005501001007387 */ /* 0x0003e20000100a00 */
[----:B------:R-:W-:-:S03]  /*e4c0*/  IMAD.WIDE R14, R5, 0x4, R14 ;  /* 0x00000004050e7825 */ /* 0x000fc600078e020e */
[----:B------:R-:W4:Y:S04]  /*e4d0*/  LDL.LU.64 R142, [R1+0x78] ;  /* 0x00007800018e7983 */ /* 0x000f280000300a00 */
[----:B------:R-:W4:Y:S04]  /*e4e0*/  LDL.LU.64 R140, [R1+0x88] ;  /* 0x00008800018c7983 */ /* 0x000f280000300a00 */
[----:B------:R-:W4:Y:S04]  /*e4f0*/  LDL.LU.64 R138, [R1+0x90] ;  /* 0x00009000018a7983 */ /* 0x000f280000300a00 */
[----:B------:R-:W4:Y:S04]  /*e500*/  LDL.LU.64 R136, [R1+0xa0] ;  /* 0x0000a00001887983 */ /* 0x000f280000300a00 */
[----:B------:R-:W4:Y:S04]  /*e510*/  LDL.LU.64 R134, [R1+0xa8] ;  /* 0x0000a80001867983 */ /* 0x000f280000300a00 */
[----:B------:R-:W4:Y:S01]  /*e520*/  LDL.LU.64 R132, [R1+0xb0] ;  /* 0x0000b00001847983 */ /* 0x000f220000300a00 */
[----:B------:R-:W-:-:S03]  /*e530*/  IMAD.WIDE R12, R5, 0x4, R12 ;  /* 0x00000004050c7825 */ /* 0x000fc600078e020c */
[----:B------:R1:W-:Y:S04]  /*e540*/  STL.64 [R1+0x540], R14 ;  /* 0x0005400e01007387 */ /* 0x0003e80000100a00 */
[----:B------:R-:W4:Y:S04]  /*e550*/  LDL.LU.64 R130, [R1+0xc0] ;  /* 0x0000c00001827983 */ /* 0x000f280000300a00 */
[----:B------:R-:W4:Y:S04]  /*e560*/  LDL.LU.64 R128, [R1+0xc8] ;  /* 0x0000c80001807983 */ /* 0x000f280000300a00 */
[----:B------:R-:W4:Y:S01]  /*e570*/  LDL.LU.64 R126, [R1+0xd0] ;  /* 0x0000d000017e7983 */ /* 0x000f220000300a00 */
[----:B------:R-:W-:-:S04]  /*e580*/  IMAD.WIDE R10, R5, 0x4, R10 ;  /* 0x00000004050a7825 */ /* 0x000fc800078e020a */
[----:B------:R-:W-:-:S04]  /*e590*/  IMAD.WIDE R8, R5, 0x4, R8 ;  /* 0x0000000405087825 */ /* 0x000fc800078e0208 */
[----:B------:R-:W-:-:S04]  /*e5a0*/  IMAD.WIDE R164, R5, 0x4, R72 ;  /* 0x0000000405a47825 */ /* 0x000fc800078e0248 */
[----:B------:R-:W-:-:S04]  /*e5b0*/  IMAD.WIDE R156, R5, 0x4, R88 ;  /* 0x00000004059c7825 */ /* 0x000fc800078e0258 */
[C---:B--2---:R-:W-:Y:S02]  /*e5c0*/  IMAD.WIDE R188, R5.reuse, 0x4, R124 ;  /* 0x0000000405bc7825 */ /* 0x044fe400078e027c */
[----:B------:R-:W2:Y:S02]  /*e5d0*/  LDL.LU.64 R124, [R1+0xe0] ;  /* 0x0000e000017c7983 */ /* 0x000ea40000300a00 */
[C---:B---3--:R-:W-:Y:S02]  /*e5e0*/  IMAD.WIDE R186, R5.reuse, 0x4, R122 ;  /* 0x0000000405ba7825 */ /* 0x048fe400078e027a */
[----:B------:R-:W3:Y:S02]  /*e5f0*/  LDL.LU.64 R122, [R1+0xe8] ;  /* 0x0000e800017a7983 */ /* 0x000ee40000300a00 */
[C---:B------:R-:W-:Y:S02]  /*e600*/  IMAD.WIDE R184, R5.reuse, 0x4, R120 ;  /* 0x0000000405b87825 */ /* 0x040fe400078e0278 */
[----:B------:R-:W2:Y:S02]  /*e610*/  LDL.LU.64 R120, [R1+0x100] ;  /* 0x0001000001787983 */ /* 0x000ea40000300a00 */
[----:B----4-:R-:W-:-:S02]  /*e620*/  IMAD.WIDE R182, R5, 0x4, R118 ;  /* 0x0000000405b67825 */ /* 0x010fc400078e0276 */
[----:B------:R-:W4:Y:S02]  /*e630*/  LDL.LU.64 R118, [R1+0x108] ;  /* 0x0001080001767983 */ /* 0x000f240000300a00 */
[C---:B------:R-:W-:Y:S02]  /*e640*/  IMAD.WIDE R180, R5.reuse, 0x4, R116 ;  /* 0x0000000405b47825 */ /* 0x040fe400078e0274 */
[----:B------:R1:W-:Y:S04]  /*e650*/  STL.64 [R1+0x518], R12 ;  /* 0x0005180c01007387 */ /* 0x0003e80000100a00 */
[----:B------:R-:W2:Y:S01]  /*e660*/  LDL.LU.64 R116, [R1+0x120] ;  /* 0x0001200001747983 */ /* 0x000ea20000300a00 */
[----:B------:R-:W-:-:S03]  /*e670*/  IMAD.WIDE R178, R5, 0x4, R114 ;  /* 0x0000000405b27825 */ /* 0x000fc600078e0272 */
[----:B------:R-:W2:Y:S01]  /*e680*/  LDL.LU.64 R114, [R1+0x128] ;  /* 0x0001280001727983 */ /* 0x000ea20000300a00 */
[----:B------:R-:W-:-:S03]  /*e690*/  IMAD.WIDE R176, R5, 0x4, R112 ;  /* 0x0000000405b07825 */ /* 0x000fc600078e0270 */
[----:B------:R-:W2:Y:S01]  /*e6a0*/  LDL.LU.64 R112, [R1+0x140] ;  /* 0x0001400001707983 */ /* 0x000ea20000300a00 */
[----:B------:R-:W-:-:S03]  /*e6b0*/  IMAD.WIDE R174, R5, 0x4, R110 ;  /* 0x0000000405ae7825 */ /* 0x000fc600078e026e */
[----:B------:R-:W2:Y:S01]  /*e6c0*/  LDL.LU.64 R110, [R1+0x148] ;  /* 0x00014800016e7983 */ /* 0x000ea20000300a00 */
[----:B------:R-:W-:-:S03]  /*e6d0*/  IMAD.WIDE R172, R5, 0x4, R108 ;  /* 0x0000000405ac7825 */ /* 0x000fc600078e026c */
[----:B------:R-:W2:Y:S04]  /*e6e0*/  LDL.LU.64 R108, [R1+0x160] ;  /* 0x00016000016c7983 */ /* 0x000ea80000300a00 */
[----:B------:R1:W-:Y:S04]  /*e6f0*/  STL.64 [R1+0x500], R10 ;  /* 0x0005000a01007387 */ /* 0x0003e80000100a00 */
[----:B------:R1:W-:Y:S04]  /*e700*/  STL.64 [R1+0x4e8], R8 ;  /* 0x0004e80801007387 */ /* 0x0003e80000100a00 */
[----:B------:R-:W2:Y:S04]  /*e710*/  LDL.LU.64 R72, [R1+0x710] ;  /* 0x0007100001487983 */ /* 0x000ea80000300a00 */
[----:B------:R-:W3:Y:S01]  /*e720*/  LDL.LU.64 R88, [R1+0x708] ;  /* 0x0007080001587983 */ /* 0x000ee20000300a00 */
[----:B------:R-:W-:-:S03]  /*e730*/  IMAD.WIDE R148, R5, 0x4, R96 ;  /* 0x0000000405947825 */ /* 0x000fc600078e0260 */
[----:B------:R-:W4:Y:S01]  /*e740*/  LDL.LU.64 R96, [R1+0x700] ;  /* 0x0007000001607983 */ /* 0x000f220000300a00 */
[----:B------:R-:W-:-:S04]  /*e750*/  IMAD.WIDE R170, R5, 0x4, R142 ;  /* 0x0000000405aa7825 */ /* 0x000fc800078e028e */
[----:B------:R-:W-:-:S04]  /*e760*/  IMAD.WIDE R168, R5, 0x4, R140 ;  /* 0x0000000405a87825 */ /* 0x000fc800078e028c */
[----:B------:R-:W-:-:S04]  /*e770*/  IMAD.WIDE R140, R5, 0x4, R80 ;  /* 0x00000004058c7825 */ /* 0x000fc800078e0250 */
[----:B------:R-:W-:-:S04]  /*e780*/  IMAD.WIDE R160, R5, 0x4, R134 ;  /* 0x0000000405a07825 */ /* 0x000fc800078e0286 */
[----:B------:R-:W-:-:S04]  /*e790*/  IMAD.WIDE R158, R5, 0x4, R132 ;  /* 0x00000004059e7825 */ /* 0x000fc800078e0284 */
[----:B------:R-:W-:-:S04]  /*e7a0*/  IMAD.WIDE R132, R5, 0x4, R82 ;  /* 0x0000000405847825 */ /* 0x000fc800078e0252 */
[C---:B--2---:R-:W-:Y:S02]  /*e7b0*/  IMAD.WIDE R142, R5.reuse, 0x4, R72 ;  /* 0x00000004058e7825 */ /* 0x044fe400078e0248 */
[----:B------:R-:W2:Y:S02]  /*e7c0*/  LDL.LU.64 R72, [R1+0x6f8] ;  /* 0x0006f80001487983 */ /* 0x000ea40000300a00 */
[C---:B---3--:R-:W-:Y:S02]  /*e7d0*/  IMAD.WIDE R134, R5.reuse, 0x4, R88 ;  /* 0x0000000405867825 */ /* 0x048fe400078e0258 */
[----:B------:R-:W3:Y:S04]  /*e7e0*/  LDL.LU.64 R80, [R1+0x6f0] ;  /* 0x0006f00001507983 */ /* 0x000ee80000300a00 */
[----:B------:R-:W2:Y:S04]  /*e7f0*/  LDL.LU.64 R88, [R1+0x6e8] ;  /* 0x0006e80001587983 */ /* 0x000ea80000300a00 */
[----:B------:R-:W2:Y:S01]  /*e800*/  LDL.LU.64 R82, [R1+0x6e0] ;  /* 0x0006e00001527983 */ /* 0x000ea20000300a00 */
[----:B------:R-:W-:-:S04]  /*e810*/  IMAD.WIDE R150, R5, 0x4, R126 ;  /* 0x0000000405967825 */ /* 0x000fc800078e027e */
[----:B------:R-:W-:-:S04]  /*e820*/  IMAD.WIDE R162, R5, 0x4, R136 ;  /* 0x0000000405a27825 */ /* 0x000fc800078e0288 */
[----:B------:R-:W-:-:S04]  /*e830*/  IMAD.WIDE R146, R5, 0x4, R124 ;  /* 0x0000000405927825 */ /* 0x000fc800078e027c */
[C---:B----4-:R-:W-:Y:S02]  /*e840*/  IMAD.WIDE R126, R5.reuse, 0x4, R96 ;  /* 0x00000004057e7825 */ /* 0x050fe400078e0260 */
[----:B------:R-:W4:Y:S02]  /*e850*/  LDL.LU.64 R96, [R1+0x6d8] ;  /* 0x0006d80001607983 */ /* 0x000f240000300a00 */
[----:B------:R-:W-:-:S04]  /*e860*/  IMAD.WIDE R154, R5, 0x4, R130 ;  /* 0x00000004059a7825 */ /* 0x000fc800078e0282 */
[----:B------:R-:W-:-:S04]  /*e870*/  IMAD.WIDE R136, R5, 0x4, R118 ;  /* 0x0000000405887825 */ /* 0x000fc800078e0276 */
[C---:B------:R-:W-:Y:S02]  /*e880*/  IMAD.WIDE R124, R5.reuse, 0x4, R104 ;  /* 0x00000004057c7825 */ /* 0x040fe400078e0268 */
[----:B------:R-:W3:Y:S02]  /*e890*/  LDL.LU.64 R104, [R1+0x6d0] ;  /* 0x0006d00001687983 */ /* 0x000ee40000300a00 */
        /* <DEDUP_REMOVED lines=10> */
[----:B------:R-:W-:-:S04]  /*e940*/  IMAD.WIDE R120, R5, 0x4, R110 ;  /* 0x0000000405787825 */ /* 0x000fc800078e026e */
[----:B------:R-:W-:-:S04]  /*e950*/  IMAD.WIDE R128, R5, 0x4, R114 ;  /* 0x0000000405807825 */ /* 0x000fc800078e0272 */
[----:B------:R-:W-:-:S04]  /*e960*/  IMAD.WIDE R110, R5, 0x4, R90 ;  /* 0x00000004056e7825 */ /* 0x000fc800078e025a */
[----:B------:R-:W-:-:S04]  /*e970*/  IMAD.WIDE R114, R5, 0x4, R108 ;  /* 0x0000000405727825 */ /* 0x000fc800078e026c */
[----:B------:R-:W-:-:S04]  /*e980*/  IMAD.WIDE R108, R5, 0x4, R98 ;  /* 0x00000004056c7825 */ /* 0x000fc800078e0262 */
[----:B--2---:R-:W-:Y:S02]  /*e990*/  IMAD.WIDE R112, R5, 0x4, R82 ;  /* 0x0000000405707825 */ /* 0x004fe400078e0252 */
[----:B------:R-:W2:Y:S04]  /*e9a0*/  LDL.LU.64 R82, [R1+0x6b8] ;  /* 0x0006b80001527983 */ /* 0x000ea80000300a00 */
[----:B------:R-:W2:Y:S04]  /*e9b0*/  LDL.LU.64 R190, [R1+0x258] ;  /* 0x0002580001be7983 */ /* 0x000ea80000300a00 */
[----:B------:R-:W2:Y:S04]  /*e9c0*/  LDL.LU.64 R90, [R1+0x6b0] ;  /* 0x0006b000015a7983 */ /* 0x000ea80000300a00 */
[----:B------:R-:W2:Y:S04]  /*e9d0*/  LDL.64 R218, [R1+0x3f8] ;  /* 0x0003f80001da7983 */ /* 0x000ea80000100a00 */
[----:B------:R-:W3:Y:S04]  /*e9e0*/  LDL.64 R216, [R1+0x3f0] ;  /* 0x0003f00001d87983 */ /* 0x000ee80000100a00 */
[----:B------:R-:W4:Y:S04]  /*e9f0*/  LDL.LU.64 R98, [R1+0x6a8] ;  /* 0x0006a80001627983 */ /* 0x000f280000300a00 */
[----:B------:R-:W4:Y:S04]  /*ea00*/  LDL.64 R214, [R1+0x3e8] ;  /* 0x0003e80001d67983 */ /* 0x000f280000100a00 */
[----:B------:R-:W4:Y:S04]  /*ea10*/  LDL.64 R210, [R1+0x2e0] ;  /* 0x0002e00001d27983 */ /* 0x000f280000100a00 */
[----:B------:R-:W4:Y:S04]  /*ea20*/  LDL.64 R208, [R1+0x2d8] ;  /* 0x0002d80001d07983 */ /* 0x000f280000100a00 */
[----:B------:R-:W4:Y:S04]  /*ea30*/  LDL.64 R194, [R1+0x2d0] ;  /* 0x0002d00001c27983 */ /* 0x000f280000100a00 */
[----:B------:R-:W4:Y:S04]  /*ea40*/  LDL.64 R192, [R1+0x2c8] ;  /* 0x0002c80001c07983 */ /* 0x000f280000100a00 */
[----:B------:R-:W4:Y:S04]  /*ea50*/  LDL.64 R202, [R1+0x2b8] ;  /* 0x0002b80001ca7983 */ /* 0x000f280000100a00 */
[----:B------:R-:W4:Y:S01]  /*ea60*/  LDL.64 R200, [R1+0x2b0] ;  /* 0x0002b00001c87983 */ /* 0x000f220000100a00 */
[----:B------:R-:W-:Y:S01]  /*ea70*/  ISETP.GE.U32.AND P5, PT, R4, 0x7fffff42, PT ;  /* 0x7fffff420400780c */ /* 0x000fe20003fa6070 */
[----:B------:R-:W-:-:S02]  /*ea80*/  VIADD R4, R0, UR10 ;  /* 0x0000000a00047c36 */ /* 0x000fc40008000000 */
[----:B------:R-:W4:Y:S04]  /*ea90*/  LDL.64 R226, [R1+0x180] ;  /* 0x0001800001e27983 */ /* 0x000f280000100a00 */
[----:B--2---:R-:W-:Y:S04]  /*eaa0*/  LDGSTS.E [R252+0x380f0], desc[UR28][R218.64], !P3 ;  /* 0x380f0000dafc7fae */ /* 0x004fe8000d9a101c */
[----:B---3--:R-:W-:Y:S04]  /*eab0*/  LDGSTS.E [R252+0x380f4], desc[UR28][R216.64], !P6 ;  /* 0x380f4000d8fc7fae */ /* 0x008fe8000f1a101c */
[----:B----4-:R-:W-:Y:S04]  /*eac0*/  LDGSTS.E [R252+0x380f8], desc[UR28][R214.64], !P5 ;  /* 0x380f8000d6fc7fae */ /* 0x010fe8000e9a101c */
[----:B------:R-:W-:Y:S04]  /*ead0*/  LDGSTS.E [R252+0x380fc], desc[UR28][R210.64], !P4 ;  /* 0x380fc000d2fc7fae */ /* 0x000fe8000e1a101c */
[----:B------:R-:W0:Y:S04]  /*eae0*/  LDGDEPBAR ;  /* 0x00000000000079af */ /* 0x000e280000000000 */
[----:B------:R-:W-:Y:S04]  /*eaf0*/  LDGSTS.E [R4+0x10000], desc[UR28][R208.64], P2 ;  /* 0x10000000d0047fae */ /* 0x000fe800091a101c */
[----:B------:R-:W-:Y:S04]  /*eb00*/  LDGSTS.E [R4+0x10400], desc[UR28][R194.64], P2 ;  /* 0x10400000c2047fae */ /* 0x000fe800091a101c */
[----:B------:R-:W-:Y:S04]  /*eb10*/  LDGSTS.E [R4+0x10800], desc[UR28][R192.64], P2 ;  /* 0x10800000c0047fae */ /* 0x000fe800091a101c */
[----:B------:R-:W-:Y:S04]  /*eb20*/  LDGSTS.E [R4+0x10c00], desc[UR28][R202.64], P2 ;  /* 0x10c00000ca047fae */ /* 0x000fe800091a101c */
[----:B------:R-:W-:Y:S04]  /*eb30*/  LDGSTS.E [R4+0x11000], desc[UR28][R200.64], P2 ;  /* 0x11000000c8047fae */ /* 0x000fe800091a101c */
[----:B------:R-:W2:Y:S04]  /*eb40*/  LDL.64 R194, [R1+0x530] ;  /* 0x0005300001c27983 */ /* 0x000ea80000100a00 */
[----:B------:R-:W3:Y:S04]  /*eb50*/  LDL.64 R192, [R1+0x528] ;  /* 0x0005280001c07983 */ /* 0x000ee80000100a00 */
[----:B------:R-:W-:Y:S04]  /*eb60*/  LDGSTS.E [R4+0x11400], desc[UR28][R250.64], P2 ;  /* 0x11400000fa047fae */ /* 0x000fe800091a101c */
[----:B------:R-:W-:Y:S04]  /*eb70*/  LDGSTS.E [R4+0x11800], desc[UR28][R40.64], P2 ;  /* 0x1180000028047fae */ /* 0x000fe800091a101c */
[----:B------:R-:W-:Y:S04]  /*eb80*/  LDGSTS.E [R4+0x11c00], desc[UR28][R2.64], P2 ;  /* 0x11c0000002047fae */ /* 0x000fe800091a101c */
[----:B------:R-:W4:Y:S04]  /*eb90*/  LDL.LU.64 R250, [R1+0x6a0] ;  /* 0x0006a00001fa7983 */ /* 0x000f280000300a00 */
[----:B------:R-:W2:Y:S04]  /*eba0*/  LDL.LU.64 R40, [R1+0x698] ;  /* 0x0006980001287983 */ /* 0x000ea80000300a00 */
[----:B------:R-:W2:Y:S04]  /*ebb0*/  LDL.LU.64 R2, [R1+0x690] ;  /* 0x0006900001027983 */ /* 0x000ea80000300a00 */
[----:B------:R-:W-:Y:S04]  /*ebc0*/  LDGSTS.E [R4+0x12000], desc[UR28][R44.64], P2 ;  /* 0x120000002c047fae */ /* 0x000fe800091a101c */
[----:B------:R-:W-:Y:S04]  /*ebd0*/  LDGSTS.E [R4+0x12400], desc[UR28][R42.64], P2 ;  /* 0x124000002a047fae */ /* 0x000fe800091a101c */
[----:B------:R-:W-:Y:S04]  /*ebe0*/  LDGSTS.E [R4+0x12800], desc[UR28][R234.64], P2 ;  /* 0x12800000ea047fae */ /* 0x000fe800091a101c */
[----:B------:R-:W2:Y:S04]  /*ebf0*/  LDL.LU.64 R44, [R1+0x688] ;  /* 0x00068800012c7983 */ /* 0x000ea80000300a00 */
[----:B------:R-:W2:Y:S04]  /*ec00*/  LDL.LU.64 R42, [R1+0x680] ;  /* 0x00068000012a7983 */ /* 0x000ea80000300a00 */
[----:B------:R-:W2:Y:S04]  /*ec10*/  LDL.LU.64 R234, [R1+0x678] ;  /* 0x0006780001ea7983 */ /* 0x000ea80000300a00 */
[----:B------:R-:W-:Y:S01]  /*ec20*/  LDGSTS.E [R4+0x12c00], desc[UR28][R68.64], P2 ;  /* 0x12c0000044047fae */ /* 0x000fe200091a101c */
[----:B------:R-:W-:-:S03]  /*ec30*/  IMAD.WIDE R228, R5, 0x4, R228 ;  /* 0x0000000405e47825 */ /* 0x000fc600078e02e4 */
[----:B------:R-:W-:Y:S04]  /*ec40*/  LDGSTS.E [R4+0x13000], desc[UR28][R204.64], P2 ;  /* 0x13000000cc047fae */ /* 0x000fe800091a101c */
[----:B------:R-:W-:Y:S04]  /*ec50*/  LDGSTS.E [R4+0x13400], desc[UR28][R212.64], P2 ;  /* 0x13400000d4047fae */ /* 0x000fe800091a101c */
[----:B------:R-:W2:Y:S04]  /*ec60*/  LDL.LU.64 R68, [R1+0x670] ;  /* 0x0006700001447983 */ /* 0x000ea80000300a00 */
[----:B------:R-:W-:Y:S04]  /*ec70*/  LDGSTS.E [R4+0x13800], desc[UR28][R196.64], P2 ;  /* 0x13800000c4047fae */ /* 0x000fe800091a101c */
[----:B------:R-:W-:Y:S04]  /*ec80*/  LDGSTS.E [R4+0x13c00], desc[UR28][R228.64], P2 ;  /* 0x13c00000e4047fae */ /* 0x000fe800091a101c */
[----:B------:R-:W-:Y:S04]  /*ec90*/  LDGSTS.E [R4+0x14000], desc[UR28][R188.64], P2 ;  /* 0x14000000bc047fae */ /* 0x000fe800091a101c */
[----:B------:R-:W-:Y:S04]  /*eca0*/  LDGSTS.E [R4+0x14400], desc[UR28][R182.64], P2 ;  /* 0x14400000b6047fae */ /* 0x000fe800091a101c */
[----:B------:R-:W-:Y:S01]  /*ecb0*/  LDGSTS.E [R4+0x14800], desc[UR28][R176.64], P2 ;  /* 0x14800000b0047fae */ /* 0x000fe200091a101c */
[----:B------:R-:W-:-:S03]  /*ecc0*/  IMAD.WIDE R106, R5, 0x4, R106 ;  /* 0x00000004056a7825 */ /* 0x000fc600078e026a */
        /* <DEDUP_REMOVED lines=16> */
[----:B------:R1:W-:Y:S04]  /*edd0*/  LDGSTS.E [R4+0x17c00], desc[UR28][R74.64], P2 ;  /* 0x17c000004a047fae */ /* 0x0003e800091a101c */
[----:B--2---:R2:W-:Y:S04]  /*ede0*/  LDGSTS.E [R69+0x10100], desc[UR28][R194.64], P2 ;  /* 0x10100000c2457fae */ /* 0x0045e800091a101c */
[----:B---3--:R2:W-:Y:S04]  /*edf0*/  LDGSTS.E [R69+0x10500], desc[UR28][R192.64], P2 ;  /* 0x10500000c0457fae */ /* 0x0085e800091a101c */
[----:B------:R2:W-:Y:S04]  /*ee00*/  LDGSTS.E [R69+0x10900], desc[UR28][R44.64], P2 ;  /* 0x109000002c457fae */ /* 0x0005e800091a101c */
[----:B----4-:R2:W-:Y:S04]  /*ee10*/  LDGSTS.E [R69+0x10d00], desc[UR28][R250.64], P2 ;  /* 0x10d00000fa457fae */ /* 0x0105e800091a101c */
[----:B------:R2:W-:Y:S04]  /*ee20*/  LDGSTS.E [R69+0x11100], desc[UR28][R6.64], P2 ;  /* 0x1110000006457fae */ /* 0x0005e800091a101c */
[----:B------:R-:W3:Y:S04]  /*ee30*/  LDL.LU.64 R44, [R1+0x668] ;  /* 0x00066800012c7983 */ /* 0x000ee80000300a00 */
[----:B------:R-:W4:Y:S04]  /*ee40*/  LDL.LU.64 R250, [R1+0x660] ;  /* 0x0006600001fa7983 */ /* 0x000f280000300a00 */
[----:B------:R2:W-:Y:S01]  /*ee50*/  LDGSTS.E [R69+0x11500], desc[UR28][R246.64], P2 ;  /* 0x11500000f6457fae */ /* 0x0005e200091a101c */
[----:B------:R-:W-:-:S03]  /*ee60*/  IMAD.WIDE R222, R5, 0x4, R222 ;  /* 0x0000000405de7825 */ /* 0x000fc600078e02de */
[----:B------:R2:W-:Y:S01]  /*ee70*/  LDGSTS.E [R69+0x11900], desc[UR28][R244.64], P2 ;  /* 0x11900000f4457fae */ /* 0x0005e200091a101c */
[----:B------:R-:W-:-:S03]  /*ee80*/  IMAD.WIDE R230, R5, 0x4, R230 ;  /* 0x0000000405e67825 */ /* 0x000fc600078e02e6 */
[----:B------:R2:W-:Y:S04]  /*ee90*/  LDGSTS.E [R69+0x11d00], desc[UR28][R242.64], P2 ;  /* 0x11d00000f2457fae */ /* 0x0005e800091a101c */
        /* <DEDUP_REMOVED lines=10> */
[----:B------:R2:W-:Y:S01]  /*ef40*/  LDGSTS.E [R69+0x14900], desc[UR28][R174.64], P2 ;  /* 0x14900000ae457fae */ /* 0x0005e200091a101c */
[----:B------:R-:W-:-:S03]  /*ef50*/  IMAD.WIDE R104, R5, 0x4, R104 ;  /* 0x0000000405687825 */ /* 0x000fc600078e0268 */
        /* <DEDUP_REMOVED lines=8> */
[----:B------:R2:W-:Y:S04]  /*efe0*/  LDGSTS.E [R69+0x15d00], desc[UR28][R136.64], P2 ;  /* 0x15d0000088457fae */ /* 0x0005e800091a101c */
[----:B------:R2:W-:Y:S04]  /*eff0*/  LDGSTS.E [R69+0x16100], desc[UR28][R128.64], P2 ;  /* 0x1610000080457fae */ /* 0x0005e800091a101c */
[----:B------:R2:W-:Y:S04]  /*f000*/  LDGSTS.E [R69+0x16500], desc[UR28][R120.64], P2 ;  /* 0x1650000078457fae */ /* 0x0005e800091a101c */
[----:B------:R-:W1:Y:S04]  /*f010*/  LDL.LU R7, [R1+0x658] ;  /* 0x0006580001077983 */ /* 0x000e680000300800 */
[----:B------:R2:W-:Y:S04]  /*f020*/  LDGSTS.E [R69+0x16900], desc[UR28][R112.64], P2 ;  /* 0x1690000070457fae */ /* 0x0005e800091a101c */
[----:B------:R2:W5:Y:S04]  /*f030*/  LDL.LU.64 R246, [R1+0x650] ;  /* 0x0006500001f67983 */ /* 0x0005680000300a00 */
        /* <DEDUP_REMOVED lines=10> */
[----:B----4-:R2:W-:Y:S04]  /*f0e0*/  LDGSTS.E [R68+0x10200], desc[UR28][R250.64], P2 ;  /* 0x10200000fa447fae */ /* 0x0105e800091a101c */
[----:B------:R2:W-:Y:S04]  /*f0f0*/  LDGSTS.E [R68+0x10600], desc[UR28][R234.64], P2 ;  /* 0x10600000ea447fae */ /* 0x0005e800091a101c */
[----:B------:R2:W-:Y:S04]  /*f100*/  LDGSTS.E [R68+0x10a00], desc[UR28][R2.64], P2 ;  /* 0x10a0000002447fae */ /* 0x0005e800091a101c */
[----:B------:R2:W5:Y:S04]  /*f110*/  LDL.LU.64 R250, [R1+0x620] ;  /* 0x0006200001fa7983 */ /* 0x0005680000300a00 */
[----:B------:R2:W5:Y:S04]  /*f120*/  LDL.LU.64 R234, [R1+0x618] ;  /* 0x0006180001ea7983 */ /* 0x0005680000300a00 */
[----:B------:R-:W3:Y:S04]  /*f130*/  LDL.LU.64 R2, [R1+0x610] ;  /* 0x0006100001027983 */ /* 0x000ee80000300a00 */
[----:B------:R2:W-:Y:S04]  /*f140*/  LDGSTS.E [R68+0x10e00], desc[UR28][R238.64], P2 ;  /* 0x10e00000ee447fae */ /* 0x0005e800091a101c */
[----:B------:R2:W-:Y:S04]  /*f150*/  LDGSTS.E [R68+0x11200], desc[UR28][R66.64], P2 ;  /* 0x1120000042447fae */ /* 0x0005e800091a101c */
[----:B------:R2:W-:Y:S04]  /*f160*/  LDGSTS.E [R68+0x11600], desc[UR28][R64.64], P2 ;  /* 0x1160000040447fae */ /* 0x0005e800091a101c */
[----:B------:R2:W5:Y:S04]  /*f170*/  LDL.LU R238, [R1+0x60c] ;  /* 0x00060c0001ee7983 */ /* 0x0005680000300800 */
        /* <DEDUP_REMOVED lines=32> */
[----:B------:R-:W-:-:S04]  /*f380*/  IMAD.WIDE R100, R5, 0x4, R100 ;  /* 0x0000000405647825 */ /* 0x000fc800078e0264 */
[----:B------:R-:W-:-:S04]  /*f390*/  IMAD.WIDE R92, R5, 0x4, R92 ;  /* 0x00000004055c7825 */ /* 0x000fc800078e025c */
[----:B------:R-:W-:-:S04]  /*f3a0*/  IMAD.WIDE R84, R5, 0x4, R84 ;  /* 0x0000000405547825 */ /* 0x000fc800078e0254 */
[----:B------:R-:W-:-:S04]  /*f3b0*/  IMAD.WIDE R76, R5, 0x4, R76 ;  /* 0x00000004054c7825 */ /* 0x000fc800078e024c */
[----:B------:R-:W-:-:S04]  /*f3c0*/  IMAD.WIDE R190, R5, 0x4, R190 ;  /* 0x0000000405be7825 */ /* 0x000fc800078e02be */
[----:B-1----:R-:W-:-:S05]  /*f3d0*/  VIADD R4, R7, 0xffffff7f ;  /* 0xffffff7f07047836 */ /* 0x002fca0000000000 */
[----:B------:R-:W-:Y:S01]  /*f3e0*/  ISETP.GE.U32.AND P3, PT, R4, 0x7fffff40, PT ;  /* 0x7fffff400400780c */ /* 0x000fe20003f66070 */
[----:B---3--:R2:W-:Y:S04]  /*f3f0*/  LDGSTS.E [R2+0x10300], desc[UR28][R44.64], P2 ;  /* 0x103000002c027fae */ /* 0x0085e800091a101c */
        /* <DEDUP_REMOVED lines=31> */
[----:B------:R-:W0:Y:S01]  /*f5f0*/  LDGDEPBAR ;  /* 0x00000000000079af */ /* 0x000e220000000000 */
[----:B------:R-:W-:-:S04]  /*f600*/  DEPBAR.LE SB0, 0x2 ;  /* 0x000080800000791a */ /* 0x000fc80000000000 */
[----:B------:R-:W-:Y:S06]  /*f610*/  BAR.SYNC.DEFER_BLOCKING 0x0 ;  /* 0x0000000000007b1d */ /* 0x000fec0000010000 */
[----:B------:R-:W-:Y:S05]  /*f620*/  @!P0 BRA `(.L_x_6) ;  /* 0x0000000000448947 */ /* 0x000fea0003800000 */
[----:B--2---:R-:W-:Y:S04]  /*f630*/  LDS.128 R4, [R252+0x30000] ;  /* 0x03000000fc047984 */ /* 0x004fe80000000c00 */
[----:B------:R-:W-:Y:S04]  /*f640*/  LDS.128 R8, [R252+0x30010] ;  /* 0x03001000fc087984 */ /* 0x000fe80000000c00 */
        /* <DEDUP_REMOVED lines=13> */
[----:B------:R-:W1:Y:S02]  /*f720*/  LDS.128 R64, [R252+0x300f0] ;  /* 0x0300f000fc407984 */ /* 0x000e640000000c00 */
[----:B-1----:R1:W-:Y:S02]  /*f730*/  STTM.x64 tmem[UR12+0x100], R4 ;  /* 0x00010004000079ed */ /* 0x0023e4000834000c */
.L_x_6:
[----:B-1----:R-:W1:Y:S01]  /*f740*/  LDC R4, c[0x0][0x3a0] ;  /* 0x0000e800ff047b82 */ /* 0x002e620000000800 */
[----:B------:R-:W-:Y:S01]  /*f750*/  ISETP.NE.U32.AND P0, PT, RZ, UR9, PT ;  /* 0x00000009ff007c0c */ /* 0x000fe2000bf05070 */
[----:B------:R-:W-:Y:S01]  /*f760*/  USHF.R.S32.HI UR13, URZ, 0x1f, UR4 ;  /* 0x0000001fff0d7899 */ /* 0x000fe20008011404 */
[----:B------:R-:W3:Y:S01]  /*f770*/  FENCE.VIEW.ASYNC.T ;  /* 0x00000000000073c6 */ /* 0x000ee20000000200 */
[----:B------:R-:W-:-:S04]  /*f780*/  USHF.L.U32 UR30, UR4, 0x2, URZ ;  /* 0x00000002041e7899 */ /* 0x000fc800080006ff */
[----:B---3--:R-:W-:Y:S01]  /*f790*/  BAR.SYNC.DEFER_BLOCKING 0x0 ;  /* 0x0000000000007b1d */ /* 0x008fe20000010000 */
[----:B-----5:R-:W-:Y:S01]  /*f7a0*/  ISETP.LT.OR P2, PT, R238, 0x40, P0 ;  /* 0x00000040ee00780c */ /* 0x020fe20000741670 */
[----:B------:R-:W-:Y:S02]  /*f7b0*/  USHF.L.U64.HI UR13, UR4, 0x2, UR13 ;  /* 0x00000002040d7899 */ /* 0x000fe4000801020d */
[----:B------:R-:W-:Y:S01]  /*f7c0*/  UIADD3 UR14, UPT, UPT, UR11, 0x100, URZ ;  /* 0x000001000b0e7890 */ /* 0x000fe2000fffe0ff */
[----:B--2---:R-:W-:-:S03]  /*f7d0*/  IADD3 R238, P4, PT, R234, UR30, RZ ;  /* 0x0000001eeaee7c10 */ /* 0x004fc6000ff9e0ff */
[----:B------:R-:W2:Y:S01]  /*f7e0*/  LDC R5, c[0x0][0x3a0] ;  /* 0x0000e800ff057b82 */ /* 0x000ea20000000800 */
[----:B------:R-:W-:-:S07]  /*f7f0*/  IADD3.X R239, PT, PT, R235, UR13, RZ, P4, !PT ;  /* 0x0000000debef7c10 */ /* 0x000fce000a7fe4ff */
[----:B------:R-:W3:Y:S01]  /*f800*/  LDC R6, c[0x0][0x3a0] ;  /* 0x0000e800ff067b82 */ /* 0x000ee20000000800 */
[----:B------:R-:W-:Y:S05]  /*f810*/  @P2 BRA `(.L_x_7) ;  /* 0x0000000000c02947 */ /* 0x000fea0003800000 */
[----:B------:R-:W-:Y:S01]  /*f820*/  USHF.R.U32.HI UR16, URZ, 0x4, UR10 ;  /* 0x00000004ff107899 */ /* 0x000fe2000801160a */
[----:B------:R-:W-:Y:S01]  /*f830*/  UMOV UR4, URZ ;  /* 0x000000ff00047c82 */ /* 0x000fe20008000000 */
[----:B------:R-:W-:Y:S02]  /*f840*/  UMOV UR5, URZ ;  /* 0x000000ff00057c82 */ /* 0x000fe40008000000 */
[----:B------:R-:W-:Y:S02]  /*f850*/  USGXT.U32 UR16, UR16, 0xe ;  /* 0x0000000e1010789a */ /* 0x000fe40008000000 */
[----:B------:R-:W-:Y:S02]  /*f860*/  UIADD3 UR7, UPT, UPT, UR11, 0x108, URZ ;  /* 0x000001080b077890 */ /* 0x000fe4000fffe0ff */
[----:B------:R-:W-:Y:S02]  /*f870*/  UIADD3 UR36, UP1, UPT, UR16, 0x2, URZ ;  /* 0x0000000210247890 */ /* 0x000fe4000ff3e0ff */
[----:B------:R-:W-:-:S02]  /*f880*/  UIADD3 UR9, UPT, UPT, UR11, 0x110, URZ ;  /* 0x000001100b097890 */ /* 0x000fc4000fffe0ff */
[----:B------:R-:W-:Y:S02]  /*f890*/  UIADD3.X UR37, UPT, UPT, UR4, 0x40004040, URZ, UP1, !UPT ;  /* 0x4000404004257890 */ /* 0x000fe40008ffe4ff */
[----:B------:R-:W-:Y:S01]  /*f8a0*/  UIADD3 UR15, UPT, UPT, UR11, 0x118, URZ ;  /* 0x000001180b0f7890 */ /* 0x000fe2000fffe0ff */
[----:B------:R-:W-:Y:S01]  /*f8b0*/  UMOV UR4, UR8 ;  /* 0x0000000800047c82 */ /* 0x000fe20008000000 */
[----:B------:R-:W-:Y:S01]  /*f8c0*/  UIADD3.64 UR18, UPT, UPT, UR36, 0x4, URZ ;  /* 0x0000000424127897 */ /* 0x000fe2000fffe0ff */
[----:B------:R-:W-:Y:S01]  /*f8d0*/  UMOV UR35, UR4 ;  /* 0x0000000400237c82 */ /* 0x000fe20008000000 */
[----:B------:R-:W-:Y:S02]  /*f8e0*/  UIADD3.64 UR4, UPT, UPT, UR36, 0x2, URZ ;  /* 0x0000000224047897 */ /* 0x000fe4000fffe0ff */
[----:B------:R-:W-:Y:S02]  /*f8f0*/  UIADD3 UR22, UPT, UPT, UR11, 0x120, URZ ;  /* 0x000001200b167890 */ /* 0x000fe4000fffe0ff */
[----:B------:R-:W-:-:S02]  /*f900*/  UIADD3.64 UR20, UPT, UPT, UR36, 0x7fe, URZ ;  /* 0x000007fe24147897 */ /* 0x000fc4000fffe0ff */
[----:B------:R-:W-:Y:S02]  /*f910*/  UIADD3 UR23, UPT, UPT, UR11, 0x128, URZ ;  /* 0x000001280b177890 */ /* 0x000fe4000fffe0ff */
[----:B------:R-:W-:Y:S02]  /*f920*/  UIADD3.64 UR24, UPT, UPT, UR36, 0x800, URZ ;  /* 0x0000080024187897 */ /* 0x000fe4000fffe0ff */
[----:B------:R-:W-:Y:S02]  /*f930*/  UIADD3 UR31, UPT, UPT, UR11, 0x130, URZ ;  /* 0x000001300b1f7890 */ /* 0x000fe4000fffe0ff */
[----:B------:R-:W-:Y:S01]  /*f940*/  UIADD3.64 UR26, UPT, UPT, UR36, 0x802, URZ ;  /* 0x00000802241a7897 */ /* 0x000fe2000fffe0ff */
[----:B------:R-:W-:Y:S01]  /*f950*/  UMOV UR38, 0x0 ;  /* 0x0000000000267882 */ /* 0x000fe20000000000 */
[----:B------:R-:W-:Y:S01]  /*f960*/  UMOV UR39, 0x8400910 ;  /* 0x0840091000277882 */ /* 0x000fe20000000000 */
[----:B------:R-:W-:Y:S02]  /*f970*/  UIADD3 UR34, UPT, UPT, UR11, 0x138, URZ ;  /* 0x000001380b227890 */ /* 0x000fe4000fffe0ff */
[----:B------:R-:W-:Y:S01]  /*f980*/  UIADD3.64 UR32, UPT, UPT, UR36, 0x804, URZ ;  /* 0x0000080424207897 */ /* 0x000fe2000fffe0ff */
[----:B------:R-:W-:Y:S01]  /*f990*/  UMOV UR17, 0x40004040 ;  /* 0x4000404000117882 */ /* 0x000fe20000000000 */
[----:B------:R-:W-:Y:S01]  /*f9a0*/  UMOV UR40, 0x0 ;  /* 0x0000000000287882 */ /* 0x000fe20000000000 */
[----:B------:R-:W-:Y:S01]  /*f9b0*/  UMOV UR41, 0x8400910 ;  /* 0x0840091000297882 */ /* 0x000fe20000000000 */
[----:B------:R-:W-:Y:S01]  /*f9c0*/  UMOV UR42, 0x0 ;  /* 0x00000000002a7882 */ /* 0x000fe20000000000 */
[----:B------:R-:W-:Y:S01]  /*f9d0*/  UMOV UR43, 0x8400910 ;  /* 0x08400910002b7882 */ /* 0x000fe20000000000 */
[----:B------:R4:W-:Y:S01]  /*f9e0*/  UTCHMMA tmem[UR14], gdesc[UR16], tmem[UR11], tmem[UR38], idesc[UR39], !UPT ;  /* 0x00ff26100e0079ea */ /* 0x0009e2000f80000b */
[----:B------:R-:W-:Y:S01]  /*f9f0*/  UMOV UR44, 0x0 ;  /* 0x00000000002c7882 */ /* 0x000fe20000000000 */
[----:B------:R-:W-:Y:S01]  /*fa00*/  UMOV UR45, 0x8400910 ;  /* 0x08400910002d7882 */ /* 0x000fe20000000000 */
[----:B------:R4:W-:Y:S01]  /*fa10*/  UTCHMMA tmem[UR7], gdesc[UR36], tmem[UR11], tmem[UR40], idesc[UR41], UPT ;  /* 0x00ff2824070079ea */ /* 0x0009e2000b80000b */
        /* <DEDUP_REMOVED lines=12> */
[----:B------:R4:W-:Y:S01]  /*fae0*/  UTCHMMA tmem[UR31], gdesc[UR26], tmem[UR11], tmem[UR50], idesc[UR51], UPT ;  /* 0x00ff321a1f0079ea */ /* 0x0009e2000b80000b */
[----:B------:R4:W-:Y:S01]  /*faf0*/  UTCHMMA tmem[UR34], gdesc[UR32], tmem[UR11], tmem[UR52], idesc[UR53], UPT ;  /* 0x00ff3420220079ea */ /* 0x0009e2000b80000b */
[----:B------:R4:W-:Y:S01]  /*fb00*/  UTCBAR [UR35], URZ ;  /* 0x000000ff230073e9 */ /* 0x0009e200080000ff */
[----:B------:R-:W-:Y:S01]  /*fb10*/  NOP ;  /* 0x0000000000007918 */ /* 0x000fe20000000000 */
.L_x_7:
[----:B------:R-:W5:Y:S01]  /*fb20*/  LDL.LU.64 R18, [R1+0x358] ;  /* 0x0003580001127983 */ /* 0x000f620000300a00 */
[----:B-1----:R-:W-:Y:S01]  /*fb30*/  VIADD R4, R4, 0xffffff7e ;  /* 0xffffff7e04047836 */ /* 0x002fe20000000000 */
[----:B------:R-:W1:Y:S08]  /*fb40*/  LDC R7, c[0x0][0x3a0] ;  /* 0x0000e800ff077b82 */ /* 0x000e700000000800 */
[----:B------:R-:W-:Y:S01]  /*fb50*/  BAR.SYNC.DEFER_BLOCKING 0x0 ;  /* 0x0000000000007b1d */ /* 0x000fe20000010000 */
[----:B--2---:R-:W-:-:S05]  /*fb60*/  VIADD R5, R5, 0xffffff7d ;  /* 0xffffff7d05057836 */ /* 0x004fca0000000000 */
[----:B----4-:R-:W2:Y:S01]  /*fb70*/  LDCU UR4, c[0x0][0x3a0] ;  /* 0x00007400ff0477ac */ /* 0x010ea20008000800 */
[----:B------:R-:W4:Y:S01]  /*fb80*/  LDL.LU.64 R10, [R1+0x350] ;  /* 0x00035000010a7983 */ /* 0x000f220000300a00 */
[----:B------:R-:W3:Y:S03]  /*fb90*/  LDCU UR7, c[0x0][0x3a0] ;  /* 0x00007400ff0777ac */ /* 0x000ee60008000800 */
[----:B------:R-:W2:Y:S01]  /*fba0*/  LDL.LU.64 R8, [R1+0x348] ;  /* 0x0003480001087983 */ /* 0x000ea20000300a00 */
[----:B------:R-:W1:Y:S03]  /*fbb0*/  LDCU UR9, c[0x0][0x3a0] ;  /* 0x00007400ff0977ac */ /* 0x000e660008000800 */
[----:B------:R-:W3:Y:S01]  /*fbc0*/  LDL.LU.64 R16, [R1+0x340] ;  /* 0x0003400001107983 */ /* 0x000ee20000300a00 */
[----:B------:R-:W1:Y:S03]  /*fbd0*/  LDCU UR5, c[0x0][0x3a0] ;  /* 0x00007400ff0577ac */ /* 0x000e660008000800 */
[----:B------:R-:W3:Y:S01]  /*fbe0*/  LDL.LU.64 R14, [R1+0x338] ;  /* 0x00033800010e7983 */ /* 0x000ee20000300a00 */
[----:B------:R-:W1:Y:S03]  /*fbf0*/  LDCU UR16, c[0x0][0x3a0] ;  /* 0x00007400ff1077ac */ /* 0x000e660008000800 */
[----:B------:R-:W3:Y:S01]  /*fc00*/  LDL.LU.64 R12, [R1+0x330] ;  /* 0x00033000010c7983 */ /* 0x000ee20000300a00 */
[----:B------:R-:W-:Y:S01]  /*fc10*/  ISETP.GE.U32.AND P4, PT, R4, 0x7fffff3f, PT ;  /* 0x7fffff3f0400780c */ /* 0x000fe20003f86070 */
[----:B---3--:R-:W-:Y:S01]  /*fc20*/  VIADD R4, R6, 0xffffff7c ;  /* 0xffffff7c06047836 */ /* 0x008fe20000000000 */
[----:B------:R-:W3:Y:S01]  /*fc30*/  LDCU UR19, c[0x0][0x3a0] ;  /* 0x00007400ff1377ac */ /* 0x000ee20008000800 */
[----:B------:R-:W-:Y:S01]  /*fc40*/  STL.64 [R1+0x670], R164 ;  /* 0x000670a401007387 */ /* 0x000fe20000100a00 */
[----:B------:R-:W1:Y:S02]  /*fc50*/  LDC R6, c[0x0][0x3a0] ;  /* 0x0000e800ff067b82 */ /* 0x000e640000000800 */
[----:B------:R-:W-:Y:S01]  /*fc60*/  ISETP.GE.U32.AND P2, PT, R4, 0x7fffff3d, PT ;  /* 0x7fffff3d0400780c */ /* 0x000fe20003f46070 */
[----:B------:R-:W-:Y:S01]  /*fc70*/  STL.64 [R1+0x668], R156 ;  /* 0x0006689c01007387 */ /* 0x000fe20000100a00 */
[----:B------:R-:W1:Y:S03]  /*fc80*/  LDCU UR20, c[0x0][0x3a0] ;  /* 0x00007400ff1477ac */ /* 0x000e660008000800 */
[----:B------:R-:W-:Y:S01]  /*fc90*/  STL.64 [R1+0x660], R148 ;  /* 0x0006609401007387 */ /* 0x000fe20000100a00 */
[----:B------:R-:W1:Y:S01]  /*fca0*/  LDC R4, c[0x0][0x3a0] ;  /* 0x0000e800ff047b82 */ /* 0x000e620000000800 */
[----:B------:R-:W1:Y:S02]  /*fcb0*/  LDCU UR15, c[0x0][0x3a0] ;  /* 0x00007400ff0f77ac */ /* 0x000e640008000800 */
[----:B------:R1:W-:Y:S01]  /*fcc0*/  STL.64 [R1+0x658], R140 ;  /* 0x0006588c01007387 */ /* 0x0003e20000100a00 */
[----:B------:R-:W1:Y:S03]  /*fcd0*/  LDCU UR21, c[0x0][0x3a0] ;  /* 0x00007400ff1577ac */ /* 0x000e660008000800 */
[----:B------:R-:W-:Y:S01]  /*fce0*/  STL.64 [R1+0x650], R132 ;  /* 0x0006508401007387 */ /* 0x000fe20000100a00 */
[----:B------:R-:W1:Y:S03]  /*fcf0*/  LDCU UR17, c[0x0][0x3a0] ;  /* 0x00007400ff1177ac */ /* 0x000e660008000800 */
[----:B------:R-:W-:Y:S01]  /*fd00*/  STL.64 [R1+0x648], R124 ;  /* 0x0006487c01007387 */ /* 0x000fe20000100a00 */
[----:B------:R-:W1:Y:S03]  /*fd10*/  LDCU UR18, c[0x0][0x3a0] ;  /* 0x00007400ff1277ac */ /* 0x000e660008000800 */
[----:B------:R1:W-:Y:S01]  /*fd20*/  STL.64 [R1+0x640], R116 ;  /* 0x0006407401007387 */ /* 0x0003e20000100a00 */
[----:B------:R-:W1:Y:S03]  /*fd30*/  LDCU UR22, c[0x0][0x3a0] ;  /* 0x00007400ff1677ac */ /* 0x000e660008000800 */
[----:B------:R-:W-:Y:S04]  /*fd40*/  STL.64 [R1+0x638], R108 ;  /* 0x0006386c01007387 */ /* 0x000fe80000100a00 */
[----:B------:R-:W-:Y:S04]  /*fd50*/  STL.64 [R1+0x630], R100 ;  /* 0x0006306401007387 */ /* 0x000fe80000100a00 */
[----:B------:R-:W-:Y:S04]  /*fd60*/  STL.64 [R1+0x628], R92 ;  /* 0x0006285c01007387 */ /* 0x000fe80000100a00 */
[----:B------:R1:W-:Y:S04]  /*fd70*/  STL.64 [R1+0x620], R84 ;  /* 0x0006205401007387 */ /* 0x0003e80000100a00 */
[----:B------:R1:W-:Y:S04]  /*fd80*/  STL.64 [R1+0x618], R76 ;  /* 0x0006184c01007387 */ /* 0x0003e80000100a00 */
[----:B------:R-:W-:Y:S04]  /*fd90*/  STL.64 [R1+0x610], R190 ;  /* 0x000610be01007387 */ /* 0x000fe80000100a00 */
[----:B------:R-:W-:Y:S01]  /*fda0*/  @!PT LDS RZ, [RZ] ;  /* 0x00000000fffff984 */ /* 0x000fe20000000800 */
[----:B------:R-:W-:Y:S01]  /*fdb0*/  @!PT LDS RZ, [RZ] ;  /* 0x00000000fffff984 */ /* 0x000fe20000000800 */
[----:B------:R-:W-:Y:S01]  /*fdc0*/  @!PT LDS RZ, [RZ] ;  /* 0x00000000fffff984 */ /* 0x000fe20000000800 */
[----:B------:R-:W-:Y:S01]  /*fdd0*/  LDGSTS.E [R252+0x30000], desc[UR28][R238.64], !P3 ;  /* 0x30000000eefc7fae */ /* 0x000fe2000d9a101c */
[----:B------:R-:W-:-:S02]  /*fde0*/  ISETP.GE.U32.AND P3, PT, R5, 0x7fffff3e, PT ;  /* 0x7fffff3e0500780c */ /* 0x000fc40003f66070 */
[----:B-----5:R-:W-:Y:S01]  /*fdf0*/  IADD3 R234, P5, PT, R18, UR30, RZ ;  /* 0x0000001e12ea7c10 */ /* 0x020fe2000ffbe0ff */
[----:B-1----:R-:W-:Y:S01]  /*fe00*/  VIADD R4, R4, 0xffffff7b ;  /* 0xffffff7b04047836 */ /* 0x002fe20000000000 */
[----:B------:R-:W1:Y:S02]  /*fe10*/  LDC R5, c[0x0][0x3a0] ;  /* 0x0000e800ff057b82 */ /* 0x000e640000000800 */
[----:B------:R-:W-:-:S05]  /*fe20*/  IADD3.X R235, PT, PT, R19, UR13, RZ, P5, !PT ;  /* 0x0000000d13eb7c10 */ /* 0x000fca000affe4ff */
[----:B------:R-:W-:Y:S01]  /*fe30*/  LDGSTS.E [R252+0x30004], desc[UR28][R234.64], !P4 ;  /* 0x30004000eafc7fae */ /* 0x000fe2000e1a101c */
[----:B----4-:R-:W-:-:S04]  /*fe40*/  IADD3 R224, P5, PT, R10, UR30, RZ ;  /* 0x0000001e0ae07c10 */ /* 0x010fc8000ffbe0ff */
[----:B------:R-:W-:Y:S02]  /*fe50*/  IADD3.X R225, PT, PT, R11, UR13, RZ, P5, !PT ;  /* 0x0000000d0be17c10 */ /* 0x000fe4000affe4ff */
[----:B------:R-:W4:Y:S01]  /*fe60*/  LDL.LU.64 R10, [R1+0x328] ;  /* 0x00032800010a7983 */ /* 0x000f220000300a00 */
[----:B--2---:R-:W-:Y:S02]  /*fe70*/  IADD3 R220, P5, PT, R8, UR30, RZ ;  /* 0x0000001e08dc7c10 */ /* 0x004fe4000ffbe0ff */
[----:B------:R-:W-:Y:S01]  /*fe80*/  ISETP.GE.U32.AND P4, PT, R4, 0x7fffff3c, PT ;  /* 0x7fffff3c0400780c */ /* 0x000fe20003f86070 */
[----:B------:R-:W-:Y:S01]  /*fe90*/  LDGSTS.E [R252+0x30008], desc[UR28][R224.64], !P3 ;  /* 0x30008000e0fc7fae */ /* 0x000fe2000d9a101c */
[----:B------:R-:W-:-:S03]  /*fea0*/  IADD3.X R221, PT, PT, R9, UR13, RZ, P5, !PT ;  /* 0x0000000d09dd7c10 */ /* 0x000fc6000affe4ff */
[----:B------:R-:W2:Y:S01]  /*feb0*/  LDL.LU.64 R8, [R1+0x318] ;  /* 0x0003180001087983 */ /* 0x000ea20000300a00 */
[----:B------:R-:W-:-:S03]  /*fec0*/  IADD3 R216, P5, PT, R16, UR30, RZ ;  /* 0x0000001e10d87c10 */ /* 0x000fc6000ffbe0ff */
[----:B------:R-:W5:Y:S01]  /*fed0*/  LDL.LU.64 R18, [R1+0x310] ;  /* 0x0003100001127983 */ /* 0x000f620000300a00 */
[----:B------:R-:W-:Y:S02]  /*fee0*/  IADD3.X R217, PT, PT, R17, UR13, RZ, P5, !PT ;  /* 0x0000000d11d97c10 */ /* 0x000fe4000affe4ff */
[----:B------:R-:W-:Y:S01]  /*fef0*/  IADD3 R212, P5, PT, R14, UR30, RZ ;  /* 0x0000001e0ed47c10 */ /* 0x000fe2000ffbe0ff */
[----:B------:R-:W3:Y:S03]  /*ff00*/  LDL.LU.64 R16, [R1+0x308] ;  /* 0x0003080001107983 */ /* 0x000ee60000300a00 */
[----:B------:R-:W-:Y:S01]  /*ff10*/  IADD3.X R213, PT, PT, R15, UR13, RZ, P5, !PT ;  /* 0x0000000d0fd57c10 */ /* 0x000fe2000affe4ff */
[----:B------:R-:W-:Y:S01]  /*ff20*/  VIADD R4, R6, 0xffffff79 ;  /* 0xffffff7906047836 */ /* 0x000fe20000000000 */
[----:B------:R-:W-:Y:S01]  /*ff30*/  IADD3 R208, P5, PT, R12, UR30, RZ ;  /* 0x0000001e0cd07c10 */ /* 0x000fe2000ffbe0ff */
[----:B------:R-:W3:Y:S01]  /*ff40*/  LDL.LU.64 R14, [R1+0x300] ;  /* 0x00030000010e7983 */ /* 0x000ee20000300a00 */
[----:B------:R-:W1:Y:S02]  /*ff50*/  LDC R6, c[0x0][0x3a0] ;  /* 0x0000e800ff067b82 */ /* 0x000e640000000800 */
[----:B------:R-:W-:Y:S01]  /*ff60*/  IADD3.X R209, PT, PT, R13, UR13, RZ, P5, !PT ;  /* 0x0000000d0dd17c10 */ /* 0x000fe2000affe4ff */
[----:B------:R-:W-:Y:S04]  /*ff70*/  LDGSTS.E [R252+0x3000c], desc[UR28][R220.64], !P2 ;  /* 0x3000c000dcfc7fae */ /* 0x000fe8000d1a101c */
[----:B------:R-:W3:Y:S01]  /*ff80*/  LDL.LU.64 R12, [R1+0x2f8] ;  /* 0x0002f800010c7983 */ /* 0x000ee20000300a00 */
[----:B----4-:R-:W-:Y:S01]  /*ff90*/  IADD3 R204, P5, PT, R10, UR30, RZ ;  /* 0x0000001e0acc7c10 */ /* 0x010fe2000ffbe0ff */
[----:B-1----:R-:W-:Y:S01]  /*ffa0*/  VIADD R5, R5, 0xffffff7a ;  /* 0xffffff7a05057836 */ /* 0x002fe20000000000 */
[----:B------:R-:W-:Y:S01]  /*ffb0*/  ISETP.GE.U32.AND P2, PT, R4, 0x7fffff3a, PT ;  /* 0x7fffff3a0400780c */ /* 0x000fe20003f46070 */
[----:B------:R-:W-:Y:S01]  /*ffc0*/  LDGSTS.E [R252+0x30010], desc[UR28][R216.64], !P4 ;  /* 0x30010000d8fc7fae */ /* 0x000fe2000e1a101c */
[----:B------:R-:W-:Y:S01]  /*ffd0*/  IADD3.X R205, PT, PT, R11, UR13, RZ, P5, !PT ;  /* 0x0000000d0bcd7c10 */ /* 0x000fe2000affe4ff */
[----:B------:R-:W1:Y:S02]  /*ffe0*/  LDC R4, c[0x0][0x3a0] ;  /* 0x0000e800ff047b82 */ /* 0x000e640000000800 */
[----:B------:R-:W4:Y:S01]  /*fff0*/  LDL.LU.64 R10, [R1+0x2f0] ;  /* 0x0002f000010a7983 */ /* 0x000f220000300a00 */
[----:B--2---:R-:W-:-:S04]  /*10000*/  IADD3 R202, P5, PT, R8, UR30, RZ ;  /* 0x0000001e08ca7c10 */ /* 0x004fc8000ffbe0ff */
[----:B------:R-:W-:Y:S02]  /*10010*/  IADD3.X R203, PT, PT, R9, UR13, RZ, P5, !PT ;  /* 0x0000000d09cb7c10 */ /* 0x000fe4000affe4ff */
[----:B------:R-:W2:Y:S01]  /*10020*/  LDL.LU.64 R8, [R1+0x2e8] ;  /* 0x0002e80001087983 */ /* 0x000ea20000300a00 */
[----:B-----5:R-:W-:-:S04]  /*10030*/  IADD3 R198, P5, PT, R18, UR30, RZ ;  /* 0x0000001e12c67c10 */ /* 0x020fc8000ffbe0ff */
[----:B------:R-:W-:Y:S02]  /*10040*/  IADD3.X R199, PT, PT, R19, UR13, RZ, P5, !PT ;  /* 0x0000000d13c77c10 */ /* 0x000fe4000affe4ff */
[----:B---3--:R-:W-:-:S04]  /*10050*/  IADD3 R194, P5, PT, R16, UR30, RZ ;  /* 0x0000001e10c27c10 */ /* 0x008fc8000ffbe0ff */
[----:B------:R-:W-:Y:S02]  /*10060*/  IADD3.X R195, PT, PT, R17, UR13, RZ, P5, !PT ;  /* 0x0000000d11c37c10 */ /* 0x000fe4000affe4ff */
[----:B------:R-:W-:-:S04]  /*10070*/  IADD3 R66, P5, PT, R14, UR30, RZ ;  /* 0x0000001e0e427c10 */ /* 0x000fc8000ffbe0ff */
[----:B------:R-:W-:Y:S02]  /*10080*/  IADD3.X R67, PT, PT, R15, UR13, RZ, P5, !PT ;  /* 0x0000000d0f437c10 */ /* 0x000fe4000affe4ff */
[----:B------:R-:W-:Y:S01]  /*10090*/  IADD3 R62, P5, PT, R12, UR30, RZ ;  /* 0x0000001e0c3e7c10 */ /* 0x000fe2000ffbe0ff */
[----:B------:R-:W3:Y:S03]  /*100a0*/  LDL.LU.64 R14, [R1+0x3e0] ;  /* 0x0003e000010e7983 */ /* 0x000ee60000300a00 */
[----:B------:R-:W-:Y:S02]  /*100b0*/  IADD3.X R63, PT, PT, R13, UR13, RZ, P5, !PT ;  /* 0x0000000d0d3f7c10 */ /* 0x000fe4000affe4ff */
[----:B------:R-:W5:Y:S01]  /*100c0*/  LDL.LU.64 R12, [R1+0x3d8] ;  /* 0x0003d800010c7983 */ /* 0x000f620000300a00 */
[----:B------:R-:W-:Y:S01]  /*100d0*/  ISETP.GE.U32.AND P3, PT, R5, 0x7fffff3b, PT ;  /* 0x7fffff3b0500780c */ /* 0x000fe20003f66070 */
[----:B-1----:R-:W-:Y:S01]  /*100e0*/  VIADD R4, R4, 0xffffff78 ;  /* 0xffffff7804047836 */ /* 0x002fe20000000000 */
[----:B------:R-:W1:Y:S04]  /*100f0*/  LDC R5, c[0x0][0x3a0] ;  /* 0x0000e800ff057b82 */ /* 0x000e680000000800 */
[----:B------:R-:W-:Y:S01]  /*10100*/  ISETP.GE.U32.AND P4, PT, R4, 0x7fffff39, PT ;  /* 0x7fffff390400780c */ /* 0x000fe20003f86070 */
[----:B------:R-:W-:-:S03]  /*10110*/  VIADD R4, R6, 0xffffff76 ;  /* 0xffffff7606047836 */ /* 0x000fc60000000000 */
[----:B------:R-:W1:Y:S03]  /*10120*/  LDC R6, c[0x0][0x3a0] ;  /* 0x0000e800ff067b82 */ /* 0x000e660000000800 */
[----:B------:R-:W-:Y:S04]  /*10130*/  LDGSTS.E [R252+0x30014], desc[UR28][R212.64], !P3 ;  /* 0x30014000d4fc7fae */ /* 0x000fe8000d9a101c */
[----:B------:R-:W-:Y:S01]  /*10140*/  LDGSTS.E [R252+0x30018], desc[UR28][R208.64], !P2 ;  /* 0x30018000d0fc7fae */ /* 0x000fe2000d1a101c */
[----:B------:R-:W-:Y:S02]  /*10150*/  ISETP.GE.U32.AND P2, PT, R4, 0x7fffff37, PT ;  /* 0x7fffff370400780c */ /* 0x000fe40003f46070 */
[----:B------:R-:W1:Y:S01]  /*10160*/  LDC R4, c[0x0][0x3a0] ;  /* 0x0000e800ff047b82 */ /* 0x000e620000000800 */
[----:B------:R-:W-:Y:S01]  /*10170*/  LDGSTS.E [R252+0x3001c], desc[UR28][R204.64], !P4 ;  /* 0x3001c000ccfc7fae */ /* 0x000fe2000e1a101c */
[----:B-1----:R-:W-:-:S05]  /*10180*/  VIADD R5, R5, 0xffffff77 ;  /* 0xffffff7705057836 */ /* 0x002fca0000000000 */
[----:B------:R-:W-:Y:S02]  /*10190*/  ISETP.GE.U32.AND P3, PT, R5, 0x7fffff38, PT ;  /* 0x7fffff380500780c */ /* 0x000fe40003f66070 */
[----:B------:R-:W1:Y:S01]  /*101a0*/  LDC R5, c[0x0][0x3a0] ;  /* 0x0000e800ff057b82 */ /* 0x000e620000000800 */
[----:B------:R-:W-:-:S10]  /*101b0*/  VIADD R4, R4, 0xffffff75 ;  /* 0xffffff7504047836 */ /* 0x000fd40000000000 */
[----:B------:R-:W-:Y:S01]  /*101c0*/  LDGSTS.E [R252+0x30020], desc[UR28][R202.64], !P3 ;  /* 0x30020000cafc7fae */ /* 0x000fe2000d9a101c */
[----:B------:R-:W-:Y:S01]  /*101d0*/  ISETP.GE.U32.AND P4, PT, R4, 0x7fffff36, PT ;  /* 0x7fffff360400780c */ /* 0x000fe20003f86070 */
[----:B------:R-:W-:Y:S02]  /*101e0*/  VIADD R4, R6, 0xffffff73 ;  /* 0xffffff7306047836 */ /* 0x000fe40000000000 */
[----:B------:R-:W-:Y:S01]  /*101f0*/  LDGSTS.E [R252+0x30024], desc[UR28][R198.64], !P2 ;  /* 0x30024000c6fc7fae */ /* 0x000fe2000d1a101c */
[----:B------:R-:W1:Y:S02]  /*10200*/  LDC R6, c[0x0][0x3a0] ;  /* 0x0000e800ff067b82 */ /* 0x000e640000000800 */
[----:B------:R-:W-:-:S06]  /*10210*/  ISETP.GE.U32.AND P2, PT, R4, 0x7fffff34, PT ;  /* 0x7fffff340400780c */ /* 0x000fcc0003f46070 */
[----:B------:R-:W1:Y:S02]  /*10220*/  LDC R4, c[0x0][0x3a0] ;  /* 0x0000e800ff047b82 */ /* 0x000e640000000800 */
[----:B-1----:R-:W-:Y:S01]  /*10230*/  VIADD R5, R5, 0xffffff74 ;  /* 0xffffff7405057836 */ /* 0x002fe20000000000 */
[----:B------:R-:W-:Y:S04]  /*10240*/  LDGSTS.E [R252+0x30028], desc[UR28][R194.64], !P4 ;  /* 0x30028000c2fc7fae */ /* 0x000fe8000e1a101c */
[----:B------:R-:W-:Y:S02]  /*10250*/  ISETP.GE.U32.AND P3, PT, R5, 0x7fffff35, PT ;  /* 0x7fffff350500780c */ /* 0x000fe40003f66070 */
[----:B------:R-:W1:Y:S11]  /*10260*/  LDC R5, c[0x0][0x3a0] ;  /* 0x0000e800ff057b82 */ /* 0x000e760000000800 */
[----:B------:R-:W-:Y:S04]  /*10270*/  LDGSTS.E [R252+0x3002c], desc[UR28][R66.64], !P3 ;  /* 0x3002c00042fc7fae */ /* 0x000fe8000d9a101c */
[----:B------:R-:W-:Y:S01]  /*10280*/  LDGSTS.E [R252+0x30030], desc[UR28][R62.64], !P2 ;  /* 0x300300003efc7fae */ /* 0x000fe2000d1a101c */
[----:B------:R-:W-:-:S05]  /*10290*/  VIADD R4, R4, 0xffffff72 ;  /* 0xffffff7204047836 */ /* 0x000fca0000000000 */
[----:B------:R-:W-:Y:S01]  /*102a0*/  ISETP.GE.U32.AND P4, PT, R4, 0x7fffff33, PT ;  /* 0x7fffff330400780c */ /* 0x000fe20003f86070 */
[----:B------:R-:W-:Y:S02]  /*102b0*/  VIADD R4, R6, 0xffffff70 ;  /* 0xffffff7006047836 */ /* 0x000fe40000000000 */
[----:B-1----:R-:W-:Y:S01]  /*102c0*/  VIADD R5, R5, 0xffffff71 ;  /* 0xffffff7105057836 */ /* 0x002fe20000000000 */
[----:B------:R-:W1:Y:S02]  /*102d0*/  LDC R6, c[0x0][0x3a0] ;  /* 0x0000e800ff067b82 */ /* 0x000e640000000800 */
[----:B------:R-:W-:-:S06]  /*102e0*/  ISETP.GE.U32.AND P2, PT, R4, 0x7fffff31, PT ;  /* 0x7fffff310400780c */ /* 0x000fcc0003f46070 */
[----:B------:R-:W1:Y:S01]  /*102f0*/  LDC R4, c[0x0][0x3a0] ;  /* 0x0000e800ff047b82 */ /* 0x000e620000000800 */
[----:B----4-:R-:W-:-:S04]  /*10300*/  IADD3 R58, P5, PT, R10, UR30, RZ ;  /* 0x0000001e0a3a7c10 */ /* 0x010fc8000ffbe0ff */
[----:B------:R-:W-:Y:S02]  /*10310*/  IADD3.X R59, PT, PT, R11, UR13, RZ, P5, !PT ;  /* 0x0000000d0b3b7c10 */ /* 0x000fe4000affe4ff */
[----:B------:R-:W4:Y:S01]  /*10320*/  LDL.LU.64 R10, [R1+0x3d0] ;  /* 0x0003d000010a7983 */ /* 0x000f220000300a00 */
[----:B--2---:R-:W-:-:S03]  /*10330*/  IADD3 R54, P5, PT, R8, UR30, RZ ;  /* 0x0000001e08367c10 */ /* 0x004fc6000ffbe0ff */
[----:B------:R-:W2:Y:S04]  /*10340*/  LDL.LU.64 R18, [R1+0x3c8] ;  /* 0x0003c80001127983 */ /* 0x000ea80000300a00 */
[----:B------:R-:W2:Y:S01]  /*10350*/  LDL.LU.64 R16, [R1+0x3c0] ;  /* 0x0003c00001107983 */ /* 0x000ea20000300a00 */
[----:B------:R-:W-:-:S03]  /*10360*/  IADD3.X R55, PT, PT, R9, UR13, RZ, P5, !PT ;  /* 0x0000000d09377c10 */ /* 0x000fc6000affe4ff */
[----:B------:R-:W2:Y:S01]  /*10370*/  LDL.LU.64 R8, [R1+0x3b8] ;  /* 0x0003b80001087983 */ /* 0x000ea20000300a00 */
[----:B------:R-:W-:Y:S02]  /*10380*/  ISETP.GE.U32.AND P3, PT, R5, 0x7fffff32, PT ;  /* 0x7fffff320500780c */ /* 0x000fe40003f66070 */
[----:B------:R-:W3:Y:S01]  /*10390*/  LDC R5, c[0x0][0x3a0] ;  /* 0x0000e800ff057b82 */ /* 0x000ee20000000800 */
[----:B-1----:R-:W-:Y:S01]  /*103a0*/  VIADD R4, R4, 0xffffff66 ;  /* 0xffffff6604047836 */ /* 0x002fe20000000000 */
[----:B------:R-:W-:Y:S01]  /*103b0*/  LDGSTS.E [R252+0x30034], desc[UR28][R58.64], !P4 ;  /* 0x300340003afc7fae */ /* 0x000fe2000e1a101c */
[----:B------:R-:W-:-:S08]  /*103c0*/  IADD3 R50, P5, PT, R250, UR30, RZ ;  /* 0x0000001efa327c10 */ /* 0x000fd0000ffbe0ff */
[----:B------:R-:W-:Y:S01]  /*103d0*/  LDGSTS.E [R252+0x30038], desc[UR28][R54.64], !P3 ;  /* 0x3003800036fc7fae */ /* 0x000fe2000d9a101c */
[----:B------:R-:W-:Y:S02]  /*103e0*/  ISETP.GE.U32.AND P3, PT, R4, 0x7fffff27, PT ;  /* 0x7fffff270400780c */ /* 0x000fe40003f66070 */
[----:B------:R-:W-:Y:S01]  /*103f0*/  IADD3.X R51, PT, PT, R251, UR13, RZ, P5, !PT ;  /* 0x0000000dfb337c10 */ /* 0x000fe2000affe4ff */
[----:B------:R-:W-:Y:S02]  /*10400*/  UIADD3 UR4, UPT, UPT, UR4, -0x9f, URZ ;  /* 0xffffff6104047890 */ /* 0x000fe4000fffe0ff */
[----:B------:R-:W-:Y:S02]  /*10410*/  UIADD3 UR7, UPT, UPT, UR7, -0x9b, URZ ;  /* 0xffffff6507077890 */ /* 0x000fe4000fffe0ff */
[----:B------:R-:W-:Y:S01]  /*10420*/  LDGSTS.E [R252+0x3003c], desc[UR28][R50.64], !P2 ;  /* 0x3003c00032fc7fae */ /* 0x000fe2000d1a101c */
[----:B---3--:R-:W-:-:S05]  /*10430*/  VIADD R4, R5, 0xffffff67 ;  /* 0xffffff6705047836 */ /* 0x008fca0000000000 */
[----:B------:R-:W-:Y:S01]  /*10440*/  ISETP.GE.U32.AND P4, PT, R4, 0x7fffff28, PT ;  /* 0x7fffff280400780c */ /* 0x000fe20003f86070 */
[----:B------:R-:W-:Y:S01]  /*10450*/  VIADD R4, R6, 0xffffff60 ;  /* 0xffffff6006047836 */ /* 0x000fe20000000000 */
[----:B------:R-:W-:Y:S02]  /*10460*/  UIADD3 UR9, UPT, UPT, UR9, -0x9c, URZ ;  /* 0xffffff6409097890 */ /* 0x000fe4000fffe0ff */
[----:B------:R-:W-:Y:S02]  /*10470*/  UISETP.GE.U32.AND UP4, UPT, UR4, 0x7fffff22, UPT ;  /* 0x7fffff220400788c */ /* 0x000fe4000bf86070 */
[----:B------:R-:W-:Y:S01]  /*10480*/  ISETP.GE.U32.AND P2, PT, R4, 0x7fffff21, PT ;  /* 0x7fffff210400780c */ /* 0x000fe20003f46070 */
[----:B------:R-:W-:Y:S01]  /*10490*/  VIADD R4, R7, 0xffffff62 ;  /* 0xffffff6207047836 */ /* 0x000fe20000000000 */
[----:B------:R-:W-:Y:S02]  /*104a0*/  UISETP.GE.U32.AND UP2, UPT, UR7, 0x7fffff26, UPT ;  /* 0x7fffff260700788c */ /* 0x000fe4000bf46070 */
[----:B------:R-:W-:-:S02]  /*104b0*/  UIADD3 UR5, UPT, UPT, UR5, -0x9d, URZ ;  /* 0xffffff6305057890 */ /* 0x000fc4000fffe0ff */
[----:B------:R-:W-:Y:S01]  /*104c0*/  UIADD3 UR16, UPT, UPT, UR16, -0x94, URZ ;  /* 0xffffff6c10107890 */ /* 0x000fe2000fffe0ff */
[----:B------:R-:W-:Y:S01]  /*104d0*/  ISETP.GE.U32.AND P5, PT, R4, 0x7fffff23, PT ;  /* 0x7fffff230400780c */ /* 0x000fe20003fa6070 */
[----:B------:R-:W-:Y:S01]  /*104e0*/  USEL UR7, URZ, 0x1fffe, UP4 ;  /* 0x0001fffeff077887 */ /* 0x000fe2000a000000 */
[----:B------:R-:W-:Y:S01]  /*104f0*/  SEL R4, RZ, 0x1, P2 ;  /* 0x00000001ff047807 */ /* 0x000fe20001000000 */
[----:B------:R-:W-:Y:S02]  /*10500*/  UISETP.GE.U32.AND UP1, UPT, UR9, 0x7fffff25, UPT ;  /* 0x7fffff250900788c */ /* 0x000fe4000bf26070 */
[----:B------:R-:W-:Y:S02]  /*10510*/  UIADD3 UR15, UPT, UPT, UR15, -0x93, URZ ;  /* 0xffffff6d0f0f7890 */ /* 0x000fe4000fffe0ff */
[----:B------:R-:W-:Y:S01]  /*10520*/  UIADD3 UR17, UPT, UPT, UR17, -0x91, URZ ;  /* 0xffffff6f11117890 */ /* 0x000fe2000fffe0ff */
[----:B------:R-:W-:Y:S01]  /*10530*/  VIADD R4, R4, UR7 ;  /* 0x0000000704047c36 */ /* 0x000fe20008000000 */
[----:B------:R-:W-:-:S02]  /*10540*/  UISETP.GE.U32.AND UP3, UPT, UR5, 0x7fffff24, UPT ;  /* 0x7fffff240500788c */ /* 0x000fc4000bf66070 */
[----:B------:R-:W-:Y:S01]  /*10550*/  UIADD3 UR18, UPT, UPT, UR18, -0x92, URZ ;  /* 0xffffff6e12127890 */ /* 0x000fe2000fffe0ff */
[----:B-----5:R-:W-:Y:S01]  /*10560*/  IADD3 R46, P6, PT, R12, UR30, RZ ;  /* 0x0000001e0c2e7c10 */ /* 0x020fe2000ffde0ff */
[----:B------:R-:W-:Y:S01]  /*10570*/  USEL UR4, URZ, 0x1, UP1 ;  /* 0x00000001ff047887 */ /* 0x000fe20008800000 */
[----:B------:R-:W1:Y:S01]  /*10580*/  LDC R7, c[0x0][0x3a0] ;  /* 0x0000e800ff077b82 */ /* 0x000e620000000800 */
[----:B------:R-:W-:Y:S01]  /*10590*/  USEL UR5, URZ, 0x1fffe, UP2 ;  /* 0x0001fffeff057887 */ /* 0x000fe20009000000 */
[----:B------:R-:W3:Y:S01]  /*105a0*/  LDCU UR9, c[0x0][0x3a0] ;  /* 0x00007400ff0977ac */ /* 0x000ee20008000800 */
[----:B------:R-:W-:Y:S01]  /*105b0*/  LOP3.LUT R4, R4, 0x3, RZ, 0xc0, !PT ;  /* 0x0000000304047812 */ /* 0x000fe200078ec0ff */
[----:B------:R-:W-:Y:S01]  /*105c0*/  USEL UR7, URZ, 0x7fff8, UP3 ;  /* 0x0007fff8ff077887 */ /* 0x000fe20009800000 */
[----:B------:R-:W-:Y:S01]  /*105d0*/  SEL R5, RZ, 0x4, P5 ;  /* 0x00000004ff057807 */ /* 0x000fe20002800000 */
[----:B------:R-:W-:-:S04]  /*105e0*/  UIADD3 UR4, UPT, UPT, UR4, UR5, URZ ;  /* 0x0000000504047290 */ /* 0x000fc8000fffe0ff */
[----:B------:R-:W-:Y:S01]  /*105f0*/  ULOP3.LUT UR4, UR4, 0x3, URZ, 0xc0, !UPT ;  /* 0x0000000304047892 */ /* 0x000fe2000f8ec0ff */
[----:B------:R-:W-:Y:S02]  /*10600*/  IADD3 R6, PT, PT, R4, UR7, R5 ;  /* 0x0000000704067c10 */ /* 0x000fe4000fffe005 */
[----:B------:R-:W-:Y:S02]  /*10610*/  SEL R5, RZ, 0x4, P3 ;  /* 0x00000004ff057807 */ /* 0x000fe40001800000 */
[----:B------:R-:W-:Y:S01]  /*10620*/  SEL R4, RZ, 0x7fff8, P4 ;  /* 0x0007fff8ff047807 */ /* 0x000fe20002000000 */
[----:B------:R-:W-:Y:S02]  /*10630*/  UIADD3 UR5, UPT, UPT, UR20, -0x98, URZ ;  /* 0xffffff6814057890 */ /* 0x000fe4000fffe0ff */
[----:B------:R-:W-:Y:S01]  /*10640*/  UISETP.GE.U32.AND UP6, UPT, UR16, 0x7fffff2d, UPT ;  /* 0x7fffff2d1000788c */ /* 0x000fe2000bfc6070 */
[----:B------:R-:W-:Y:S01]  /*10650*/  IADD3 R5, PT, PT, R4, UR4, R5 ;  /* 0x0000000404057c10 */ /* 0x000fe2000fffe005 */
[----:B------:R-:W-:-:S02]  /*10660*/  UIADD3 UR4, UPT, UPT, UR19, -0x97, URZ ;  /* 0xffffff6913047890 */ /* 0x000fc4000fffe0ff */
[----:B---3--:R-:W-:Y:S02]  /*10670*/  UIADD3 UR9, UPT, UPT, UR9, -0x96, URZ ;  /* 0xffffff6a09097890 */ /* 0x008fe4000fffe0ff */
[----:B------:R-:W-:Y:S02]  /*10680*/  UISETP.GE.U32.AND UP4, UPT, UR5, 0x7fffff29, UPT ;  /* 0x7fffff290500788c */ /* 0x000fe4000bf86070 */
[----:B------:R-:W-:Y:S02]  /*10690*/  UISETP.GE.U32.AND UP5, UPT, UR4, 0x7fffff2a, UPT ;  /* 0x7fffff2a0400788c */ /* 0x000fe4000bfa6070 */
[----:B------:R-:W-:Y:S02]  /*106a0*/  USEL UR5, URZ, 0x1, UP6 ;  /* 0x00000001ff057887 */ /* 0x000fe4000b000000 */
[----:B------:R-:W-:Y:S02]  /*106b0*/  UISETP.GE.U32.AND UP6, UPT, UR9, 0x7fffff2b, UPT ;  /* 0x7fffff2b0900788c */ /* 0x000fe4000bfc6070 */
[----:B------:R-:W-:-:S02]  /*106c0*/  UIADD3 UR7, UPT, UPT, UR21, -0x95, URZ ;  /* 0xffffff6b15077890 */ /* 0x000fc4000fffe0ff */
[----:B------:R-:W-:Y:S02]  /*106d0*/  USEL UR4, URZ, 0x1, UP4 ;  /* 0x00000001ff047887 */ /* 0x000fe4000a000000 */
[----:B------:R-:W-:Y:S02]  /*106e0*/  USEL UR9, URZ, 0x1fffe, UP5 ;  /* 0x0001fffeff097887 */ /* 0x000fe4000a800000 */
[----:B------:R-:W-:Y:S02]  /*106f0*/  UISETP.GE.U32.AND UP1, UPT, UR15, 0x7fffff2e, UPT ;  /* 0x7fffff2e0f00788c */ /* 0x000fe4000bf26070 */
[----:B------:R-:W-:Y:S02]  /*10700*/  UISETP.GE.U32.AND UP4, UPT, UR7, 0x7fffff2c, UPT ;  /* 0x7fffff2c0700788c */ /* 0x000fe4000bf86070 */
[----:B------:R-:W-:Y:S02]  /*10710*/  UIADD3 UR4, UPT, UPT, UR4, UR9, URZ ;  /* 0x0000000904047290 */ /* 0x000fe4000fffe0ff */
[----:B------:R-:W-:-:S02]  /*10720*/  USEL UR7, URZ, 0x1fffe, UP1 ;  /* 0x0001fffeff077887 */ /* 0x000fc40008800000 */
[----:B------:R-:W-:Y:S02]  /*10730*/  USEL UR9, URZ, 0x4, UP6 ;  /* 0x00000004ff097887 */ /* 0x000fe4000b000000 */
[----:B------:R-:W-:Y:S02]  /*10740*/  USEL UR15, URZ, 0x7fff8, UP4 ;  /* 0x0007fff8ff0f7887 */ /* 0x000fe4000a000000 */
[----:B------:R-:W-:Y:S02]  /*10750*/  ULOP3.LUT UR16, UR4, 0x3, URZ, 0xc0, !UPT ;  /* 0x0000000304107892 */ /* 0x000fe4000f8ec0ff */
[----:B------:R-:W-:Y:S02]  /*10760*/  UISETP.GE.U32.AND UP2, UPT, UR18, 0x7fffff2f, UPT ;  /* 0x7fffff2f1200788c */ /* 0x000fe4000bf46070 */
[----:B------:R-:W-:Y:S02]  /*10770*/  UISETP.GE.U32.AND UP3, UPT, UR17, 0x7fffff30, UPT ;  /* 0x7fffff301100788c */ /* 0x000fe4000bf66070 */
[----:B------:R-:W-:-:S02]  /*10780*/  UIADD3 UR7, UPT, UPT, UR5, UR7, URZ ;  /* 0x0000000705077290 */ /* 0x000fc4000fffe0ff */
[----:B------:R-:W-:Y:S01]  /*10790*/  UIADD3 UR9, UPT, UPT, UR16, UR15, UR9 ;  /* 0x0000000f10097290 */ /* 0x000fe2000fffe009 */
[----:B------:R-:W-:Y:S01]  /*107a0*/  LOP3.LUT R4, R6, 0xf, RZ, 0xc0, !PT ;  /* 0x0000000f06047812 */ /* 0x000fe200078ec0ff */
[----:B------:R-:W-:Y:S01]  /*107b0*/  USEL UR4, URZ, 0x4, UP2 ;  /* 0x00000004ff047887 */ /* 0x000fe20009000000 */
[----:B------:R-:W-:Y:S01]  /*107c0*/  IADD3 R48, P4, PT, R14, UR30, RZ ;  /* 0x0000001e0e307c10 */ /* 0x000fe2000ff9e0ff */
[----:B------:R-:W-:Y:S01]  /*107d0*/  USEL UR5, URZ, 0x7fff8, UP3 ;  /* 0x0007fff8ff057887 */ /* 0x000fe20009800000 */
[----:B------:R-:W-:Y:S01]  /*107e0*/  IADD3.X R47, PT, PT, R13, UR13, RZ, P6, !PT ;  /* 0x0000000d0d2f7c10 */ /* 0x000fe2000b7fe4ff */
[----:B------:R-:W-:Y:S02]  /*107f0*/  ULOP3.LUT UR7, UR7, 0x3, URZ, 0xc0, !UPT ;  /* 0x0000000307077892 */ /* 0x000fe4000f8ec0ff */
[----:B------:R-:W-:Y:S01]  /*10800*/  USHF.L.U32 UR9, UR9, 0x8, URZ ;  /* 0x0000000809097899 */ /* 0x000fe200080006ff */
[----:B------:R-:W-:Y:S01]  /*10810*/  IMAD R4, R5, 0x10, R4 ;  /* 0x0000001005047824 */ /* 0x000fe200078e0204 */
[----:B------:R-:W-:Y:S01]  /*10820*/  UIADD3 UR4, UPT, UPT, UR7, UR5, UR4 ;  /* 0x0000000507047290 */ /* 0x000fe2000fffe004 */
[----:B------:R-:W3:Y:S01]  /*10830*/  LDC R6, c[0x0][0x3a0] ;  /* 0x0000e800ff067b82 */ /* 0x000ee20000000800 */
[----:B------:R-:W-:-:S02]  /*10840*/  ULOP3.LUT UR5, UR9, 0xf00, URZ, 0xe2, !UPT ;  /* 0x00000f0009057892 */ /* 0x000fc4000f8ee2ff */
[----:B------:R-:W-:Y:S01]  /*10850*/  LOP3.LUT R4, R4, 0xff, RZ, 0xc0, !PT ;  /* 0x000000ff04047812 */ /* 0x000fe200078ec0ff */
[----:B------:R-:W5:Y:S01]  /*10860*/  LDCU UR21, c[0x0][0x3a0] ;  /* 0x00007400ff1577ac */ /* 0x000f620008000800 */
[----:B------:R-:W-:Y:S01]  /*10870*/  ULEA UR4, UR4, UR5, 0xc ;  /* 0x0000000504047291 */ /* 0x000fe2000f8e60ff */
[----:B------:R-:W-:Y:S01]  /*10880*/  IADD3.X R49, PT, PT, R15, UR13, RZ, P4, !PT ;  /* 0x0000000d0f317c10 */ /* 0x000fe2000a7fe4ff */
[----:B------:R-:W1:Y:S01]  /*10890*/  LDCU UR20, c[0x0][0x3a0] ;  /* 0x00007400ff1477ac */ /* 0x000e620008000800 */
[----:B------:R-:W3:Y:S03]  /*108a0*/  LDL.LU.64 R14, [R1+0x3b0] ;  /* 0x0003b000010e7983 */ /* 0x000ee60000300a00 */
[----:B------:R-:W-:Y:S01]  /*108b0*/  VIADD R4, R4, UR4 ;  /* 0x0000000404047c36 */ /* 0x000fe20008000000 */
[----:B------:R-:W5:Y:S01]  /*108c0*/  LDL.LU.64 R12, [R1+0x3a8] ;  /* 0x0003a800010c7983 */ /* 0x000f620000300a00 */
[----:B------:R-:W1:Y:S03]  /*108d0*/  LDCU UR5, c[0x0][0x3a0] ;  /* 0x00007400ff0577ac */ /* 0x000e660008000800 */
[----:B------:R-:W-:Y:S01]  /*108e0*/  LOP3.LUT R4, R4, 0xffff, RZ, 0xc0, !PT ;  /* 0x0000ffff04047812 */ /* 0x000fe200078ec0ff */
[----:B------:R-:W1:Y:S03]  /*108f0*/  LDCU UR4, c[0x0][0x3a0] ;  /* 0x00007400ff0477ac */ /* 0x000e660008000800 */
[--C-:B------:R-:W-:Y:S01]  /*10900*/  SHF.R.U32.HI R5, RZ, 0xf, R4.reuse ;  /* 0x0000000fff057819 */ /* 0x100fe20000011604 */
[----:B------:R-:W1:Y:S03]  /*10910*/  LDCU UR15, c[0x0][0x3a0] ;  /* 0x00007400ff0f77ac */ /* 0x000e660008000800 */
[----:B------:R-:W-:Y:S01]  /*10920*/  LOP3.LUT P3, RZ, R5, 0x1, RZ, 0xc0, !PT ;  /* 0x0000000105ff7812 */ /* 0x000fe2000786c0ff */
[----:B------:R-:W1:Y:S01]  /*10930*/  LDCU UR19, c[0x0][0x3a0] ;  /* 0x00007400ff1377ac */ /* 0x000e620008000800 */
[----:B------:R-:W-:Y:S01]  /*10940*/  SHF.R.U32.HI R5, RZ, 0xe, R4 ;  /* 0x0000000eff057819 */ /* 0x000fe20000011604 */
[----:B------:R-:W1:Y:S03]  /*10950*/  LDCU UR16, c[0x0][0x3a0] ;  /* 0x00007400ff1077ac */ /* 0x000e660008000800 */
[----:B------:R-:W-:-:S02]  /*10960*/  LOP3.LUT P5, RZ, R5, 0x1, RZ, 0xc0, !PT ;  /* 0x0000000105ff7812 */ /* 0x000fc400078ac0ff */
[----:B------:R-:W-:Y:S01]  /*10970*/  SHF.R.U32.HI R5, RZ, 0xd, R4 ;  /* 0x0000000dff057819 */ /* 0x000fe20000011604 */
[----:B------:R-:W1:Y:S03]  /*10980*/  LDCU UR18, c[0x0][0x3a0] ;  /* 0x00007400ff1277ac */ /* 0x000e660008000800 */
[----:B------:R-:W-:Y:S01]  /*10990*/  LOP3.LUT P4, RZ, R5, 0x1, RZ, 0xc0, !PT ;  /* 0x0000000105ff7812 */ /* 0x000fe2000788c0ff */
[----:B------:R-:W-:Y:S01]  /*109a0*/  LDGSTS.E [R252+0x30040], desc[UR28][R48.64], P3 ;  /* 0x3004000030fc7fae */ /* 0x000fe200099a101c */
[----:B------:R-:W1:Y:S01]  /*109b0*/  LDCU UR17, c[0x0][0x3a0] ;  /* 0x00007400ff1177ac */ /* 0x000e620008000800 */
[----:B------:R-:W1:Y:S04]  /*109c0*/  LDCU UR9, c[0x0][0x3a0] ;  /* 0x00007400ff0977ac */ /* 0x000e680008000800 */
[----:B------:R-:W-:Y:S01]  /*109d0*/  LDGSTS.E [R252+0x30044], desc[UR28][R46.64], P5 ;  /* 0x300440002efc7fae */ /* 0x000fe2000a9a101c */
[----:B----4-:R-:W-:Y:S01]  /*109e0*/  IADD3 R44, P6, PT, R10, UR30, RZ ;  /* 0x0000001e0a2c7c10 */ /* 0x010fe2000ffde0ff */
[----:B------:R-:W4:Y:S03]  /*109f0*/  LDCU UR7, c[0x0][0x3a0] ;  /* 0x00007400ff0777ac */ /* 0x000f260008000800 */
[----:B------:R-:W-:-:S02]  /*10a00*/  IADD3.X R45, PT, PT, R11, UR13, RZ, P6, !PT ;  /* 0x0000000d0b2d7c10 */ /* 0x000fc4000b7fe4ff */
[----:B------:R-:W4:Y:S01]  /*10a10*/  LDL.LU.64 R10, [R1+0x3a0] ;  /* 0x0003a000010a7983 */ /* 0x000f220000300a00 */
[----:B--2---:R-:W-:-:S03]  /*10a20*/  IADD3 R40, P6, PT, R16, UR30, RZ ;  /* 0x0000001e10287c10 */ /* 0x004fc6000ffde0ff */
[----:B------:R-:W-:Y:S01]  /*10a30*/  LDGSTS.E [R252+0x30048], desc[UR28][R44.64], P4 ;  /* 0x300480002cfc7fae */ /* 0x000fe2000a1a101c */
[----:B------:R-:W-:Y:S02]  /*10a40*/  IADD3 R42, P4, PT, R18, UR30, RZ ;  /* 0x0000001e122a7c10 */ /* 0x000fe4000ff9e0ff */
[----:B------:R-:W-:Y:S02]  /*10a50*/  IADD3.X R41, PT, PT, R17, UR13, RZ, P6, !PT ;  /* 0x0000000d11297c10 */ /* 0x000fe4000b7fe4ff */
[----:B------:R-:W-:Y:S02]  /*10a60*/  IADD3 R38, P6, PT, R8, UR30, RZ ;  /* 0x0000001e08267c10 */ /* 0x000fe4000ffde0ff */
[----:B------:R-:W-:Y:S02]  /*10a70*/  IADD3.X R43, PT, PT, R19, UR13, RZ, P4, !PT ;  /* 0x0000000d132b7c10 */ /* 0x000fe4000a7fe4ff */
[----:B------:R-:W2:Y:S01]  /*10a80*/  LDL.LU.64 R18, [R1+0x398] ;  /* 0x0003980001127983 */ /* 0x000ea20000300a00 */
[----:B------:R-:W-:-:S03]  /*10a90*/  IADD3.X R39, PT, PT, R9, UR13, RZ, P6, !PT ;  /* 0x0000000d09277c10 */ /* 0x000fc6000b7fe4ff */
[----:B------:R-:W2:Y:S01]  /*10aa0*/  LDL.LU.64 R8, [R1+0x390] ;  /* 0x0003900001087983 */ /* 0x000ea20000300a00 */
[----:B------:R-:W-:-:S03]  /*10ab0*/  SHF.R.U32.HI R5, RZ, 0xc, R4 ;  /* 0x0000000cff057819 */ /* 0x000fc60000011604 */
[----:B------:R-:W2:Y:S01]  /*10ac0*/  LDL.LU.64 R16, [R1+0x388] ;  /* 0x0003880001107983 */ /* 0x000ea20000300a00 */
[----:B------:R-:W-:Y:S02]  /*10ad0*/  LOP3.LUT P3, RZ, R5, 0x1, RZ, 0xc0, !PT ;  /* 0x0000000105ff7812 */ /* 0x000fe4000786c0ff */
[----:B------:R-:W-:-:S04]  /*10ae0*/  SHF.R.U32.HI R5, RZ, 0xb, R4 ;  /* 0x0000000bff057819 */ /* 0x000fc80000011604 */
[----:B------:R-:W-:Y:S02]  /*10af0*/  LOP3.LUT P5, RZ, R5, 0x1, RZ, 0xc0, !PT ;  /* 0x0000000105ff7812 */ /* 0x000fe400078ac0ff */
[----:B------:R-:W-:-:S04]  /*10b00*/  SHF.R.U32.HI R5, RZ, 0xa, R4 ;  /* 0x0000000aff057819 */ /* 0x000fc80000011604 */
[----:B------:R-:W-:Y:S01]  /*10b10*/  LOP3.LUT P4, RZ, R5, 0x1, RZ, 0xc0, !PT ;  /* 0x0000000105ff7812 */ /* 0x000fe2000788c0ff */
[----:B------:R-:W-:Y:S06]  /*10b20*/  LDGSTS.E [R252+0x3004c], desc[UR28][R42.64], P3 ;  /* 0x3004c0002afc7fae */ /* 0x000fec00099a101c */
[----:B------:R-:W-:Y:S06]  /*10b30*/  LDGSTS.E [R252+0x30050], desc[UR28][R40.64], P5 ;  /* 0x3005000028fc7fae */ /* 0x000fec000a9a101c */
[----:B------:R-:W-:Y:S01]  /*10b40*/  LDGSTS.E [R252+0x30054], desc[UR28][R38.64], P4 ;  /* 0x3005400026fc7fae */ /* 0x000fe2000a1a101c */
[----:B---3--:R-:W-:-:S04]  /*10b50*/  IADD3 R36, P4, PT, R14, UR30, RZ ;  /* 0x0000001e0e247c10 */ /* 0x008fc8000ff9e0ff */
[----:B------:R-:W-:Y:S02]  /*10b60*/  IADD3.X R37, PT, PT, R15, UR13, RZ, P4, !PT ;  /* 0x0000000d0f257c10 */ /* 0x000fe4000a7fe4ff */
[----:B------:R-:W3:Y:S01]  /*10b70*/  LDL.LU.64 R14, [R1+0x380] ;  /* 0x00038000010e7983 */ /* 0x000ee20000300a00 */
[----:B-----5:R-:W-:-:S04]  /*10b80*/  IADD3 R34, P6, PT, R12, UR30, RZ ;  /* 0x0000001e0c227c10 */ /* 0x020fc8000ffde0ff */
[----:B------:R-:W-:Y:S02]  /*10b90*/  IADD3.X R35, PT, PT, R13, UR13, RZ, P6, !PT ;  /* 0x0000000d0d237c10 */ /* 0x000fe4000b7fe4ff */
[----:B------:R-:W5:Y:S01]  /*10ba0*/  LDL.LU.64 R12, [R1+0x378] ;  /* 0x00037800010c7983 */ /* 0x000f620000300a00 */
[----:B----4-:R-:W-:-:S04]  /*10bb0*/  IADD3 R32, P6, PT, R10, UR30, RZ ;  /* 0x0000001e0a207c10 */ /* 0x010fc8000ffde0ff */
[----:B------:R-:W-:Y:S02]  /*10bc0*/  IADD3.X R33, PT, PT, R11, UR13, RZ, P6, !PT ;  /* 0x0000000d0b217c10 */ /* 0x000fe4000b7fe4ff */
[----:B------:R-:W4:Y:S01]  /*10bd0*/  LDL.LU.64 R10, [R1+0x370] ;  /* 0x00037000010a7983 */ /* 0x000f220000300a00 */
[----:B--2---:R-:W-:-:S04]  /*10be0*/  IADD3 R28, P6, PT, R8, UR30, RZ ;  /* 0x0000001e081c7c10 */ /* 0x004fc8000ffde0ff */
[----:B------:R-:W-:Y:S02]  /*10bf0*/  IADD3.X R29, PT, PT, R9, UR13, RZ, P6, !PT ;  /* 0x0000000d091d7c10 */ /* 0x000fe4000b7fe4ff */
[----:B------:R-:W2:Y:S01]  /*10c00*/  LDL.LU.64 R8, [R1+0x368] ;  /* 0x0003680001087983 */ /* 0x000ea20000300a00 */
[----:B------:R-:W-:-:S04]  /*10c10*/  SHF.R.U32.HI R5, RZ, 0x9, R4 ;  /* 0x00000009ff057819 */ /* 0x000fc80000011604 */
[----:B------:R-:W-:Y:S02]  /*10c20*/  LOP3.LUT P3, RZ, R5, 0x1, RZ, 0xc0, !PT ;  /* 0x0000000105ff7812 */ /* 0x000fe4000786c0ff */
[----:B------:R-:W-:-:S04]  /*10c30*/  SHF.R.U32.HI R5, RZ, 0x8, R4 ;  /* 0x00000008ff057819 */ /* 0x000fc80000011604 */
[----:B------:R-:W-:Y:S02]  /*10c40*/  LOP3.LUT P5, RZ, R5, 0x1, RZ, 0xc0, !PT ;  /* 0x0000000105ff7812 */ /* 0x000fe400078ac0ff */
[----:B------:R-:W-:-:S04]  /*10c50*/  SHF.R.U32.HI R5, RZ, 0x7, R4 ;  /* 0x00000007ff057819 */ /* 0x000fc80000011604 */
[----:B------:R-:W-:Y:S01]  /*10c60*/  LOP3.LUT P4, RZ, R5, 0x1, RZ, 0xc0, !PT ;  /* 0x0000000105ff7812 */ /* 0x000fe2000788c0ff */
[----:B------:R-:W-:Y:S01]  /*10c70*/  LDGSTS.E [R252+0x30058], desc[UR28][R36.64], P3 ;  /* 0x3005800024fc7fae */ /* 0x000fe200099a101c */
[----:B------:R-:W-:-:S04]  /*10c80*/  SHF.R.U32.HI R5, RZ, 0x6, R4 ;  /* 0x00000006ff057819 */ /* 0x000fc80000011604 */
[----:B------:R-:W-:Y:S01]  /*10c90*/  LOP3.LUT P3, RZ, R5, 0x1, RZ, 0xc0, !PT ;  /* 0x0000000105ff7812 */ /* 0x000fe2000786c0ff */
[----:B------:R-:W-:Y:S01]  /*10ca0*/  LDGSTS.E [R252+0x3005c], desc[UR28][R34.64], P5 ;  /* 0x3005c00022fc7fae */ /* 0x000fe2000a9a101c */
[----:B------:R-:W-:-:S04]  /*10cb0*/  SHF.R.U32.HI R5, RZ, 0x5, R4 ;  /* 0x00000005ff057819 */ /* 0x000fc80000011604 */
[----:B------:R-:W-:Y:S01]  /*10cc0*/  LOP3.LUT P5, RZ, R5, 0x1, RZ, 0xc0, !PT ;  /* 0x0000000105ff7812 */ /* 0x000fe200078ac0ff */
[----:B------:R-:W-:Y:S01]  /*10cd0*/  LDGSTS.E [R252+0x30060], desc[UR28][R32.64], P4 ;  /* 0x3006000020fc7fae */ /* 0x000fe2000a1a101c */
[----:B------:R-:W-:Y:S02]  /*10ce0*/  IADD3 R30, P4, PT, R18, UR30, RZ ;  /* 0x0000001e121e7c10 */ /* 0x000fe4000ff9e0ff */
[--C-:B------:R-:W-:Y:S02]  /*10cf0*/  SHF.R.U32.HI R5, RZ, 0x4, R4.reuse ;  /* 0x00000004ff057819 */ /* 0x100fe40000011604 */
[----:B------:R-:W-:Y:S02]  /*10d00*/  IADD3.X R31, PT, PT, R19, UR13, RZ, P4, !PT ;  /* 0x0000000d131f7c10 */ /* 0x000fe4000a7fe4ff */
[----:B------:R-:W-:Y:S02]  /*10d10*/  LOP3.LUT P4, RZ, R5, 0x1, RZ, 0xc0, !PT ;  /* 0x0000000105ff7812 */ /* 0x000fe4000788c0ff */
[----:B------:R-:W-:Y:S01]  /*10d20*/  SHF.R.U32.HI R5, RZ, 0x3, R4 ;  /* 0x00000003ff057819 */ /* 0x000fe20000011604 */
[----:B------:R-:W-:Y:S01]  /*10d30*/  LDGSTS.E [R252+0x30064], desc[UR28][R30.64], P3 ;  /* 0x300640001efc7fae */ /* 0x000fe200099a101c */
[----:B------:R-:W-:-:S03]  /*10d40*/  IADD3 R26, P6, PT, R16, UR30, RZ ;  /* 0x0000001e101a7c10 */ /* 0x000fc6000ffde0ff */
[----:B------:R-:W-:Y:S01]  /*10d50*/  LDGSTS.E [R252+0x30068], desc[UR28][R28.64], P5 ;  /* 0x300680001cfc7fae */ /* 0x000fe2000a9a101c */
[----:B------:R-:W-:Y:S02]  /*10d60*/  LOP3.LUT P5, RZ, R5, 0x1, RZ, 0xc0, !PT ;  /* 0x0000000105ff7812 */ /* 0x000fe400078ac0ff */
[--C-:B------:R-:W-:Y:S02]  /*10d70*/  SHF.R.U32.HI R5, RZ, 0x2, R4.reuse ;  /* 0x00000002ff057819 */ /* 0x100fe40000011604 */
[----:B------:R-:W-:Y:S02]  /*10d80*/  SHF.R.U32.HI R4, RZ, 0x1, R4 ;  /* 0x00000001ff047819 */ /* 0x000fe40000011604 */
[----:B------:R-:W-:Y:S02]  /*10d90*/  IADD3.X R27, PT, PT, R17, UR13, RZ, P6, !PT ;  /* 0x0000000d111b7c10 */ /* 0x000fe4000b7fe4ff */
[----:B------:R-:W-:Y:S02]  /*10da0*/  LOP3.LUT P3, RZ, R4, 0x1, RZ, 0xc0, !PT ;  /* 0x0000000104ff7812 */ /* 0x000fe4000786c0ff */
[----:B------:R-:W1:Y:S01]  /*10db0*/  LDC R4, c[0x0][0x3a0] ;  /* 0x0000e800ff047b82 */ /* 0x000e620000000800 */
[----:B------:R-:W-:Y:S01]  /*10dc0*/  LDGSTS.E [R252+0x3006c], desc[UR28][R26.64], P4 ;  /* 0x3006c0001afc7fae */ /* 0x000fe2000a1a101c */
[----:B------:R-:W-:-:S06]  /*10dd0*/  LOP3.LUT P4, RZ, R5, 0x1, RZ, 0xc0, !PT ;  /* 0x0000000105ff7812 */ /* 0x000fcc000788c0ff */
[----:B------:R-:W1:Y:S02]  /*10de0*/  LDC R5, c[0x0][0x3a0] ;  /* 0x0000e800ff057b82 */ /* 0x000e640000000800 */
[----:B-1----:R-:W-:Y:S02]  /*10df0*/  VIADD R4, R4, 0xffffff4c ;  /* 0xffffff4c04047836 */ /* 0x002fe40000000000 */
[----:B------:R-:W-:Y:S01]  /*10e00*/  VIADD R5, R5, 0xffffff4d ;  /* 0xffffff4d05057836 */ /* 0x000fe20000000000 */
[----:B---3--:R-:W-:-:S04]  /*10e10*/  IADD3 R24, P6, PT, R14, UR30, RZ ;  /* 0x0000001e0e187c10 */ /* 0x008fc8000ffde0ff */
[----:B------:R-:W-:Y:S02]  /*10e20*/  IADD3.X R25, PT, PT, R15, UR13, RZ, P6, !PT ;  /* 0x0000000d0f197c10 */ /* 0x000fe4000b7fe4ff */
[----:B-----5:R-:W-:-:S03]  /*10e30*/  IADD3 R22, P6, PT, R12, UR30, RZ ;  /* 0x0000001e0c167c10 */ /* 0x020fc6000ffde0ff */
[----:B------:R-:W-:Y:S01]  /*10e40*/  LDGSTS.E [R252+0x30070], desc[UR28][R24.64], P5 ;  /* 0x3007000018fc7fae */ /* 0x000fe2000a9a101c */
[----:B------:R-:W-:Y:S02]  /*10e50*/  IADD3.X R23, PT, PT, R13, UR13, RZ, P6, !PT ;  /* 0x0000000d0d177c10 */ /* 0x000fe4000b7fe4ff */
[----:B------:R-:W-:Y:S01]  /*10e60*/  ISETP.GE.U32.AND P5, PT, R5, 0x7fffff0e, PT ;  /* 0x7fffff0e0500780c */ /* 0x000fe20003fa6070 */
[----:B------:R-:W3:Y:S04]  /*10e70*/  LDL.LU.64 R12, [R1+0x4d0] ;  /* 0x0004d000010c7983 */ /* 0x000ee80000300a00 */
[----:B------:R-:W-:Y:S01]  /*10e80*/  LDGSTS.E [R252+0x30074], desc[UR28][R22.64], P4 ;  /* 0x3007400016fc7fae */ /* 0x000fe2000a1a101c */
[----:B------:R-:W-:Y:S01]  /*10e90*/  ISETP.GE.U32.AND P4, PT, R4, 0x7fffff0d, PT ;  /* 0x7fffff0d0400780c */ /* 0x000fe20003f86070 */
[----:B------:R-:W-:-:S02]  /*10ea0*/  VIADD R4, R6, 0xffffff4e ;  /* 0xffffff4e06047836 */ /* 0x000fc40000000000 */
[----:B------:R-:W-:Y:S01]  /*10eb0*/  VIADD R6, R7, 0xffffff4f ;  /* 0xffffff4f07067836 */ /* 0x000fe20000000000 */
[----:B------:R-:W-:Y:S01]  /*10ec0*/  SEL R5, RZ, 0x1, P4 ;  /* 0x00000001ff057807 */ /* 0x000fe20002000000 */
[----:B------:R-:W1:Y:S01]  /*10ed0*/  LDC R7, c[0x0][0x3a0] ;  /* 0x0000e800ff077b82 */ /* 0x000e620000000800 */
[----:B------:R-:W5:Y:S02]  /*10ee0*/  LDL.LU.64 R64, [R1+0x4c8] ;  /* 0x0004c80001407983 */ /* 0x000f640000300a00 */
[----:B------:R-:W-:Y:S02]  /*10ef0*/  ISETP.GE.U32.AND P4, PT, R6, 0x7fffff10, PT ;  /* 0x7fffff100600780c */ /* 0x000fe40003f86070 */
[----:B------:R-:W3:Y:S04]  /*10f00*/  LDL.LU.64 R196, [R1+0x4c0] ;  /* 0x0004c00001c47983 */ /* 0x000ee80000300a00 */
[----:B------:R-:W3:Y:S04]  /*10f10*/  LDL.LU.64 R192, [R1+0x4b8] ;  /* 0x0004b80001c07983 */ /* 0x000ee80000300a00 */
[----:B------:R-:W3:Y:S01]  /*10f20*/  LDL.LU.64 R200, [R1+0x4b0] ;  /* 0x0004b00001c87983 */ /* 0x000ee20000300a00 */
[----:B------:R-:W-:-:S02]  /*10f30*/  UIADD3 UR5, UPT, UPT, UR5, -0xa4, URZ ;  /* 0xffffff5c05057890 */ /* 0x000fc4000fffe0ff */
[----:B------:R-:W-:Y:S01]  /*10f40*/  UIADD3 UR4, UPT, UPT, UR4, -0xa3, URZ ;  /* 0xffffff5d04047890 */ /* 0x000fe2000fffe0ff */
[----:B------:R-:W3:Y:S01]  /*10f50*/  LDL.LU.64 R52, [R1+0x4a8] ;  /* 0x0004a80001347983 */ /* 0x000ee20000300a00 */
[----:B----4-:R-:W-:Y:S01]  /*10f60*/  IADD3 R20, P6, PT, R10, UR30, RZ ;  /* 0x0000001e0a147c10 */ /* 0x010fe2000ffde0ff */
[----:B------:R-:W-:Y:S01]  /*10f70*/  UISETP.GE.U32.AND UP1, UPT, UR5, 0x7fffff1d, UPT ;  /* 0x7fffff1d0500788c */ /* 0x000fe2000bf26070 */
[----:B------:R-:W4:Y:S01]  /*10f80*/  LDC R10, c[0x0][0x3a0] ;  /* 0x0000e800ff0a7b82 */ /* 0x000f220000000800 */
[----:B------:R-:W-:Y:S01]  /*10f90*/  UISETP.GE.U32.AND UP2, UPT, UR4, 0x7fffff1e, UPT ;  /* 0x7fffff1e0400788c */ /* 0x000fe2000bf46070 */
[----:B------:R-:W-:Y:S01]  /*10fa0*/  IADD3.X R21, PT, PT, R11, UR13, RZ, P6, !PT ;  /* 0x0000000d0b157c10 */ /* 0x000fe2000b7fe4ff */
[----:B------:R-:W-:Y:S01]  /*10fb0*/  UIADD3 UR22, UPT, UPT, UR22, -0xa6, URZ ;  /* 0xffffff5a16167890 */ /* 0x000fe2000fffe0ff */
[----:B------:R-:W3:Y:S04]  /*10fc0*/  LDL.LU.64 R56, [R1+0x4a0] ;  /* 0x0004a00001387983 */ /* 0x000ee80000300a00 */
[----:B------:R-:W-:Y:S01]  /*10fd0*/  LDGSTS.E [R252+0x30078], desc[UR28][R20.64], P3 ;  /* 0x3007800014fc7fae */ /* 0x000fe200099a101c */
[----:B--2---:R-:W-:-:S02]  /*10fe0*/  IADD3 R18, P6, PT, R8, UR30, RZ ;  /* 0x0000001e08127c10 */ /* 0x004fc4000ffde0ff */
[----:B------:R-:W2:Y:S01]  /*10ff0*/  LDC R8, c[0x0][0x3a0] ;  /* 0x0000e800ff087b82 */ /* 0x000ea20000000800 */
[----:B------:R-:W-:Y:S02]  /*11000*/  ISETP.GE.U32.AND P3, PT, R4, 0x7fffff0f, PT ;  /* 0x7fffff0f0400780c */ /* 0x000fe40003f66070 */
[----:B------:R-:W-:-:S05]  /*11010*/  SEL R4, RZ, 0x1fffe, P5 ;  /* 0x0001fffeff047807 */ /* 0x000fca0002800000 */
[----:B------:R-:W-:Y:S01]  /*11020*/  IMAD.IADD R4, R5, 0x1, R4 ;  /* 0x0000000105047824 */ /* 0x000fe200078e0204 */
[----:B------:R-:W-:Y:S02]  /*11030*/  SEL R6, RZ, 0x4, P3 ;  /* 0x00000004ff067807 */ /* 0x000fe40001800000 */
[----:B------:R-:W-:Y:S02]  /*11040*/  SEL R5, RZ, 0x7fff8, P4 ;  /* 0x0007fff8ff057807 */ /* 0x000fe40002000000 */
[----:B------:R-:W-:Y:S02]  /*11050*/  LOP3.LUT R4, R4, 0x3, RZ, 0xc0, !PT ;  /* 0x0000000304047812 */ /* 0x000fe400078ec0ff */
[----:B------:R-:W-:Y:S02]  /*11060*/  IADD3.X R19, PT, PT, R9, UR13, RZ, P6, !PT ;  /* 0x0000000d09137c10 */ /* 0x000fe4000b7fe4ff */
[----:B------:R-:W-:-:S03]  /*11070*/  IADD3 R9, PT, PT, R4, R5, R6 ;  /* 0x0000000504097210 */ /* 0x000fc60007ffe006 */
[----:B------:R-:W-:Y:S01]  /*11080*/  LDGSTS.E [R252+0x3007c], desc[UR28][R18.64], !P2 ;  /* 0x3007c00012fc7fae */ /* 0x000fe2000d1a101c */
[----:B--2---:R-:W-:Y:S01]  /*11090*/  VIADD R4, R8, 0xffffff48 ;  /* 0xffffff4808047836 */ /* 0x004fe20000000000 */
[----:B------:R-:W2:Y:S04]  /*110a0*/  LDC R6, c[0x0][0x3a0] ;  /* 0x0000e800ff067b82 */ /* 0x000ea80000000800 */
[----:B------:R-:W-:Y:S01]  /*110b0*/  ISETP.GE.U32.AND P2, PT, R4, 0x7fffff09, PT ;  /* 0x7fffff090400780c */ /* 0x000fe20003f46070 */
[----:B----4-:R-:W-:Y:S02]  /*110c0*/  VIADD R4, R10, 0xffffff4a ;  /* 0xffffff4a0a047836 */ /* 0x010fe40000000000 */
[----:B-1----:R-:W-:Y:S01]  /*110d0*/  VIADD R5, R7, 0xffffff49 ;  /* 0xffffff4907057836 */ /* 0x002fe20000000000 */
[----:B------:R-:W1:Y:S02]  /*110e0*/  LDC R8, c[0x0][0x3a0] ;  /* 0x0000e800ff087b82 */ /* 0x000e640000000800 */
[----:B------:R-:W-:-:S02]  /*110f0*/  ISETP.GE.U32.AND P4, PT, R4, 0x7fffff0b, PT ;  /* 0x7fffff0b0400780c */ /* 0x000fc40003f86070 */
[----:B------:R-:W-:-:S04]  /*11100*/  ISETP.GE.U32.AND P6, PT, R5, 0x7fffff0a, PT ;  /* 0x7fffff0a0500780c */ /* 0x000fc80003fc6070 */
[----:B------:R-:W4:Y:S08]  /*11110*/  LDC R4, c[0x0][0x3a0] ;  /* 0x0000e800ff047b82 */ /* 0x000f300000000800 */
[----:B------:R-:W1:Y:S08]  /*11120*/  LDC R5, c[0x0][0x3a0] ;  /* 0x0000e800ff057b82 */ /* 0x000e700000000800 */
[----:B------:R-:W1:Y:S01]  /*11130*/  LDC R7, c[0x0][0x3a0] ;  /* 0x0000e800ff077b82 */ /* 0x000e620000000800 */
[----:B----4-:R-:W-:-:S05]  /*11140*/  VIADD R4, R4, 0xffffff4b ;  /* 0xffffff4b04047836 */ /* 0x010fca0000000000 */
[----:B------:R-:W-:Y:S01]  /*11150*/  ISETP.GE.U32.AND P3, PT, R4, 0x7fffff0c, PT ;  /* 0x7fffff0c0400780c */ /* 0x000fe20003f66070 */
[----:B--2---:R-:W-:Y:S02]  /*11160*/  VIADD R4, R6, 0xffffff45 ;  /* 0xffffff4506047836 */ /* 0x004fe40000000000 */
[----:B-1----:R-:W-:-:S05]  /*11170*/  VIADD R5, R5, 0xffffff44 ;  /* 0xffffff4405057836 */ /* 0x002fca0000000000 */
[----:B------:R-:W-:Y:S02]  /*11180*/  ISETP.GE.U32.AND P5, PT, R5, 0x7fffff05, PT ;  /* 0x7fffff050500780c */ /* 0x000fe40003fa6070 */
[----:B------:R-:W-:Y:S02]  /*11190*/  SEL R5, RZ, 0x1, P2 ;  /* 0x00000001ff057807 */ /* 0x000fe40001000000 */
[----:B------:R-:W-:Y:S01]  /*111a0*/  ISETP.GE.U32.AND P2, PT, R4, 0x7fffff06, PT ;  /* 0x7fffff060400780c */ /* 0x000fe20003f46070 */
[----:B------:R-:W-:Y:S01]  /*111b0*/  VIADD R6, R7, 0xffffff46 ;  /* 0xffffff4607067836 */ /* 0x000fe20000000000 */
[----:B------:R-:W-:Y:S02]  /*111c0*/  SEL R4, RZ, 0x1fffe, P6 ;  /* 0x0001fffeff047807 */ /* 0x000fe40003000000 */
[----:B------:R-:W-:Y:S02]  /*111d0*/  SEL R7, RZ, 0x1, P5 ;  /* 0x00000001ff077807 */ /* 0x000fe40002800000 */
[----:B------:R-:W-:Y:S01]  /*111e0*/  ISETP.GE.U32.AND P6, PT, R6, 0x7fffff07, PT ;  /* 0x7fffff070600780c */ /* 0x000fe20003fc6070 */
[----:B------:R-:W-:Y:S01]  /*111f0*/  IMAD.IADD R5, R5, 0x1, R4 ;  /* 0x0000000105057824 */ /* 0x000fe200078e0204 */
[----:B------:R-:W-:Y:S01]  /*11200*/  SEL R4, RZ, 0x1fffe, P2 ;  /* 0x0001fffeff047807 */ /* 0x000fe20001000000 */
[----:B------:R-:W-:-:S04]  /*11210*/  VIADD R6, R8, 0xffffff47 ;  /* 0xffffff4708067836 */ /* 0x000fc80000000000 */
[----:B------:R-:W-:Y:S01]  /*11220*/  IMAD.IADD R7, R7, 0x1, R4 ;  /* 0x0000000107077824 */ /* 0x000fe200078e0204 */
[----:B------:R-:W-:Y:S02]  /*11230*/  ISETP.GE.U32.AND P5, PT, R6, 0x7fffff08, PT ;  /* 0x7fffff080600780c */ /* 0x000fe40003fa6070 */
[----:B------:R-:W-:Y:S02]  /*11240*/  LOP3.LUT R4, R5, 0x3, RZ, 0xc0, !PT ;  /* 0x0000000305047812 */ /* 0x000fe400078ec0ff */
[----:B------:R-:W-:Y:S02]  /*11250*/  SEL R6, RZ, 0x4, P4 ;  /* 0x00000004ff067807 */ /* 0x000fe40002000000 */
[----:B------:R-:W-:-:S04]  /*11260*/  SEL R5, RZ, 0x7fff8, P3 ;  /* 0x0007fff8ff057807 */ /* 0x000fc80001800000 */
[----:B------:R-:W-:Y:S02]  /*11270*/  IADD3 R8, PT, PT, R4, R5, R6 ;  /* 0x0000000504087210 */ /* 0x000fe40007ffe006 */
[----:B------:R-:W-:Y:S02]  /*11280*/  LOP3.LUT R4, R7, 0x3, RZ, 0xc0, !PT ;  /* 0x0000000307047812 */ /* 0x000fe400078ec0ff */
[----:B------:R-:W-:Y:S02]  /*11290*/  SEL R5, RZ, 0x7fff8, P5 ;  /* 0x0007fff8ff057807 */ /* 0x000fe40002800000 */
[----:B------:R-:W-:-:S04]  /*112a0*/  SEL R6, RZ, 0x4, P6 ;  /* 0x00000004ff067807 */ /* 0x000fc80003000000 */
[----:B------:R-:W-:Y:S02]  /*112b0*/  IADD3 R7, PT, PT, R4, R5, R6 ;  /* 0x0000000504077210 */ /* 0x000fe40007ffe006 */
[----:B------:R-:W1:Y:S08]  /*112c0*/  LDC R4, c[0x0][0x3a0] ;  /* 0x0000e800ff047b82 */ /* 0x000e700000000800 */
[----:B------:R-:W2:Y:S01]  /*112d0*/  LDC R5, c[0x0][0x3a0] ;  /* 0x0000e800ff057b82 */ /* 0x000ea20000000800 */
[----:B-1----:R-:W-:-:S02]  /*112e0*/  VIADD R4, R4, 0xffffff41 ;  /* 0xffffff4104047836 */ /* 0x002fc40000000000 */
[----:B--2---:R-:W-:-:S03]  /*112f0*/  VIADD R11, R5, 0xffffff40 ;  /* 0xffffff40050b7836 */ /* 0x004fc60000000000 */
[----:B------:R-:W-:Y:S02]  /*11300*/  ISETP.GE.U32.AND P3, PT, R4, 0x7fffff02, PT ;  /* 0x7fffff020400780c */ /* 0x000fe40003f66070 */
[----:B------:R-:W-:Y:S02]  /*11310*/  ISETP.GE.U32.AND P2, PT, R11, 0x7fffff01, PT ;  /* 0x7fffff010b00780c */ /* 0x000fe40003f46070 */
[----:B------:R-:W-:Y:S02]  /*11320*/  SEL R4, RZ, 0x1fffe, P3 ;  /* 0x0001fffeff047807 */ /* 0x000fe40001800000 */
[----:B------:R-:W-:-:S05]  /*11330*/  SEL R5, RZ, 0x1, P2 ;  /* 0x00000001ff057807 */ /* 0x000fca0001000000 */
[----:B------:R-:W-:Y:S02]  /*11340*/  IMAD.IADD R4, R5, 0x1, R4 ;  /* 0x0000000105047824 */ /* 0x000fe400078e0204 */
[----:B------:R-:W1:Y:S02]  /*11350*/  LDC R5, c[0x0][0x3a0] ;  /* 0x0000e800ff057b82 */ /* 0x000e640000000800 */
[----:B-1----:R-:W-:-:S05]  /*11360*/  VIADD R5, R5, 0xffffff42 ;  /* 0xffffff4205057836 */ /* 0x002fca0000000000 */
[----:B------:R-:W-:Y:S02]  /*11370*/  ISETP.GE.U32.AND P3, PT, R5, 0x7fffff03, PT ;  /* 0x7fffff030500780c */ /* 0x000fe40003f66070 */
[----:B------:R-:W1:Y:S01]  /*11380*/  LDC R5, c[0x0][0x3a0] ;  /* 0x0000e800ff057b82 */ /* 0x000e620000000800 */
[----:B------:R-:W-:-:S04]  /*11390*/  IADD3 R16, P4, PT, R248, UR30, RZ ;  /* 0x0000001ef8107c10 */ /* 0x000fc8000ff9e0ff */
[----:B------:R-:W-:Y:S02]  /*113a0*/  IADD3.X R17, PT, PT, R249, UR13, RZ, P4, !PT ;  /* 0x0000000df9117c10 */ /* 0x000fe4000a7fe4ff */
[----:B------:R-:W-:Y:S02]  /*113b0*/  LOP3.LUT R4, R4, 0x3, RZ, 0xc0, !PT ;  /* 0x0000000304047812 */ /* 0x000fe400078ec0ff */
[----:B------:R-:W-:Y:S01]  /*113c0*/  SEL R6, RZ, 0x4, P3 ;  /* 0x00000004ff067807 */ /* 0x000fe20001800000 */
[----:B-1----:R-:W-:-:S05]  /*113d0*/  VIADD R5, R5, 0xffffff43 ;  /* 0xffffff4305057836 */ /* 0x002fca0000000000 */
[----:B------:R-:W-:-:S04]  /*113e0*/  ISETP.GE.U32.AND P4, PT, R5, 0x7fffff04, PT ;  /* 0x7fffff040500780c */ /* 0x000fc80003f86070 */
[----:B------:R-:W-:-:S04]  /*113f0*/  SEL R5, RZ, 0x7fff8, P4 ;  /* 0x0007fff8ff057807 */ /* 0x000fc80002000000 */
[----:B------:R-:W-:Y:S02]  /*11400*/  IADD3 R6, PT, PT, R4, R5, R6 ;  /* 0x0000000504067210 */ /* 0x000fe40007ffe006 */
[----:B------:R-:W1:Y:S02]  /*11410*/  LDC R4, c[0x0][0x3a0] ;  /* 0x0000e800ff047b82 */ /* 0x000e640000000800 */
[----:B-1----:R-:W-:-:S05]  /*11420*/  VIADD R4, R4, 0xffffff5e ;  /* 0xffffff5e04047836 */ /* 0x002fca0000000000 */
[----:B------:R-:W-:Y:S02]  /*11430*/  ISETP.GE.U32.AND P3, PT, R4, 0x7fffff1f, PT ;  /* 0x7fffff1f0400780c */ /* 0x000fe40003f66070 */
[----:B------:R-:W1:Y:S01]  /*11440*/  LDC R4, c[0x0][0x3a0] ;  /* 0x0000e800ff047b82 */ /* 0x000e620000000800 */
[----:B------:R-:W-:Y:S02]  /*11450*/  USEL UR4, URZ, 0x1, UP1 ;  /* 0x00000001ff047887 */ /* 0x000fe40008800000 */
[----:B------:R-:W-:-:S04]  /*11460*/  USEL UR5, URZ, 0x1fffe, UP2 ;  /* 0x0001fffeff057887 */ /* 0x000fc80009000000 */
[----:B------:R-:W-:-:S04]  /*11470*/  UIADD3 UR4, UPT, UPT, UR4, UR5, URZ ;  /* 0x0000000504047290 */ /* 0x000fc8000fffe0ff */
[----:B------:R-:W-:Y:S01]  /*11480*/  ULOP3.LUT UR4, UR4, 0x3, URZ, 0xc0, !UPT ;  /* 0x0000000304047892 */ /* 0x000fe2000f8ec0ff */
[----:B------:R-:W-:Y:S02]  /*11490*/  SEL R5, RZ, 0x4, P3 ;  /* 0x00000004ff057807 */ /* 0x000fe40001800000 */
[----:B------:R-:W2:Y:S01]  /*114a0*/  LDCU UR5, c[0x0][0x3a0] ;  /* 0x00007400ff0577ac */ /* 0x000ea20008000800 */
[----:B-1----:R-:W-:-:S05]  /*114b0*/  VIADD R4, R4, 0xffffff5f ;  /* 0xffffff5f04047836 */ /* 0x002fca0000000000 */
[----:B------:R-:W-:-:S04]  /*114c0*/  ISETP.GE.U32.AND P4, PT, R4, 0x7fffff20, PT ;  /* 0x7fffff200400780c */ /* 0x000fc80003f86070 */
[----:B------:R-:W-:-:S04]  /*114d0*/  SEL R4, RZ, 0x7fff8, P4 ;  /* 0x0007fff8ff047807 */ /* 0x000fc80002000000 */
[----:B------:R-:W-:Y:S01]  /*114e0*/  IADD3 R60, PT, PT, R4, UR4, R5 ;  /* 0x00000004043c7c10 */ /* 0x000fe2000fffe005 */
[----:B------:R-:W1:Y:S01]  /*114f0*/  LDCU UR4, c[0x0][0x3a0] ;  /* 0x00007400ff0477ac */ /* 0x000e620008000800 */
[----:B------:R-:W-:Y:S02]  /*11500*/  UIADD3 UR21, UPT, UPT, UR21, -0xa5, URZ ;  /* 0xffffff5b15157890 */ /* 0x000fe4000fffe0ff */
[----:B------:R-:W-:Y:S02]  /*11510*/  UIADD3 UR20, UPT, UPT, UR20, -0xa8, URZ ;  /* 0xffffff5814147890 */ /* 0x000fe4000fffe0ff */
[----:B------:R-:W-:Y:S02]  /*11520*/  UIADD3 UR15, UPT, UPT, UR15, -0xab, URZ ;  /* 0xffffff550f0f7890 */ /* 0x000fe4000fffe0ff */
[----:B------:R-:W-:Y:S02]  /*11530*/  UISETP.GE.U32.AND UP6, UPT, UR22, 0x7fffff1b, UPT ;  /* 0x7fffff1b1600788c */ /* 0x000fe4000bfc6070 */
[----:B------:R-:W-:-:S02]  /*11540*/  UIADD3 UR19, UPT, UPT, UR19, -0xa7, URZ ;  /* 0xffffff5913137890 */ /* 0x000fc4000fffe0ff */
[----:B--2---:R-:W-:Y:S02]  /*11550*/  UIADD3 UR5, UPT, UPT, UR5, -0xb0, URZ ;  /* 0xffffff5005057890 */ /* 0x004fe4000fffe0ff */
[----:B------:R-:W-:Y:S02]  /*11560*/  UIADD3 UR16, UPT, UPT, UR16, -0xac, URZ ;  /* 0xffffff5410107890 */ /* 0x000fe4000fffe0ff */
[----:B------:R-:W-:Y:S02]  /*11570*/  UISETP.GE.U32.AND UP1, UPT, UR21, 0x7fffff1c, UPT ;  /* 0x7fffff1c1500788c */ /* 0x000fe4000bf26070 */
[----:B-1----:R-:W-:Y:S02]  /*11580*/  UIADD3 UR4, UPT, UPT, UR4, -0xaf, URZ ;  /* 0xffffff5104047890 */ /* 0x002fe4000fffe0ff */
[----:B------:R-:W-:Y:S02]  /*11590*/  UISETP.GE.U32.AND UP4, UPT, UR20, 0x7fffff19, UPT ;  /* 0x7fffff191400788c */ /* 0x000fe4000bf86070 */
[----:B------:R-:W-:-:S02]  /*115a0*/  UISETP.GE.U32.AND UP3, UPT, UR15, 0x7fffff16, UPT ;  /* 0x7fffff160f00788c */ /* 0x000fc4000bf66070 */
[----:B------:R-:W-:Y:S02]  /*115b0*/  UIADD3 UR18, UPT, UPT, UR18, -0xaa, URZ ;  /* 0xffffff5612127890 */ /* 0x000fe4000fffe0ff */
[----:B------:R-:W-:Y:S02]  /*115c0*/  USEL UR15, URZ, 0x4, UP6 ;  /* 0x00000004ff0f7887 */ /* 0x000fe4000b000000 */
[----:B------:R-:W-:Y:S02]  /*115d0*/  UISETP.GE.U32.AND UP5, UPT, UR19, 0x7fffff1a, UPT ;  /* 0x7fffff1a1300788c */ /* 0x000fe4000bfa6070 */
[----:B------:R-:W-:Y:S02]  /*115e0*/  UISETP.GE.U32.AND UP6, UPT, UR5, 0x7fffff11, UPT ;  /* 0x7fffff110500788c */ /* 0x000fe4000bfc6070 */
[----:B------:R-:W-:Y:S02]  /*115f0*/  UIADD3 UR17, UPT, UPT, UR17, -0xa9, URZ ;  /* 0xffffff5711117890 */ /* 0x000fe4000fffe0ff */
[----:B------:R-:W-:-:S02]  /*11600*/  UISETP.GE.U32.AND UP2, UPT, UR16, 0x7fffff15, UPT ;  /* 0x7fffff151000788c */ /* 0x000fc4000bf46070 */
[----:B------:R-:W-:Y:S02]  /*11610*/  USEL UR5, URZ, 0x7fff8, UP1 ;  /* 0x0007fff8ff057887 */ /* 0x000fe40008800000 */
[----:B------:R-:W-:Y:S02]  /*11620*/  USEL UR16, URZ, 0x1, UP4 ;  /* 0x00000001ff107887 */ /* 0x000fe4000a000000 */
[----:B------:R-:W-:Y:S02]  /*11630*/  UISETP.GE.U32.AND UP1, UPT, UR4, 0x7fffff12, UPT ;  /* 0x7fffff120400788c */ /* 0x000fe4000bf26070 */
[----:B------:R-:W-:Y:S02]  /*11640*/  UIADD3 UR9, UPT, UPT, UR9, -0xae, URZ ;  /* 0xffffff5209097890 */ /* 0x000fe4000fffe0ff */
[----:B------:R-:W-:Y:S02]  /*11650*/  UISETP.GE.U32.AND UP4, UPT, UR18, 0x7fffff17, UPT ;  /* 0x7fffff171200788c */ /* 0x000fe4000bf86070 */
[----:B------:R-:W-:-:S02]  /*11660*/  USEL UR18, URZ, 0x1fffe, UP5 ;  /* 0x0001fffeff127887 */ /* 0x000fc4000a800000 */
[----:B------:R-:W-:Y:S02]  /*11670*/  UISETP.GE.U32.AND UP5, UPT, UR17, 0x7fffff18, UPT ;  /* 0x7fffff181100788c */ /* 0x000fe4000bfa6070 */
[----:B------:R-:W-:Y:S02]  /*11680*/  UIADD3 UR7, UPT, UPT, UR7, -0xad, URZ ;  /* 0xffffff5307077890 */ /* 0x000fe4000fffe0ff */
[----:B------:R-:W-:Y:S02]  /*11690*/  USEL UR17, URZ, 0x1, UP2 ;  /* 0x00000001ff117887 */ /* 0x000fe40009000000 */
[----:B------:R-:W-:Y:S02]  /*116a0*/  USEL UR21, URZ, 0x1, UP6 ;  /* 0x00000001ff157887 */ /* 0x000fe4000b000000 */
[----:B------:R-:W-:Y:S02]  /*116b0*/  USEL UR22, URZ, 0x1fffe, UP1 ;  /* 0x0001fffeff167887 */ /* 0x000fe40008800000 */
[----:B------:R-:W-:-:S02]  /*116c0*/  UISETP.GE.U32.AND UP2, UPT, UR9, 0x7fffff13, UPT ;  /* 0x7fffff130900788c */ /* 0x000fc4000bf46070 */
[----:B------:R-:W-:Y:S02]  /*116d0*/  USEL UR9, URZ, 0x1fffe, UP3 ;  /* 0x0001fffeff097887 */ /* 0x000fe40009800000 */
[----:B------:R-:W-:Y:S02]  /*116e0*/  UIADD3 UR16, UPT, UPT, UR16, UR18, URZ ;  /* 0x0000001210107290 */ /* 0x000fe4000fffe0ff */
[----:B------:R-:W-:Y:S02]  /*116f0*/  UISETP.GE.U32.AND UP3, UPT, UR7, 0x7fffff14, UPT ;  /* 0x7fffff140700788c */ /* 0x000fe4000bf66070 */
[----:B------:R-:W-:Y:S02]  /*11700*/  UIADD3 UR21, UPT, UPT, UR21, UR22, URZ ;  /* 0x0000001615157290 */ /* 0x000fe4000fffe0ff */
[----:B------:R-:W-:Y:S01]  /*11710*/  UIADD3 UR9, UPT, UPT, UR17, UR9, URZ ;  /* 0x0000000911097290 */ /* 0x000fe2000fffe0ff */
[----:B------:R-:W-:Y:S01]  /*11720*/  LOP3.LUT R4, R6, 0xf, RZ, 0xc0, !PT ;  /* 0x0000000f06047812 */ /* 0x000fe200078ec0ff */
[----:B------:R-:W-:-:S02]  /*11730*/  ULOP3.LUT UR16, UR16, 0x3, URZ, 0xc0, !UPT ;  /* 0x0000000310107892 */ /* 0x000fc4000f8ec0ff */
[----:B------:R-:W-:Y:S02]  /*11740*/  USEL UR19, URZ, 0x4, UP2 ;  /* 0x00000004ff137887 */ /* 0x000fe40009000000 */
[----:B------:R-:W-:Y:S02]  /*11750*/  USEL UR20, URZ, 0x7fff8, UP3 ;  /* 0x0007fff8ff147887 */ /* 0x000fe40009800000 */
[----:B------:R-:W-:Y:S02]  /*11760*/  ULOP3.LUT UR21, UR21, 0x3, URZ, 0xc0, !UPT ;  /* 0x0000000315157892 */ /* 0x000fe4000f8ec0ff */
[----:B------:R-:W-:Y:S02]  /*11770*/  USEL UR4, URZ, 0x4, UP4 ;  /* 0x00000004ff047887 */ /* 0x000fe4000a000000 */
[----:B------:R-:W-:Y:S02]  /*11780*/  USEL UR7, URZ, 0x7fff8, UP5 ;  /* 0x0007fff8ff077887 */ /* 0x000fe4000a800000 */
[----:B------:R-:W-:-:S02]  /*11790*/  ULOP3.LUT UR9, UR9, 0x3, URZ, 0xc0, !UPT ;  /* 0x0000000309097892 */ /* 0x000fc4000f8ec0ff */
[----:B------:R-:W-:Y:S01]  /*117a0*/  UIADD3 UR5, UPT, UPT, UR16, UR5, UR15 ;  /* 0x0000000510057290 */ /* 0x000fe2000fffe00f */
[----:B------:R-:W-:Y:S01]  /*117b0*/  IMAD R5, R7, 0x10, R4 ;  /* 0x0000001007057824 */ /* 0x000fe200078e0204 */
[----:B------:R-:W-:Y:S01]  /*117c0*/  UIADD3 UR19, UPT, UPT, UR21, UR20, UR19 ;  /* 0x0000001415137290 */ /* 0x000fe2000fffe013 */
[----:B------:R-:W-:Y:S01]  /*117d0*/  IMAD.SHL.U32 R4, R8, 0x100, RZ ;  /* 0x0000010008047824 */ /* 0x000fe200078e00ff */
[----:B------:R-:W-:Y:S02]  /*117e0*/  UIADD3 UR7, UPT, UPT, UR9, UR7, UR4 ;  /* 0x0000000709077290 */ /* 0x000fe4000fffe004 */
[----:B------:R-:W-:Y:S02]  /*117f0*/  USHF.L.U32 UR4, UR5, 0x8, URZ ;  /* 0x0000000805047899 */ /* 0x000fe400080006ff */
[----:B------:R-:W-:Y:S01]  /*11800*/  ULOP3.LUT UR19, UR19, 0xf, URZ, 0xc0, !UPT ;  /* 0x0000000f13137892 */ /* 0x000fe2000f8ec0ff */
[----:B------:R-:W-:Y:S01]  /*11810*/  LOP3.LUT R4, R4, 0xf00, RZ, 0xe2, !PT ;  /* 0x00000f0004047812 */ /* 0x000fe200078ee2ff */
[----:B------:R-:W-:-:S02]  /*11820*/  ULOP3.LUT UR4, UR4, 0xf00, URZ, 0xe2, !UPT ;  /* 0x00000f0004047892 */ /* 0x000fc4000f8ee2ff */
[----:B------:R-:W-:Y:S02]  /*11830*/  ULEA UR7, UR7, UR19, 0x4 ;  /* 0x0000001307077291 */ /* 0x000fe4000f8e20ff */
[----:B------:R-:W-:Y:S01]  /*11840*/  IMAD R6, R9, 0x1000, R4 ;  /* 0x0000100009067824 */ /* 0x000fe200078e0204 */
[----:B------:R-:W-:Y:S01]  /*11850*/  LOP3.LUT R4, R5, 0xff, RZ, 0xc0, !PT ;  /* 0x000000ff05047812 */ /* 0x000fe200078ec0ff */
[----:B------:R-:W-:Y:S01]  /*11860*/  ULOP3.LUT UR7, UR7, 0xff, URZ, 0xc0, !UPT ;  /* 0x000000ff07077892 */ /* 0x000fe2000f8ec0ff */
[----:B------:R-:W-:-:S03]  /*11870*/  LEA R60, R60, UR4, 0xc ;  /* 0x000000043c3c7c11 */ /* 0x000fc6000f8e60ff */
[----:B------:R-:W-:Y:S02]  /*11880*/  IMAD.IADD R4, R6, 0x1, R4 ;  /* 0x0000000106047824 */ /* 0x000fe400078e0204 */
[----:B------:R-:W-:-:S05]  /*11890*/  VIADD R60, R60, UR7 ;  /* 0x000000073c3c7c36 */ /* 0x000fca0008000000 */
[----:B------:R-:W-:-:S04]  /*118a0*/  PRMT R60, R4, 0x5410, R60 ;  /* 0x00005410043c7816 */ /* 0x000fc8000000003c */
[----:B------:R-:W-:-:S04]  /*118b0*/  SHF.R.U64 R4, R60, 0x1f, RZ ;  /* 0x0000001f3c047819 */ /* 0x000fc800000012ff */
[----:B------:R-:W-:Y:S02]  /*118c0*/  LOP3.LUT P3, RZ, R4, 0x1, RZ, 0xc0, !PT ;  /* 0x0000000104ff7812 */ /* 0x000fe4000786c0ff */
[----:B------:R-:W-:-:S04]  /*118d0*/  SHF.R.U64 R4, R60, 0x1e, RZ ;  /* 0x0000001e3c047819 */ /* 0x000fc800000012ff */
[----:B------:R-:W-:Y:S02]  /*118e0*/  LOP3.LUT P4, RZ, R4, 0x1, RZ, 0xc0, !PT ;  /* 0x0000000104ff7812 */ /* 0x000fe4000788c0ff */
[----:B---3--:R-:W-:Y:S02]  /*118f0*/  IADD3 R14, P5, PT, R12, UR30, RZ ;  /* 0x0000001e0c0e7c10 */ /* 0x008fe4000ffbe0ff */
[----:B------:R-:W-:Y:S02]  /*11900*/  SHF.R.U64 R4, R60, 0x1d, RZ ;  /* 0x0000001d3c047819 */ /* 0x000fe400000012ff */
[----:B------:R-:W-:Y:S01]  /*11910*/  IADD3.X R15, PT, PT, R13, UR13, RZ, P5, !PT ;  /* 0x0000000d0d0f7c10 */ /* 0x000fe2000affe4ff */
[----:B------:R-:W-:Y:S01]  /*11920*/  LDGSTS.E [R252+0x30080], desc[UR28][R16.64], P3 ;  /* 0x3008000010fc7fae */ /* 0x000fe200099a101c */
[----:B------:R-:W-:Y:S02]  /*11930*/  LOP3.LUT P3, RZ, R4, 0x1, RZ, 0xc0, !PT ;  /* 0x0000000104ff7812 */ /* 0x000fe4000786c0ff */
[----:B------:R-:W-:-:S02]  /*11940*/  SHF.R.U64 R4, R60, 0x1c, RZ ;  /* 0x0000001c3c047819 */ /* 0x000fc400000012ff */
[----:B------:R-:W-:Y:S01]  /*11950*/  IADD3 R10, P6, PT, R196, UR30, RZ ;  /* 0x0000001ec40a7c10 */ /* 0x000fe2000ffde0ff */
[----:B------:R-:W-:Y:S01]  /*11960*/  LDGSTS.E [R252+0x30084], desc[UR28][R14.64], P4 ;  /* 0x300840000efc7fae */ /* 0x000fe2000a1a101c */
[----:B-----5:R-:W-:Y:S02]  /*11970*/  IADD3 R12, P4, PT, R64, UR30, RZ ;  /* 0x0000001e400c7c10 */ /* 0x020fe4000ff9e0ff */
[----:B------:R-:W-:Y:S02]  /*11980*/  LOP3.LUT P5, RZ, R4, 0x1, RZ, 0xc0, !PT ;  /* 0x0000000104ff7812 */ /* 0x000fe400078ac0ff */
[----:B------:R-:W-:Y:S02]  /*11990*/  SHF.R.U64 R4, R60, 0x1b, RZ ;  /* 0x0000001b3c047819 */ /* 0x000fe400000012ff */
[----:B------:R-:W-:Y:S02]  /*119a0*/  IADD3.X R11, PT, PT, R197, UR13, RZ, P6, !PT ;  /* 0x0000000dc50b7c10 */ /* 0x000fe4000b7fe4ff */
[----:B------:R-:W-:-:S02]  /*119b0*/  IADD3.X R13, PT, PT, R65, UR13, RZ, P4, !PT ;  /* 0x0000000d410d7c10 */ /* 0x000fc4000a7fe4ff */
[----:B------:R-:W-:Y:S01]  /*119c0*/  IADD3 R8, P6, PT, R192, UR30, RZ ;  /* 0x0000001ec0087c10 */ /* 0x000fe2000ffde0ff */
[----:B------:R-:W2:Y:S01]  /*119d0*/  LDL.LU.64 R64, [R1+0x498] ;  /* 0x0004980001407983 */ /* 0x000ea20000300a00 */
[----:B------:R-:W-:Y:S02]  /*119e0*/  LOP3.LUT P4, RZ, R4, 0x1, RZ, 0xc0, !PT ;  /* 0x0000000104ff7812 */ /* 0x000fe4000788c0ff */
[----:B------:R-:W-:Y:S01]  /*119f0*/  IADD3.X R9, PT, PT, R193, UR13, RZ, P6, !PT ;  /* 0x0000000dc1097c10 */ /* 0x000fe2000b7fe4ff */
[----:B------:R-:W-:Y:S04]  /*11a00*/  LDGSTS.E [R252+0x30088], desc[UR28][R12.64], P3 ;  /* 0x300880000cfc7fae */ /* 0x000fe800099a101c */
[----:B------:R-:W3:Y:S04]  /*11a10*/  LDL.LU.64 R192, [R1+0x490] ;  /* 0x0004900001c07983 */ /* 0x000ee80000300a00 */
[----:B------:R-:W4:Y:S04]  /*11a20*/  LDL.LU.64 R196, [R1+0x488] ;  /* 0x0004880001c47983 */ /* 0x000f280000300a00 */
[----:B------:R-:W-:Y:S04]  /*11a30*/  LDGSTS.E [R252+0x3008c], desc[UR28][R10.64], P5 ;  /* 0x3008c0000afc7fae */ /* 0x000fe8000a9a101c */
[----:B------:R-:W-:Y:S01]  /*11a40*/  LDGSTS.E [R252+0x30090], desc[UR28][R8.64], P4 ;  /* 0x3009000008fc7fae */ /* 0x000fe2000a1a101c */
[----:B------:R-:W-:-:S04]  /*11a50*/  IADD3 R6, P4, PT, R200, UR30, RZ ;  /* 0x0000001ec8067c10 */ /* 0x000fc8000ff9e0ff */
[----:B------:R-:W-:Y:S02]  /*11a60*/  IADD3.X R7, PT, PT, R201, UR13, RZ, P4, !PT ;  /* 0x0000000dc9077c10 */ /* 0x000fe4000a7fe4ff */
[----:B------:R-:W5:Y:S04]  /*11a70*/  LDL.LU.64 R200, [R1+0x480] ;  /* 0x0004800001c87983 */ /* 0x000f680000300a00 */
[----:B------:R-:W5:Y:S04]  /*11a80*/  LDL.LU.64 R206, [R1+0x478] ;  /* 0x0004780001ce7983 */ /* 0x000f680000300a00 */
[----:B------:R-:W5:Y:S04]  /*11a90*/  LDL.LU.64 R210, [R1+0x470] ;  /* 0x0004700001d27983 */ /* 0x000f680000300a00 */
[----:B------:R-:W5:Y:S04]  /*11aa0*/  LDL.LU.64 R214, [R1+0x468] ;  /* 0x0004680001d67983 */ /* 0x000f680000300a00 */
[----:B------:R-:W5:Y:S04]  /*11ab0*/  LDL.LU.64 R218, [R1+0x460] ;  /* 0x0004600001da7983 */ /* 0x000f680000300a00 */
[----:B------:R-:W5:Y:S04]  /*11ac0*/  LDL.LU.64 R140, [R1+0x430] ;  /* 0x00043000018c7983 */ /* 0x000f680000300a00 */
[----:B------:R-:W5:Y:S04]  /*11ad0*/  LDL.LU.64 R164, [R1+0x428] ;  /* 0x0004280001a47983 */ /* 0x000f680000300a00 */
[----:B------:R-:W5:Y:S04]  /*11ae0*/  LDL.LU.64 R148, [R1+0x420] ;  /* 0x0004200001947983 */ /* 0x000f680000300a00 */
[----:B------:R-:W5:Y:S01]  /*11af0*/  LDL.LU.64 R156, [R1+0x418] ;  /* 0x00041800019c7983 */ /* 0x000f620000300a00 */
[----:B------:R-:W-:-:S02]  /*11b00*/  SHF.R.U64 R4, R60, 0x1a, RZ ;  /* 0x0000001a3c047819 */ /* 0x000fc400000012ff */
[----:B------:R-:W-:Y:S01]  /*11b10*/  SHF.R.U64 R61, R60, 0x16, RZ ;  /* 0x000000163c3d7819 */ /* 0x000fe200000012ff */
[----:B------:R-:W5:Y:S01]  /*11b20*/  LDL.LU.64 R116, [R1+0x410] ;  /* 0x0004100001747983 */ /* 0x000f620000300a00 */
[----:B------:R-:W-:Y:S02]  /*11b30*/  LOP3.LUT P3, RZ, R4, 0x1, RZ, 0xc0, !PT ;  /* 0x0000000104ff7812 */ /* 0x000fe4000786c0ff */
[----:B------:R-:W-:Y:S01]  /*11b40*/  SHF.R.U64 R4, R60, 0x19, RZ ;  /* 0x000000193c047819 */ /* 0x000fe200000012ff */
[----:B------:R-:W5:Y:S03]  /*11b50*/  LDL.LU.64 R124, [R1+0x408] ;  /* 0x00040800017c7983 */ /* 0x000f660000300a00 */
[----:B------:R-:W-:Y:S01]  /*11b60*/  LOP3.LUT P5, RZ, R4, 0x1, RZ, 0xc0, !PT ;  /* 0x0000000104ff7812 */ /* 0x000fe200078ac0ff */
[----:B------:R-:W5:Y:S01]  /*11b70*/  LDL.LU.64 R132, [R1+0x400] ;  /* 0x0004000001847983 */ /* 0x000f620000300a00 */
[----:B------:R-:W-:-:S04]  /*11b80*/  SHF.R.U64 R4, R60, 0x18, RZ ;  /* 0x000000183c047819 */ /* 0x000fc800000012ff */
[----:B------:R-:W-:Y:S01]  /*11b90*/  LOP3.LUT P4, RZ, R4, 0x1, RZ, 0xc0, !PT ;  /* 0x0000000104ff7812 */ /* 0x000fe2000788c0ff */
[----:B------:R-:W-:Y:S01]  /*11ba0*/  LDGSTS.E [R252+0x30094], desc[UR28][R6.64], P3 ;  /* 0x3009400006fc7fae */ /* 0x000fe200099a101c */
[----:B------:R-:W-:-:S04]  /*11bb0*/  IADD3 R4, P6, PT, R52, UR30, RZ ;  /* 0x0000001e34047c10 */ /* 0x000fc8000ffde0ff */
[----:B------:R-:W-:Y:S02]  /*11bc0*/  IADD3.X R5, PT, PT, R53, UR13, RZ, P6, !PT ;  /* 0x0000000d35057c10 */ /* 0x000fe4000b7fe4ff */
[----:B------:R-:W-:Y:S02]  /*11bd0*/  IADD3 R52, P6, PT, R56, UR30, RZ ;  /* 0x0000001e38347c10 */ /* 0x000fe4000ffde0ff */
[----:B------:R-:W-:Y:S01]  /*11be0*/  SHF.R.U64 R56, R60, 0x17, RZ ;  /* 0x000000173c387819 */ /* 0x000fe200000012ff */
[----:B------:R-:W-:Y:S01]  /*11bf0*/  LDGSTS.E [R252+0x30098], desc[UR28][R4.64], P5 ;  /* 0x3009800004fc7fae */ /* 0x000fe2000a9a101c */
[----:B------:R-:W-:Y:S02]  /*11c00*/  IADD3.X R53, PT, PT, R57, UR13, RZ, P6, !PT ;  /* 0x0000000d39357c10 */ /* 0x000fe4000b7fe4ff */
[----:B------:R-:W-:Y:S02]  /*11c10*/  LOP3.LUT P3, RZ, R56, 0x1, RZ, 0xc0, !PT ;  /* 0x0000000138ff7812 */ /* 0x000fe4000786c0ff */
[----:B------:R-:W-:Y:S01]  /*11c20*/  LOP3.LUT P5, RZ, R61, 0x1, RZ, 0xc0, !PT ;  /* 0x000000013dff7812 */ /* 0x000fe200078ac0ff */
[----:B------:R-:W-:Y:S01]  /*11c30*/  LDGSTS.E [R252+0x3009c], desc[UR28][R52.64], P4 ;  /* 0x3009c00034fc7fae */ /* 0x000fe2000a1a101c */
[----:B------:R-:W-:-:S02]  /*11c40*/  SHF.R.U64 R61, R60, 0x15, RZ ;  /* 0x000000153c3d7819 */ /* 0x000fc400000012ff */
[----:B--2---:R-:W-:-:S04]  /*11c50*/  IADD3 R56, P4, PT, R64, UR30, RZ ;  /* 0x0000001e40387c10 */ /* 0x004fc8000ff9e0ff */
[----:B------:R-:W-:Y:S02]  /*11c60*/  IADD3.X R57, PT, PT, R65, UR13, RZ, P4, !PT ;  /* 0x0000000d41397c10 */ /* 0x000fe4000a7fe4ff */
[----:B------:R-:W-:Y:S02]  /*11c70*/  LOP3.LUT P4, RZ, R61, 0x1, RZ, 0xc0, !PT ;  /* 0x000000013dff7812 */ /* 0x000fe4000788c0ff */
[----:B---3--:R-:W-:Y:S01]  /*11c80*/  IADD3 R64, P6, PT, R192, UR30, RZ ;  /* 0x0000001ec0407c10 */ /* 0x008fe2000ffde0ff */
[----:B------:R-:W-:Y:S01]  /*11c90*/  LDGSTS.E [R252+0x300a0], desc[UR28][R56.64], P3 ;  /* 0x300a000038fc7fae */ /* 0x000fe200099a101c */
[----:B------:R-:W-:Y:S02]  /*11ca0*/  SHF.R.U64 R61, R60, 0x14, RZ ;  /* 0x000000143c3d7819 */ /* 0x000fe400000012ff */
[----:B------:R-:W-:Y:S02]  /*11cb0*/  IADD3.X R65, PT, PT, R193, UR13, RZ, P6, !PT ;  /* 0x0000000dc1417c10 */ /* 0x000fe4000b7fe4ff */
[----:B----4-:R-:W-:-:S02]  /*11cc0*/  IADD3 R192, P6, PT, R196, UR30, RZ ;  /* 0x0000001ec4c07c10 */ /* 0x010fc4000ffde0ff */
[----:B------:R-:W-:Y:S01]  /*11cd0*/  LOP3.LUT P3, RZ, R61, 0x1, RZ, 0xc0, !PT ;  /* 0x000000013dff7812 */ /* 0x000fe2000786c0ff */
[----:B------:R-:W-:Y:S01]  /*11ce0*/  LDGSTS.E [R252+0x300a4], desc[UR28][R64.64], P5 ;  /* 0x300a400040fc7fae */ /* 0x000fe2000a9a101c */
[----:B------:R-:W-:Y:S02]  /*11cf0*/  IADD3.X R193, PT, PT, R197, UR13, RZ, P6, !PT ;  /* 0x0000000dc5c17c10 */ /* 0x000fe4000b7fe4ff */
[----:B------:R-:W-:-:S03]  /*11d00*/  SHF.R.U64 R61, R60, 0x13, RZ ;  /* 0x000000133c3d7819 */ /* 0x000fc600000012ff */
[----:B------:R-:W-:Y:S01]  /*11d10*/  LDGSTS.E [R252+0x300a8], desc[UR28][R192.64], P4 ;  /* 0x300a8000c0fc7fae */ /* 0x000fe2000a1a101c */
[----:B------:R-:W-:Y:S02]  /*11d20*/  LOP3.LUT P5, RZ, R61, 0x1, RZ, 0xc0, !PT ;  /* 0x000000013dff7812 */ /* 0x000fe400078ac0ff */
[----:B------:R-:W-:Y:S02]  /*11d30*/  SHF.R.U64 R61, R60, 0x12, RZ ;  /* 0x000000123c3d7819 */ /* 0x000fe400000012ff */
[----:B-----5:R-:W-:Y:S02]  /*11d40*/  IADD3 R196, P4, PT, R200, UR30, RZ ;  /* 0x0000001ec8c47c10 */ /* 0x020fe4000ff9e0ff */
[----:B------:R-:W-:Y:S02]  /*11d50*/  IADD3 R200, P6, PT, R206, UR30, RZ ;  /* 0x0000001ecec87c10 */ /* 0x000fe4000ffde0ff */
[----:B------:R-:W-:Y:S02]  /*11d60*/  IADD3.X R197, PT, PT, R201, UR13, RZ, P4, !PT ;  /* 0x0000000dc9c57c10 */ /* 0x000fe4000a7fe4ff */
[----:B------:R-:W-:-:S02]  /*11d70*/  LOP3.LUT P4, RZ, R61, 0x1, RZ, 0xc0, !PT ;  /* 0x000000013dff7812 */ /* 0x000fc4000788c0ff */
[----:B------:R-:W-:Y:S01]  /*11d80*/  IADD3.X R201, PT, PT, R207, UR13, RZ, P6, !PT ;  /* 0x0000000dcfc97c10 */ /* 0x000fe2000b7fe4ff */
[----:B------:R-:W-:Y:S01]  /*11d90*/  LDGSTS.E [R252+0x300ac], desc[UR28][R196.64], P3 ;  /* 0x300ac000c4fc7fae */ /* 0x000fe200099a101c */
[----:B------:R-:W-:Y:S02]  /*11da0*/  IADD3 R206, P6, PT, R210, UR30, RZ ;  /* 0x0000001ed2ce7c10 */ /* 0x000fe4000ffde0ff */
[C---:B------:R-:W-:Y:S01]  /*11db0*/  SHF.R.U64 R61, R60.reuse, 0x11, RZ ;  /* 0x000000113c3d7819 */ /* 0x040fe200000012ff */
[----:B------:R-:W-:Y:S01]  /*11dc0*/  LDGSTS.E [R252+0x300b0], desc[UR28][R200.64], P5 ;  /* 0x300b0000c8fc7fae */ /* 0x000fe2000a9a101c */
[----:B------:R-:W-:Y:S02]  /*11dd0*/  IADD3.X R207, PT, PT, R211, UR13, RZ, P6, !PT ;  /* 0x0000000dd3cf7c10 */ /* 0x000fe4000b7fe4ff */
[----:B------:R-:W-:Y:S02]  /*11de0*/  LOP3.LUT P3, RZ, R61, 0x1, RZ, 0xc0, !PT ;  /* 0x000000013dff7812 */ /* 0x000fe4000786c0ff */
[----:B------:R-:W-:Y:S01]  /*11df0*/  SHF.R.U64 R61, R60, 0x10, RZ ;  /* 0x000000103c3d7819 */ /* 0x000fe200000012ff */
[----:B------:R-:W-:Y:S01]  /*11e00*/  LDGSTS.E [R252+0x300b4], desc[UR28][R206.64], P4 ;  /* 0x300b4000cefc7fae */ /* 0x000fe2000a1a101c */
[----:B------:R-:W-:-:S02]  /*11e10*/  IADD3 R210, P4, PT, R214, UR30, RZ ;  /* 0x0000001ed6d27c10 */ /* 0x000fc4000ff9e0ff */
[----:B------:R-:W-:Y:S02]  /*11e20*/  LOP3.LUT P5, RZ, R61, 0x1, RZ, 0xc0, !PT ;  /* 0x000000013dff7812 */ /* 0x000fe400078ac0ff */
[----:B------:R-:W-:Y:S02]  /*11e30*/  SHF.R.U64 R61, R60, 0xf, RZ ;  /* 0x0000000f3c3d7819 */ /* 0x000fe400000012ff */
[----:B------:R-:W-:Y:S02]  /*11e40*/  IADD3.X R211, PT, PT, R215, UR13, RZ, P4, !PT ;  /* 0x0000000dd7d37c10 */ /* 0x000fe4000a7fe4ff */
[----:B------:R-:W-:Y:S02]  /*11e50*/  IADD3 R214, P6, PT, R218, UR30, RZ ;  /* 0x0000001edad67c10 */ /* 0x000fe4000ffde0ff */
[----:B------:R-:W-:Y:S01]  /*11e60*/  LOP3.LUT P4, RZ, R61, 0x1, RZ, 0xc0, !PT ;  /* 0x000000013dff7812 */ /* 0x000fe2000788c0ff */
[----:B------:R-:W-:Y:S01]  /*11e70*/  LDGSTS.E [R252+0x300b8], desc[UR28][R210.64], P3 ;  /* 0x300b8000d2fc7fae */ /* 0x000fe200099a101c */
[----:B------:R-:W-:-:S02]  /*11e80*/  IADD3.X R215, PT, PT, R219, UR13, RZ, P6, !PT ;  /* 0x0000000ddbd77c10 */ /* 0x000fc4000b7fe4ff */
        /* <DEDUP_REMOVED lines=25> */
[----:B------:R-:W-:Y:S02]  /*12020*/  IADD3 R246, P6, PT, R140, UR30, RZ ;  /* 0x0000001e8cf67c10 */ /* 0x000fe4000ffde0ff */
[----:B------:R-:W-:Y:S02]  /*12030*/  IADD3.X R245, PT, PT, R247, UR13, RZ, P4, !PT ;  /* 0x0000000df7f57c10 */ /* 0x000fe4000a7fe4ff */
[----:B------:R-:W-:Y:S02]  /*12040*/  LOP3.LUT P4, RZ, R61, 0x1, RZ, 0xc0, !PT ;  /* 0x000000013dff7812 */ /* 0x000fe4000788c0ff */
[----:B------:R-:W-:Y:S01]  /*12050*/  IADD3.X R247, PT, PT, R141, UR13, RZ, P6, !PT ;  /* 0x0000000d8df77c10 */ /* 0x000fe2000b7fe4ff */
[----:B------:R-:W-:Y:S01]  /*12060*/  LDGSTS.E [R252+0x300d0], desc[UR28][R244.64], P3 ;  /* 0x300d0000f4fc7fae */ /* 0x000fe200099a101c */
[----:B------:R-:W-:-:S03]  /*12070*/  IADD3 R248, P6, PT, R164, UR30, RZ ;  /* 0x0000001ea4f87c10 */ /* 0x000fc6000ffde0ff */
[----:B------:R-:W-:Y:S01]  /*12080*/  LDGSTS.E [R252+0x300d4], desc[UR28][R246.64], P5 ;  /* 0x300d4000f6fc7fae */ /* 0x000fe2000a9a101c */
[----:B------:R-:W-:-:S03]  /*12090*/  IADD3.X R249, PT, PT, R165, UR13, RZ, P6, !PT ;  /* 0x0000000da5f97c10 */ /* 0x000fc6000b7fe4ff */
[----:B------:R-:W2:Y:S04]  /*120a0*/  LDL.LU.64 R164, [R1+0x3f8] ;  /* 0x0003f80001a47983 */ /* 0x000ea80000300a00 */
[----:B------:R-:W-:Y:S01]  /*120b0*/  LDGSTS.E [R252+0x300d8], desc[UR28][R248.64], P4 ;  /* 0x300d8000f8fc7fae */ /* 0x000fe2000a1a101c */
[----:B------:R-:W-:-:S03]  /*120c0*/  IADD3 R250, P4, PT, R148, UR30, RZ ;  /* 0x0000001e94fa7c10 */ /* 0x000fc6000ff9e0ff */
[----:B------:R-:W3:Y:S01]  /*120d0*/  LDL.LU.64 R140, [R1+0x3f0] ;  /* 0x0003f000018c7983 */ /* 0x000ee20000300a00 */
[----:B------:R-:W-:Y:S02]  /*120e0*/  IADD3.X R251, PT, PT, R149, UR13, RZ, P4, !PT ;  /* 0x0000000d95fb7c10 */ /* 0x000fe4000a7fe4ff */
[----:B------:R-:W-:Y:S01]  /*120f0*/  IADD3 R84, P6, PT, R156, UR30, RZ ;  /* 0x0000001e9c547c10 */ /* 0x000fe2000ffde0ff */
[----:B------:R-:W4:Y:S03]  /*12100*/  LDL.LU.64 R148, [R1+0x3e8] ;  /* 0x0003e80001947983 */ /* 0x000f260000300a00 */
[----:B------:R-:W-:Y:S02]  /*12110*/  IADD3.X R85, PT, PT, R157, UR13, RZ, P6, !PT ;  /* 0x0000000d9d557c10 */ /* 0x000fe4000b7fe4ff */
[----:B------:R-:W5:Y:S01]  /*12120*/  LDL.LU.64 R156, [R1+0x2e0] ;  /* 0x0002e000019c7983 */ /* 0x000f620000300a00 */
[----:B------:R-:W-:-:S04]  /*12130*/  SHF.R.U64 R61, R60, 0x8, RZ ;  /* 0x000000083c3d7819 */ /* 0x000fc800000012ff */
[----:B------:R-:W-:Y:S02]  /*12140*/  LOP3.LUT P3, RZ, R61, 0x1, RZ, 0xc0, !PT ;  /* 0x000000013dff7812 */ /* 0x000fe4000786c0ff */
[----:B------:R-:W-:-:S04]  /*12150*/  SHF.R.U64 R61, R60, 0x7, RZ ;  /* 0x000000073c3d7819 */ /* 0x000fc800000012ff */
[----:B------:R-:W-:Y:S02]  /*12160*/  LOP3.LUT P5, RZ, R61, 0x1, RZ, 0xc0, !PT ;  /* 0x000000013dff7812 */ /* 0x000fe400078ac0ff */
[----:B------:R-:W-:-:S04]  /*12170*/  SHF.R.U64 R61, R60, 0x6, RZ ;  /* 0x000000063c3d7819 */ /* 0x000fc800000012ff */
[----:B------:R-:W-:Y:S01]  /*12180*/  LOP3.LUT P4, RZ, R61, 0x1, RZ, 0xc0, !PT ;  /* 0x000000013dff7812 */ /* 0x000fe2000788c0ff */
[----:B------:R-:W-:Y:S01]  /*12190*/  LDGSTS.E [R252+0x300dc], desc[UR28][R250.64], P3 ;  /* 0x300dc000fafc7fae */ /* 0x000fe200099a101c */
[----:B------:R-:W-:Y:S02]  /*121a0*/  IADD3 R76, P6, PT, R116, UR30, RZ ;  /* 0x0000001e744c7c10 */ /* 0x000fe4000ffde0ff */
[C---:B------:R-:W-:Y:S02]  /*121b0*/  SHF.R.U64 R61, R60.reuse, 0x5, RZ ;  /* 0x000000053c3d7819 */ /* 0x040fe400000012ff */
[----:B------:R-:W-:Y:S01]  /*121c0*/  IADD3.X R77, PT, PT, R117, UR13, RZ, P6, !PT ;  /* 0x0000000d754d7c10 */ /* 0x000fe2000b7fe4ff */
[----:B------:R1:W-:Y:S01]  /*121d0*/  LDGSTS.E [R252+0x300e0], desc[UR28][R84.64], P5 ;  /* 0x300e000054fc7fae */ /* 0x0003e2000a9a101c */
[----:B------:R-:W-:Y:S02]  /*121e0*/  LOP3.LUT P3, RZ, R61, 0x1, RZ, 0xc0, !PT ;  /* 0x000000013dff7812 */ /* 0x000fe4000786c0ff */
[----:B------:R-:W-:-:S03]  /*121f0*/  SHF.R.U64 R61, R60, 0x4, RZ ;  /* 0x000000043c3d7819 */ /* 0x000fc600000012ff */
[----:B------:R2:W-:Y:S01]  /*12200*/  LDGSTS.E [R252+0x300e4], desc[UR28][R76.64], P4 ;  /* 0x300e40004cfc7fae */ /* 0x0005e2000a1a101c */
[----:B------:R-:W-:Y:S02]  /*12210*/  IADD3 R92, P4, PT, R124, UR30, RZ ;  /* 0x0000001e7c5c7c10 */ /* 0x000fe4000ff9e0ff */
[----:B------:R-:W-:Y:S01]  /*12220*/  LOP3.LUT P5, RZ, R61, 0x1, RZ, 0xc0, !PT ;  /* 0x000000013dff7812 */ /* 0x000fe200078ac0ff */
[----:B------:R1:W-:Y:S01]  /*12230*/  STL.64 [R1+0x18], R84 ;  /* 0x0000185401007387 */ /* 0x0003e20000100a00 */
[----:B------:R-:W-:Y:S02]  /*12240*/  SHF.R.U64 R61, R60, 0x3, RZ ;  /* 0x000000033c3d7819 */ /* 0x000fe400000012ff */
[----:B------:R-:W-:Y:S02]  /*12250*/  IADD3.X R93, PT, PT, R125, UR13, RZ, P4, !PT ;  /* 0x0000000d7d5d7c10 */ /* 0x000fe4000a7fe4ff */
[----:B------:R-:W-:Y:S01]  /*12260*/  LOP3.LUT P4, RZ, R61, 0x1, RZ, 0xc0, !PT ;  /* 0x000000013dff7812 */ /* 0x000fe2000788c0ff */
[----:B------:R2:W-:Y:S01]  /*12270*/  STL.64 [R1+0x20], R76 ;  /* 0x0000204c01007387 */ /* 0x0005e20000100a00 */
[----:B-1----:R-:W-:-:S03]  /*12280*/  IADD3 R84, P6, PT, R132, UR30, RZ ;  /* 0x0000001e84547c10 */ /* 0x002fc6000ffde0ff */
[----:B------:R-:W-:Y:S01]  /*12290*/  LDGSTS.E [R252+0x300e8], desc[UR28][R92.64], P3 ;  /* 0x300e80005cfc7fae */ /* 0x000fe200099a101c */
[----:B------:R-:W-:-:S03]  /*122a0*/  IADD3.X R85, PT, PT, R133, UR13, RZ, P6, !PT ;  /* 0x0000000d85557c10 */ /* 0x000fc6000b7fe4ff */
[----:B------:R-:W-:Y:S01]  /*122b0*/  STL.64 [R1+0x28], R92 ;  /* 0x0000285c01007387 */ /* 0x000fe20000100a00 */
[C---:B------:R-:W-:Y:S01]  /*122c0*/  SHF.R.U64 R61, R60.reuse, 0x2, RZ ;  /* 0x000000023c3d7819 */ /* 0x040fe200000012ff */
[----:B------:R-:W1:Y:S02]  /*122d0*/  LDC R133, c[0x0][0x3a0] ;  /* 0x0000e800ff857b82 */ /* 0x000e640000000800 */
[----:B------:R3:W-:Y:S04]  /*122e0*/  STL.64 [R1+0x40], R84 ;  /* 0x0000405401007387 */ /* 0x0007e80000100a00 */
[----:B------:R3:W-:Y:S04]  /*122f0*/  LDGSTS.E [R252+0x300ec], desc[UR28][R84.64], P5 ;  /* 0x300ec00054fc7fae */ /* 0x0007e8000a9a101c */
[----:B------:R-:W5:Y:S01]  /*12300*/  LDL.LU.64 R124, [R1+0x2d8] ;  /* 0x0002d800017c7983 */ /* 0x000f620000300a00 */
[----:B------:R-:W-:-:S04]  /*12310*/  SHF.R.U64 R60, R60, 0x1, RZ ;  /* 0x000000013c3c7819 */ /* 0x000fc800000012ff */
[----:B------:R-:W-:Y:S02]  /*12320*/  LOP3.LUT P3, RZ, R60, 0x1, RZ, 0xc0, !PT ;  /* 0x000000013cff7812 */ /* 0x000fe4000786c0ff */
[----:B--2---:R-:W-:-:S04]  /*12330*/  IADD3 R76, P6, PT, R164, UR30, RZ ;  /* 0x0000001ea44c7c10 */ /* 0x004fc8000ffde0ff */
[----:B------:R-:W-:Y:S02]  /*12340*/  IADD3.X R77, PT, PT, R165, UR13, RZ, P6, !PT ;  /* 0x0000000da54d7c10 */ /* 0x000fe4000b7fe4ff */
[----:B---3--:R-:W-:-:S03]  /*12350*/  IADD3 R84, P5, PT, R140, UR30, RZ ;  /* 0x0000001e8c547c10 */ /* 0x008fc6000ffbe0ff */
[----:B------:R4:W-:Y:S01]  /*12360*/  STL.64 [R1+0x50], R76 ;  /* 0x0000504c01007387 */ /* 0x0009e20000100a00 */
[----:B------:R-:W-:-:S03]  /*12370*/  IADD3.X R85, PT, PT, R141, UR13, RZ, P5, !PT ;  /* 0x0000000d8d557c10 */ /* 0x000fc6000affe4ff */
[----:B------:R4:W-:Y:S04]  /*12380*/  LDGSTS.E [R252+0x300f0], desc[UR28][R76.64], P4 ;  /* 0x300f00004cfc7fae */ /* 0x0009e8000a1a101c */
[----:B------:R-:W2:Y:S01]  /*12390*/  LDL.LU.64 R164, [R1+0x2d0] ;  /* 0x0002d00001a47983 */ /* 0x000ea20000300a00 */
[----:B----4-:R-:W-:-:S04]  /*123a0*/  IADD3 R76, P5, PT, R148, UR30, RZ ;  /* 0x0000001e944c7c10 */ /* 0x010fc8000ffbe0ff */
[----:B------:R-:W-:Y:S02]  /*123b0*/  IADD3.X R77, PT, PT, R149, UR13, RZ, P5, !PT ;  /* 0x0000000d954d7c10 */ /* 0x000fe4000affe4ff */
[----:B-----5:R-:W-:Y:S01]  /*123c0*/  IADD3 R60, P5, PT, R156, UR30, RZ ;  /* 0x0000001e9c3c7c10 */ /* 0x020fe2000ffbe0ff */
[----:B------:R-:W-:Y:S01]  /*123d0*/  STL.64 [R1+0x58], R84 ;  /* 0x0000585401007387 */ /* 0x000fe20000100a00 */
[----:B------:R-:W-:Y:S02]  /*123e0*/  LOP3.LUT P4, RZ, R61, 0x1, RZ, 0xc0, !PT ;  /* 0x000000013dff7812 */ /* 0x000fe4000788c0ff */
[----:B------:R-:W-:Y:S02]  /*123f0*/  IADD3.X R61, PT, PT, R157, UR13, RZ, P5, !PT ;  /* 0x0000000d9d3d7c10 */ /* 0x000fe4000affe4ff */
[----:B------:R-:W3:Y:S04]  /*12400*/  LDL.LU.64 R156, [R1+0x2c8] ;  /* 0x0002c800019c7983 */ /* 0x000ee80000300a00 */
[----:B------:R-:W-:Y:S04]  /*12410*/  STL.64 [R1+0x60], R76 ;  /* 0x0000604c01007387 */ /* 0x000fe80000100a00 */
[----:B------:R4:W-:Y:S04]  /*12420*/  STL.64 [R1+0x68], R60 ;  /* 0x0000683c01007387 */ /* 0x0009e80000100a00 */
[----:B------:R-:W5:Y:S04]  /*12430*/  LDL.LU.64 R140, [R1+0x2b8] ;  /* 0x0002b800018c7983 */ /* 0x000f680000300a00 */
[----:B------:R-:W5:Y:S01]  /*12440*/  LDL.LU.64 R190, [R1+0x2b0] ;  /* 0x0002b00001be7983 */ /* 0x000f620000300a00 */
[----:B------:R-:W4:Y:S01]  /*12450*/  S2R R149, SR_TID.X ;  /* 0x0000000000957919 */ /* 0x000f220000002100 */
[----:B-1----:R-:W-:-:S02]  /*12460*/  VIADD R148, R133, 0xffffff80 ;  /* 0xffffff8085947836 */ /* 0x002fc40000000000 */
[----:B------:R-:W-:Y:S04]  /*12470*/  LDGSTS.E [R252+0x300f4], desc[UR28][R84.64], P4 ;  /* 0x300f400054fc7fae */ /* 0x000fe8000a1a101c */
[----:B------:R-:W-:Y:S04]  /*12480*/  LDGSTS.E [R252+0x300f8], desc[UR28][R76.64], P3 ;  /* 0x300f80004cfc7fae */ /* 0x000fe800099a101c */
[----:B------:R1:W-:Y:S01]  /*12490*/  LDGSTS.E [R252+0x300fc], desc[UR28][R60.64], !P2 ;  /* 0x300fc0003cfc7fae */ /* 0x0003e2000d1a101c */
[----:B------:R-:W-:Y:S02]  /*124a0*/  USHF.R.S32.HI UR4, URZ, 0x1f, UR6 ;  /* 0x0000001fff047899 */ /* 0x000fe40008011406 */
[----:B------:R-:W-:Y:S01]  /*124b0*/  USHF.L.U32 UR54, UR6, 0x2, URZ ;  /* 0x0000000206367899 */ /* 0x000fe200080006ff */
[----:B------:R-:W0:Y:S01]  /*124c0*/  LDGDEPBAR ;  /* 0x00000000000079af */ /* 0x000e220000000000 */
[----:B-1----:R-:W-:-:S03]  /*124d0*/  VIADD R252, R133, 0x3f ;  /* 0x0000003f85fc7836 */ /* 0x002fc60000000000 */
[----:B------:R-:W5:Y:S04]  /*124e0*/  LDL.LU.64 R132, [R1+0x2a0] ;  /* 0x0002a00001847983 */ /* 0x000f680000300a00 */
[----:B------:R-:W5:Y:S01]  /*124f0*/  LDL.LU.64 R116, [R1+0x290] ;  /* 0x0002900001747983 */ /* 0x000f620000300a00 */
[----:B----4-:R-:W-:-:S04]  /*12500*/  LOP3.LUT R149, R149, 0x3f, RZ, 0xc0, !PT ;  /* 0x0000003f95957812 */ /* 0x010fc800078ec0ff */
[----:B------:R-:W-:Y:S02]  /*12510*/  ISETP.GE.AND P3, PT, R149, R148, PT ;  /* 0x000000949500720c */ /* 0x000fe40003f66270 */
[----:B------:R-:W4:Y:S01]  /*12520*/  LDL.LU.64 R148, [R1+0x280] ;  /* 0x0002800001947983 */ /* 0x000f220000300a00 */
[----:B------:R-:W-:Y:S02]  /*12530*/  ISETP.GT.AND P2, PT, R252, 0xbf, PT ;  /* 0x000000bffc00780c */ /* 0x000fe40003f44270 */
[----:B------:R-:W-:Y:S01]  /*12540*/  SEL R60, RZ, 0x4, P3 ;  /* 0x00000004ff3c7807 */ /* 0x000fe20001800000 */
[----:B------:R-:W4:Y:S01]  /*12550*/  LDL.LU.64 R108, [R1+0x268] ;  /* 0x00026800016c7983 */ /* 0x000f220000300a00 */
[----:B------:R-:W-:Y:S02]  /*12560*/  USHF.L.U64.HI UR32, UR6, 0x2, UR4 ;  /* 0x0000000206207899 */ /* 0x000fe40008010204 */
[----:B------:R-:W-:Y:S01]  /*12570*/  SEL R60, R60, RZ, P2 ;  /* 0x000000ff3c3c7207 */ /* 0x000fe20001000000 */
[----:B------:R-:W4:Y:S01]  /*12580*/  LDL.LU.64 R92, [R1+0x250] ;  /* 0x00025000015c7983 */ /* 0x000f220000300a00 */
[----:B------:R-:W-:-:S02]  /*12590*/  IADD3 R84, P3, PT, R124, UR54, RZ ;  /* 0x000000367c547c10 */ /* 0x000fc4000ff7e0ff */
[----:B------:R-:W-:Y:S02]  /*125a0*/  ISETP.NE.U32.AND P2, PT, R60, RZ, PT ;  /* 0x000000ff3c00720c */ /* 0x000fe40003f45070 */
[----:B------:R-:W-:Y:S02]  /*125b0*/  IADD3.X R85, PT, PT, R125, UR32, RZ, P3, !PT ;  /* 0x000000207d557c10 */ /* 0x000fe40009ffe4ff */
[----:B------:R-:W4:Y:S01]  /*125c0*/  LDL.LU.64 R124, [R1+0x208] ;  /* 0x00020800017c7983 */ /* 0x000f220000300a00 */
[----:B------:R-:W-:-:S03]  /*125d0*/  VIADD R77, R0, UR10 ;  /* 0x0000000a004d7c36 */ /* 0x000fc60008000000 */
[----:B------:R1:W-:Y:S05]  /*125e0*/  STL.64 [R1+0x88], R84 ;  /* 0x0000885401007387 */ /* 0x0003ea0000100a00 */
[----:B------:R-:W-:Y:S01]  /*125f0*/  LDGSTS.E [R77+0x20000], desc[UR28][R84.64], P2 ;  /* 0x20000000544d7fae */ /* 0x000fe200091a101c */
[----:B--2---:R-:W-:-:S04]  /*12600*/  IADD3 R60, P3, PT, R164, UR54, RZ ;  /* 0x00000036a43c7c10 */ /* 0x004fc8000ff7e0ff */
[----:B------:R-:W-:-:S05]  /*12610*/  IADD3.X R61, PT, PT, R165, UR32, RZ, P3, !PT ;  /* 0x00000020a53d7c10 */ /* 0x000fca0009ffe4ff */
[----:B------:R2:W-:Y:S04]  /*12620*/  STL.64 [R1+0xa8], R60 ;  /* 0x0000a83c01007387 */ /* 0x0005e80000100a00 */
[----:B-1----:R-:W4:Y:S04]  /*12630*/  LDL.LU.64 R84, [R1+0x1d8] ;  /* 0x0001d80001547983 */ /* 0x002f280000300a00 */
[----:B------:R-:W-:Y:S01]  /*12640*/  LDGSTS.E [R77+0x20400], desc[UR28][R60.64], P2 ;  /* 0x204000003c4d7fae */ /* 0x000fe200091a101c */
[----:B---3--:R-:W-:-:S04]  /*12650*/  IADD3 R164, P3, PT, R156, UR54, RZ ;  /* 0x000000369ca47c10 */ /* 0x008fc8000ff7e0ff */
[----:B------:R-:W-:Y:S01]  /*12660*/  IADD3.X R165, PT, PT, R157, UR32, RZ, P3, !PT ;  /* 0x000000209da57c10 */ /* 0x000fe20009ffe4ff */
[----:B--2---:R-:W2:Y:S01]  /*12670*/  LDL.64 R60, [R1+0x10] ;  /* 0x00001000013c7983 */ /* 0x004ea20000100a00 */
[----:B-----5:R-:W-:-:S03]  /*12680*/  IADD3 R156, P3, PT, R140, UR54, RZ ;  /* 0x000000368c9c7c10 */ /* 0x020fc6000ff7e0ff */
[----:B------:R-:W3:Y:S01]  /*12690*/  LDL.LU.64 R100, [R1+0x8] ;  /* 0x0000080001647983 */ /* 0x000ee20000300a00 */
[----:B------:R-:W-:-:S03]  /*126a0*/  IADD3.X R157, PT, PT, R141, UR32, RZ, P3, !PT ;  /* 0x000000208d9d7c10 */ /* 0x000fc60009ffe4ff */
[----:B------:R-:W-:Y:S01]  /*126b0*/  LDGSTS.E [R77+0x20800], desc[UR28][R164.64], P2 ;  /* 0x20800000a44d7fae */ /* 0x000fe200091a101c */
[----:B------:R-:W-:-:S03]  /*126c0*/  IADD3 R140, P3, PT, R190, UR54, RZ ;  /* 0x00000036be8c7c10 */ /* 0x000fc6000ff7e0ff */
[----:B------:R1:W-:Y:S01]  /*126d0*/  STL.64 [R1+0xc8], R164 ;  /* 0x0000c8a401007387 */ /* 0x0003e20000100a00 */
[----:B------:R-:W-:-:S03]  /*126e0*/  IADD3.X R141, PT, PT, R191, UR32, RZ, P3, !PT ;  /* 0x00000020bf8d7c10 */ /* 0x000fc60009ffe4ff */
[----:B------:R-:W5:Y:S04]  /*126f0*/  LDL.LU.64 R190, [R1] ;  /* 0x0000000001be7983 */ /* 0x000f680000300a00 */
[----:B------:R1:W-:Y:S04]  /*12700*/  STL.64 [R1+0xe8], R156 ;  /* 0x0000e89c01007387 */ /* 0x0003e80000100a00 */
[----:B-1----:R-:W5:Y:S04]  /*12710*/  LDL.LU.64 R164, [R1+0x670] ;  /* 0x0006700001a47983 */ /* 0x002f680000300a00 */
[----:B------:R-:W-:Y:S04]  /*12720*/  LDGSTS.E [R77+0x20c00], desc[UR28][R156.64], P2 ;  /* 0x20c000009c4d7fae */ /* 0x000fe800091a101c */
[----:B------:R1:W-:Y:S04]  /*12730*/  LDGSTS.E [R77+0x21000], desc[UR28][R140.64], P2 ;  /* 0x210000008c4d7fae */ /* 0x0003e800091a101c */
[----:B------:R-:W5:Y:S04]  /*12740*/  LDL.LU.64 R156, [R1+0x668] ;  /* 0x00066800019c7983 */ /* 0x000f680000300a00 */
[----:B------:R1:W-:Y:S02]  /*12750*/  STL.64 [R1+0x118], R140 ;  /* 0x0001188c01007387 */ /* 0x0003e40000100a00 */
[----:B-1----:R-:W-:-:S04]  /*12760*/  IADD3 R140, P3, PT, R132, UR54, RZ ;  /* 0x00000036848c7c10 */ /* 0x002fc8000ff7e0ff */
[----:B------:R-:W-:Y:S02]  /*12770*/  IADD3.X R141, PT, PT, R133, UR32, RZ, P3, !PT ;  /* 0x00000020858d7c10 */ /* 0x000fe40009ffe4ff */
[----:B------:R-:W-:-:S03]  /*12780*/  IADD3 R132, P3, PT, R116, UR54, RZ ;  /* 0x0000003674847c10 */ /* 0x000fc6000ff7e0ff */
[----:B------:R-:W-:Y:S01]  /*12790*/  LDGSTS.E [R77+0x21400], desc[UR28][R140.64], P2 ;  /* 0x214000008c4d7fae */ /* 0x000fe200091a101c */
[----:B------:R-:W-:Y:S02]  /*127a0*/  IADD3.X R133, PT, PT, R117, UR32, RZ, P3, !PT ;  /* 0x0000002075857c10 */ /* 0x000fe40009ffe4ff */
[----:B----4-:R-:W-:Y:S01]  /*127b0*/  IADD3 R116, P3, PT, R148, UR54, RZ ;  /* 0x0000003694747c10 */ /* 0x010fe2000ff7e0ff */
[----:B------:R1:W-:Y:S03]  /*127c0*/  STL.64 [R1+0x138], R140 ;  /* 0x0001388c01007387 */ /* 0x0003e60000100a00 */
[----:B------:R-:W-:Y:S01]  /*127d0*/  IADD3.X R117, PT, PT, R149, UR32, RZ, P3, !PT ;  /* 0x0000002095757c10 */ /* 0x000fe20009ffe4ff */
[----:B------:R-:W-:Y:S04]  /*127e0*/  LDGSTS.E [R77+0x21800], desc[UR28][R132.64], P2 ;  /* 0x21800000844d7fae */ /* 0x000fe800091a101c */
[----:B------:R-:W4:Y:S04]  /*127f0*/  LDL.LU.64 R148, [R1+0x660] ;  /* 0x0006600001947983 */ /* 0x000f280000300a00 */
[----:B-1----:R-:W4:Y:S04]  /*12800*/  LDL.LU.64 R140, [R1+0x658] ;  /* 0x00065800018c7983 */ /* 0x002f280000300a00 */
[----:B------:R1:W-:Y:S04]  /*12810*/  STL.64 [R1+0x168], R132 ;  /* 0x0001688401007387 */ /* 0x0003e80000100a00 */
[----:B------:R1:W-:Y:S04]  /*12820*/  LDGSTS.E [R77+0x21c00], desc[UR28][R116.64], P2 ;  /* 0x21c00000744d7fae */ /* 0x0003e800091a101c */
[----:B-1----:R-:W4:Y:S04]  /*12830*/  LDL.LU.64 R132, [R1+0x650] ;  /* 0x0006500001847983 */ /* 0x002f280000300a00 */
[----:B------:R1:W-:Y:S02]  /*12840*/  STL.64 [R1+0x198], R116 ;  /* 0x0001987401007387 */ /* 0x0003e40000100a00 */
[----:B-1----:R-:W-:-:S04]  /*12850*/  IADD3 R116, P3, PT, R108, UR54, RZ ;  /* 0x000000366c747c10 */ /* 0x002fc8000ff7e0ff */
[----:B------:R-:W-:Y:S02]  /*12860*/  IADD3.X R117, PT, PT, R109, UR32, RZ, P3, !PT ;  /* 0x000000206d757c10 */ /* 0x000fe40009ffe4ff */
[----:B------:R-:W-:-:S03]  /*12870*/  IADD3 R108, P3, PT, R92, UR54, RZ ;  /* 0x000000365c6c7c10 */ /* 0x000fc6000ff7e0ff */
[----:B------:R-:W-:Y:S01]  /*12880*/  LDGSTS.E [R77+0x22000], desc[UR28][R116.64], P2 ;  /* 0x22000000744d7fae */ /* 0x000fe200091a101c */
[----:B------:R-:W-:Y:S02]  /*12890*/  IADD3.X R109, PT, PT, R93, UR32, RZ, P3, !PT ;  /* 0x000000205d6d7c10 */ /* 0x000fe40009ffe4ff */
[----:B------:R-:W-:Y:S01]  /*128a0*/  IADD3 R92, P3, PT, R124, UR54, RZ ;  /* 0x000000367c5c7c10 */ /* 0x000fe2000ff7e0ff */
        /* <DEDUP_REMOVED lines=10> */
[----:B------:R-:W-:-:S05]  /*12950*/  IADD3.X R93, PT, PT, R85, UR32, RZ, P3, !PT ;  /* 0x00000020555d7c10 */ /* 0x000fca0009ffe4ff */
[----:B------:R-:W-:Y:S01]  /*12960*/  LDGSTS.E [R77+0x22c00], desc[UR28][R92.64], P2 ;  /* 0x22c000005c4d7fae */ /* 0x000fe200091a101c */
[----:B--2---:R-:W-:-:S04]  /*12970*/  IADD3 R84, P3, PT, R60, UR54, RZ ;  /* 0x000000363c547c10 */ /* 0x004fc8000ff7e0ff */
[----:B------:R-:W-:Y:S02]  /*12980*/  IADD3.X R85, PT, PT, R61, UR32, RZ, P3, !PT ;  /* 0x000000203d557c10 */ /* 0x000fe40009ffe4ff */
[----:B---3--:R-:W-:Y:S01]  /*12990*/  IADD3 R60, P3, PT, R100, UR54, RZ ;  /* 0x00000036643c7c10 */ /* 0x008fe2000ff7e0ff */
[----:B------:R1:W-:Y:S03]  /*129a0*/  STL.64 [R1+0x210], R92 ;  /* 0x0002105c01007387 */ /* 0x0003e60000100a00 */
[----:B------:R-:W-:Y:S01]  /*129b0*/  IADD3.X R61, PT, PT, R101, UR32, RZ, P3, !PT ;  /* 0x00000020653d7c10 */ /* 0x000fe20009ffe4ff */
[----:B------:R-:W-:Y:S04]  /*129c0*/  LDGSTS.E [R77+0x23000], desc[UR28][R84.64], P2 ;  /* 0x23000000544d7fae */ /* 0x000fe800091a101c */
[----:B------:R2:W-:Y:S01]  /*129d0*/  LDGSTS.E [R77+0x23400], desc[UR28][R60.64], P2 ;  /* 0x234000003c4d7fae */ /* 0x0005e200091a101c */
[----:B-----5:R-:W-:-:S03]  /*129e0*/  IADD3 R76, P3, PT, R190, UR54, RZ ;  /* 0x00000036be4c7c10 */ /* 0x020fc6000ff7e0ff */
[----:B------:R-:W3:Y:S04]  /*129f0*/  LDL.LU.64 R100, [R1+0x630] ;  /* 0x0006300001647983 */ /* 0x000ee80000300a00 */
[----:B-1----:R-:W5:Y:S01]  /*12a00*/  LDL.LU.64 R92, [R1+0x628] ;  /* 0x00062800015c7983 */ /* 0x002f620000300a00 */
[----:B--2---:R-:W-:Y:S02]  /*12a10*/  IADD3.X R77, PT, PT, R191, UR32, RZ, P3, !PT ;  /* 0x00000020bf4d7c10 */ /* 0x004fe40009ffe4ff */
[----:B------:R-:W-:Y:S01]  /*12a20*/  IADD3 R190, P3, PT, R228, UR54, RZ ;  /* 0x00000036e4be7c10 */ /* 0x000fe2000ff7e0ff */
[----:B------:R1:W-:Y:S03]  /*12a30*/  STL.64 [R1+0x230], R84 ;  /* 0x0002305401007387 */ /* 0x0003e60000100a00 */
[----:B------:R-:W-:Y:S01]  /*12a40*/  IADD3.X R191, PT, PT, R229, UR32, RZ, P3, !PT ;  /* 0x00000020e5bf7c10 */ /* 0x000fe20009ffe4ff */
[----:B-1----:R-:W2:Y:S04]  /*12a50*/  LDL.LU.64 R84, [R1+0x620] ;  /* 0x0006200001547983 */ /* 0x002ea80000300a00 */
[----:B------:R1:W-:Y:S02]  /*12a60*/  STL.64 [R1+0x250], R60 ;  /* 0x0002503c01007387 */ /* 0x0003e40000100a00 */
[----:B-1----:R-:W-:-:S04]  /*12a70*/  IADD3 R60, P3, PT, R188, UR54, RZ ;  /* 0x00000036bc3c7c10 */ /* 0x002fc8000ff7e0ff */
[----:B------:R-:W-:Y:S01]  /*12a80*/  IADD3.X R61, PT, PT, R189, UR32, RZ, P3, !PT ;  /* 0x00000020bd3d7c10 */ /* 0x000fe20009ffe4ff */
[----:B------:R-:W-:Y:S01]  /*12a90*/  VIADD R189, R0, UR10 ;  /* 0x0000000a00bd7c36 */ /* 0x000fe20008000000 */
[----:B------:R1:W-:Y:S04]  /*12aa0*/  STL.64 [R1+0x280], R76 ;  /* 0x0002804c01007387 */ /* 0x0003e80000100a00 */
[----:B------:R1:W-:Y:S04]  /*12ab0*/  STL.64 [R1+0x290], R190 ;  /* 0x000290be01007387 */ /* 0x0003e80000100a00 */
[----:B------:R-:W-:Y:S04]  /*12ac0*/  LDGSTS.E [R189+0x23800], desc[UR28][R76.64], P2 ;  /* 0x238000004cbd7fae */ /* 0x000fe800091a101c */
[----:B------:R-:W-:Y:S04]  /*12ad0*/  LDGSTS.E [R189+0x23c00], desc[UR28][R190.64], P2 ;  /* 0x23c00000bebd7fae */ /* 0x000fe800091a101c */
[----:B------:R1:W-:Y:S04]  /*12ae0*/  LDGSTS.E [R189+0x24000], desc[UR28][R60.64], P2 ;  /* 0x240000003cbd7fae */ /* 0x0003e800091a101c */
[----:B-1----:R-:W2:Y:S04]  /*12af0*/  LDL.LU.64 R76, [R1+0x618] ;  /* 0x00061800014c7983 */ /* 0x002ea80000300a00 */
[----:B------:R-:W2:Y:S04]  /*12b00*/  LDL.LU.64 R190, [R1+0x610] ;  /* 0x0006100001be7983 */ /* 0x000ea80000300a00 */
[----:B------:R1:W-:Y:S02]  /*12b10*/  STL.64 [R1+0x2b0], R60 ;  /* 0x0002b03c01007387 */ /* 0x0003e40000100a00 */
[----:B-1----:R-:W-:-:S04]  /*12b20*/  IADD3 R60, P3, PT, R182, UR54, RZ ;  /* 0x00000036b63c7c10 */ /* 0x002fc8000ff7e0ff */
[----:B------:R-:W-:Y:S02]  /*12b30*/  IADD3.X R61, PT, PT, R183, UR32, RZ, P3, !PT ;  /* 0x00000020b73d7c10 */ /* 0x000fe40009ffe4ff */
[----:B------:R-:W-:Y:S01]  /*12b40*/  IADD3 R228, P3, PT, R176, UR54, RZ ;  /* 0x00000036b0e47c10 */ /* 0x000fe2000ff7e0ff */
[----:B------:R-:W-:Y:S02]  /*12b50*/  IMAD.MOV.U32 R182, RZ, RZ, R60 ;  /* 0x000000ffffb67224 */ /* 0x000fe400078e003c */
[----:B------:R1:W-:Y:S01]  /*12b60*/  STL.64 [R1+0x2e8], R60 ;  /* 0x0002e83c01007387 */ /* 0x0003e20000100a00 */
[----:B------:R-:W-:Y:S01]  /*12b70*/  IADD3.X R229, PT, PT, R177, UR32, RZ, P3, !PT ;  /* 0x00000020b1e57c10 */ /* 0x000fe20009ffe4ff */
[----:B------:R-:W-:Y:S01]  /*12b80*/  IMAD.MOV.U32 R183, RZ, RZ, R61 ;  /* 0x000000ffffb77224 */ /* 0x000fe200078e003d */
[----:B-1----:R-:W-:-:S04]  /*12b90*/  IADD3 R60, P3, PT, R170, UR54, RZ ;  /* 0x00000036aa3c7c10 */ /* 0x002fc8000ff7e0ff */
[----:B------:R-:W-:Y:S01]  /*12ba0*/  LDGSTS.E [R189+0x24400], desc[UR28][R182.64], P2 ;  /* 0x24400000b6bd7fae */ /* 0x000fe200091a101c */
[----:B------:R-:W-:-:S03]  /*12bb0*/  IADD3.X R61, PT, PT, R171, UR32, RZ, P3, !PT ;  /* 0x00000020ab3d7c10 */ /* 0x000fc60009ffe4ff */
[----:B------:R-:W-:Y:S01]  /*12bc0*/  STL.64 [R1+0x308], R228 ;  /* 0x000308e401007387 */ /* 0x000fe20000100a00 */
[----:B------:R-:W-:-:S03]  /*12bd0*/  IADD3 R176, P3, PT, R162, UR54, RZ ;  /* 0x00000036a2b07c10 */ /* 0x000fc6000ff7e0ff */
[----:B------:R-:W-:Y:S01]  /*12be0*/  LDGSTS.E [R189+0x24800], desc[UR28][R228.64], P2 ;  /* 0x24800000e4bd7fae */ /* 0x000fe200091a101c */
[----:B------:R-:W-:Y:S02]  /*12bf0*/  IADD3.X R177, PT, PT, R163, UR32, RZ, P3, !PT ;  /* 0x00000020a3b17c10 */ /* 0x000fe40009ffe4ff */
[----:B------:R-:W-:Y:S01]  /*12c00*/  IADD3 R170, P3, PT, R154, UR54, RZ ;  /* 0x000000369aaa7c10 */ /* 0x000fe2000ff7e0ff */
[----:B------:R1:W-:Y:S03]  /*12c10*/  STL.64 [R1+0x340], R60 ;  /* 0x0003403c01007387 */ /* 0x0003e60000100a00 */
[----:B------:R-:W-:Y:S01]  /*12c20*/  IADD3.X R171, PT, PT, R155, UR32, RZ, P3, !PT ;  /* 0x000000209bab7c10 */ /* 0x000fe20009ffe4ff */
[----:B------:R1:W-:Y:S04]  /*12c30*/  LDGSTS.E [R189+0x24c00], desc[UR28][R60.64], P2 ;  /* 0x24c000003cbd7fae */ /* 0x0003e800091a101c */
[----:B------:R-:W-:Y:S04]  /*12c40*/  STL.64 [R1+0x368], R176 ;  /* 0x000368b001007387 */ /* 0x000fe80000100a00 */
[----:B------:R-:W-:Y:S01]  /*12c50*/  LDGSTS.E [R189+0x25000], desc[UR28][R176.64], P2 ;  /* 0x25000000b0bd7fae */ /* 0x000fe200091a101c */
[----:B-1----:R-:W-:-:S03]  /*12c60*/  IADD3 R60, P3, PT, R146, UR54, RZ ;  /* 0x00000036923c7c10 */ /* 0x002fc6000ff7e0ff */
[----:B------:R-:W-:Y:S01]  /*12c70*/  STL.64 [R1+0x380], R170 ;  /* 0x000380aa01007387 */ /* 0x000fe20000100a00 */
[----:B------:R-:W-:-:S03]  /*12c80*/  IADD3.X R61, PT, PT, R147, UR32, RZ, P3, !PT ;  /* 0x00000020933d7c10 */ /* 0x000fc60009ffe4ff */
[----:B------:R-:W-:Y:S04]  /*12c90*/  LDGSTS.E [R189+0x25400], desc[UR28][R170.64], P2 ;  /* 0x25400000aabd7fae */ /* 0x000fe800091a101c */
[----:B------:R1:W-:Y:S04]  /*12ca0*/  STL.64 [R1+0x398], R60 ;  /* 0x0003983c01007387 */ /* 0x0003e80000100a00 */
[----:B------:R1:W-:Y:S04]  /*12cb0*/  LDGSTS.E [R189+0x25800], desc[UR28][R60.64], P2 ;  /* 0x258000003cbd7fae */ /* 0x0003e800091a101c */
[----:B------:R-:W2:Y:S01]  /*12cc0*/  LDL.LU.64 R228, [R1+0x530] ;  /* 0x0005300001e47983 */ /* 0x000ea20000300a00 */
[----:B-1----:R-:W-:-:S04]  /*12cd0*/  IADD3 R60, P3, PT, R138, UR54, RZ ;  /* 0x000000368a3c7c10 */ /* 0x002fc8000ff7e0ff */
[----:B------:R-:W-:Y:S02]  /*12ce0*/  IADD3.X R61, PT, PT, R139, UR32, RZ, P3, !PT ;  /* 0x000000208b3d7c10 */ /* 0x000fe40009ffe4ff */
[----:B------:R-:W-:-:S03]  /*12cf0*/  IADD3 R154, P3, PT, R130, UR54, RZ ;  /* 0x00000036829a7c10 */ /* 0x000fc6000ff7e0ff */
[----:B------:R-:W-:Y:S01]  /*12d00*/  LDGSTS.E [R189+0x25c00], desc[UR28][R60.64], P2 ;  /* 0x25c000003cbd7fae */ /* 0x000fe200091a101c */
[----:B------:R-:W-:-:S03]  /*12d10*/  IADD3.X R155, PT, PT, R131, UR32, RZ, P3, !PT ;  /* 0x00000020839b7c10 */ /* 0x000fc60009ffe4ff */
[----:B------:R1:W-:Y:S04]  /*12d20*/  STL.64 [R1+0x3b0], R60 ;  /* 0x0003b03c01007387 */ /* 0x0003e80000100a00 */
[----:B------:R-:W-:Y:S01]  /*12d30*/  STL.64 [R1+0x3c0], R154 ;  /* 0x0003c09a01007387 */ /* 0x000fe20000100a00 */
[----:B------:R-:W-:-:S03]  /*12d40*/  IADD3 R146, P3, PT, R122, UR54, RZ ;  /* 0x000000367a927c10 */ /* 0x000fc6000ff7e0ff */
[----:B------:R-:W-:Y:S04]  /*12d50*/  LDGSTS.E [R189+0x26000], desc[UR28][R154.64], P2 ;  /* 0x260000009abd7fae */ /* 0x000fe800091a101c */
[----:B-1----:R-:W3:Y:S01]  /*12d60*/  LDL.LU.64 R60, [R1+0x528] ;  /* 0x00052800013c7983 */ /* 0x002ee20000300a00 */
[----:B------:R-:W-:Y:S02]  /*12d70*/  IADD3.X R147, PT, PT, R123, UR32, RZ, P3, !PT ;  /* 0x000000207b937c10 */ /* 0x000fe40009ffe4ff */
[----:B------:R-:W-:-:S03]  /*12d80*/  IADD3 R130, P3, PT, R114, UR54, RZ ;  /* 0x0000003672827c10 */ /* 0x000fc6000ff7e0ff */
[----:B------:R1:W-:Y:S01]  /*12d90*/  LDGSTS.E [R189+0x26400], desc[UR28][R146.64], P2 ;  /* 0x2640000092bd7fae */ /* 0x0003e200091a101c */
[----:B------:R-:W-:Y:S02]  /*12da0*/  IADD3.X R131, PT, PT, R115, UR32, RZ, P3, !PT ;  /* 0x0000002073837c10 */ /* 0x000fe40009ffe4ff */
[----:B------:R-:W-:Y:S01]  /*12db0*/  IADD3 R138, P3, PT, R106, UR54, RZ ;  /* 0x000000366a8a7c10 */ /* 0x000fe2000ff7e0ff */
[----:B------:R1:W-:Y:S03]  /*12dc0*/  STL.64 [R1+0x3d0], R146 ;  /* 0x0003d09201007387 */ /* 0x0003e60000100a00 */
[----:B------:R-:W-:Y:S01]  /*12dd0*/  IADD3.X R139, PT, PT, R107, UR32, RZ, P3, !PT ;  /* 0x000000206b8b7c10 */ /* 0x000fe20009ffe4ff */
[----:B------:R-:W4:Y:S04]  /*12de0*/  LDL.LU.64 R122, [R1+0x510] ;  /* 0x00051000017a7983 */ /* 0x000f280000300a00 */
[----:B------:R1:W-:Y:S02]  /*12df0*/  STL.64 [R1+0x3e0], R130 ;  /* 0x0003e08201007387 */ /* 0x0003e40000100a00 */
[----:B-1----:R-:W-:-:S02]  /*12e00*/  IADD3 R146, P3, PT, R98, UR54, RZ ;  /* 0x0000003662927c10 */ /* 0x002fc4000ff7e0ff */
[----:B------:R-:W-:Y:S02]  /*12e10*/  LDGSTS.E [R189+0x26800], desc[UR28][R130.64], P2 ;  /* 0x2680000082bd7fae */ /* 0x000fe400091a101c */
[----:B------:R-:W-:Y:S02]  /*12e20*/  IADD3.X R147, PT, PT, R99, UR32, RZ, P3, !PT ;  /* 0x0000002063937c10 */ /* 0x000fe40009ffe4ff */
[----:B------:R1:W-:Y:S01]  /*12e30*/  STL.64 [R1+0x3f0], R138 ;  /* 0x0003f08a01007387 */ /* 0x0003e20000100a00 */
[----:B------:R-:W-:-:S03]  /*12e40*/  IADD3 R114, P3, PT, R90, UR54, RZ ;  /* 0x000000365a727c10 */ /* 0x000fc6000ff7e0ff */
[----:B------:R-:W-:Y:S04]  /*12e50*/  LDGSTS.E [R189+0x26c00], desc[UR28][R138.64], P2 ;  /* 0x26c000008abd7fae */ /* 0x000fe800091a101c */
[----:B------:R-:W5:Y:S04]  /*12e60*/  LDL.LU.64 R130, [R1+0x4f8] ;  /* 0x0004f80001827983 */ /* 0x000f680000300a00 */
[----:B------:R1:W-:Y:S04]  /*12e70*/  STL.64 [R1+0x3f8], R146 ;  /* 0x0003f89201007387 */ /* 0x0003e80000100a00 */
[----:B-1----:R-:W5:Y:S01]  /*12e80*/  LDL.LU.64 R138, [R1+0x4e0] ;  /* 0x0004e000018a7983 */ /* 0x002f620000300a00 */
[----:B------:R-:W-:-:S02]  /*12e90*/  IADD3.X R115, PT, PT, R91, UR32, RZ, P3, !PT ;  /* 0x000000205b737c10 */ /* 0x000fc40009ffe4ff */
[----:B------:R-:W-:Y:S01]  /*12ea0*/  IADD3 R106, P3, PT, R82, UR54, RZ ;  /* 0x00000036526a7c10 */ /* 0x000fe2000ff7e0ff */
[----:B------:R-:W-:Y:S03]  /*12eb0*/  LDGSTS.E [R189+0x27000], desc[UR28][R146.64], P2 ;  /* 0x2700000092bd7fae */ /* 0x000fe600091a101c */
[----:B------:R-:W-:Y:S01]  /*12ec0*/  IADD3.X R107, PT, PT, R83, UR32, RZ, P3, !PT ;  /* 0x00000020536b7c10 */ /* 0x000fe20009ffe4ff */
[----:B------:R4:W-:Y:S01]  /*12ed0*/  LDGSTS.E [R189+0x27400], desc[UR28][R114.64], P2 ;  /* 0x2740000072bd7fae */ /* 0x0009e200091a101c */
[----:B------:R-:W-:-:S03]  /*12ee0*/  IADD3 R98, P3, PT, R74, UR54, RZ ;  /* 0x000000364a627c10 */ /* 0x000fc6000ff7e0ff */
[----:B------:R5:W-:Y:S04]  /*12ef0*/  LDGSTS.E [R189+0x27800], desc[UR28][R106.64], P2 ;  /* 0x278000006abd7fae */ /* 0x000be800091a101c */
[----:B------:R-:W5:Y:S04]  /*12f00*/  LDL.LU.64 R146, [R1+0x2c0] ;  /* 0x0002c00001927983 */ /* 0x000f680000300a00 */
[----:B------:R-:W5:Y:S01]  /*12f10*/  LDL.LU.64 R154, [R1+0x2a8] ;  /* 0x0002a800019a7983 */ /* 0x000f620000300a00 */
[----:B------:R-:W-:-:S03]  /*12f20*/  IADD3.X R99, PT, PT, R75, UR32, RZ, P3, !PT ;  /* 0x000000204b637c10 */ /* 0x000fc60009ffe4ff */
[----:B------:R4:W-:Y:S04]  /*12f30*/  STL.64 [R1+0x400], R114 ;  /* 0x0004007201007387 */ /* 0x0009e80000100a00 */
[----:B------:R5:W-:Y:S04]  /*12f40*/  STL.64 [R1+0x408], R106 ;  /* 0x0004086a01007387 */ /* 0x000be80000100a00 */
[----:B------:R-:W5:Y:S04]  /*12f50*/  LDL.LU.64 R162, [R1+0x298] ;  /* 0x0002980001a27983 */ /* 0x000f680000300a00 */
[----:B------:R1:W-:Y:S04]  /*12f60*/  STL.64 [R1+0x410], R98 ;  /* 0x0004106201007387 */ /* 0x0003e80000100a00 */
[----:B------:R-:W5:Y:S04]  /*12f70*/  LDL.LU.64 R170, [R1+0x288] ;  /* 0x0002880001aa7983 */ /* 0x000f680000300a00 */
[----:B------:R-:W5:Y:S04]  /*12f80*/  LDL.LU.64 R176, [R1+0x278] ;  /* 0x0002780001b07983 */ /* 0x000f680000300a00 */
[----:B------:R1:W-:Y:S04]  /*12f90*/  LDGSTS.E [R189+0x27c00], desc[UR28][R98.64], P2 ;  /* 0x27c0000062bd7fae */ /* 0x0003e800091a101c */
[----:B------:R-:W5:Y:S01]  /*12fa0*/  LDL.LU.64 R188, [R1+0x260] ;  /* 0x0002600001bc7983 */ /* 0x000f620000300a00 */
[----:B--2---:R-:W-:-:S04]  /*12fb0*/  IADD3 R90, P3, PT, R228, UR54, RZ ;  /* 0x00000036e45a7c10 */ /* 0x004fc8000ff7e0ff */
[----:B------:R-:W-:Y:S02]  /*12fc0*/  IADD3.X R91, PT, PT, R229, UR32, RZ, P3, !PT ;  /* 0x00000020e55b7c10 */ /* 0x000fe40009ffe4ff */
[----:B------:R-:W2:Y:S04]  /*12fd0*/  LDL.LU.64 R228, [R1+0x228] ;  /* 0x0002280001e47983 */ /* 0x000ea80000300a00 */
[----:B------:R-:W-:Y:S01]  /*12fe0*/  LDGSTS.E [R69+0x20100], desc[UR28][R90.64], P2 ;  /* 0x201000005a457fae */ /* 0x000fe200091a101c */
[----:B---3--:R-:W-:-:S04]  /*12ff0*/  IADD3 R182, P3, PT, R60, UR54, RZ ;  /* 0x000000363cb67c10 */ /* 0x008fc8000ff7e0ff */
[----:B------:R-:W-:Y:S02]  /*13000*/  IADD3.X R183, PT, PT, R61, UR32, RZ, P3, !PT ;  /* 0x000000203db77c10 */ /* 0x000fe40009ffe4ff */
[----:B------:R-:W3:Y:S04]  /*13010*/  LDL.LU.64 R60, [R1+0x1d0] ;  /* 0x0001d000013c7983 */ /* 0x000ee80000300a00 */
[----:B------:R-:W-:Y:S01]  /*13020*/  LDGSTS.E [R69+0x20500], desc[UR28][R182.64], P2 ;  /* 0x20500000b6457fae */ /* 0x000fe200091a101c */
[----:B----4-:R-:W-:-:S04]  /*13030*/  IADD3 R114, P3, PT, R122, UR54, RZ ;  /* 0x000000367a727c10 */ /* 0x010fc8000ff7e0ff */
[----:B------:R-:W-:-:S05]  /*13040*/  IADD3.X R115, PT, PT, R123, UR32, RZ, P3, !PT ;  /* 0x000000207b737c10 */ /* 0x000fca0009ffe4ff */
[----:B------:R-:W-:Y:S01]  /*13050*/  LDGSTS.E [R69+0x20900], desc[UR28][R114.64], P2 ;  /* 0x2090000072457fae */ /* 0x000fe200091a101c */
[----:B-----5:R-:W-:-:S04]  /*13060*/  IADD3 R106, P3, PT, R130, UR54, RZ ;  /* 0x00000036826a7c10 */ /* 0x020fc8000ff7e0ff */
[----:B------:R-:W-:Y:S02]  /*13070*/  IADD3.X R107, PT, PT, R131, UR32, RZ, P3, !PT ;  /* 0x00000020836b7c10 */ /* 0x000fe40009ffe4ff */
[----:B------:R-:W-:-:S03]  /*13080*/  IADD3 R74, P3, PT, R138, UR54, RZ ;  /* 0x000000368a4a7c10 */ /* 0x000fc6000ff7e0ff */
[----:B------:R-:W-:Y:S01]  /*13090*/  LDGSTS.E [R69+0x20d00], desc[UR28][R106.64], P2 ;  /* 0x20d000006a457fae */ /* 0x000fe200091a101c */
[----:B------:R-:W-:Y:S02]  /*130a0*/  IADD3.X R75, PT, PT, R139, UR32, RZ, P3, !PT ;  /* 0x000000208b4b7c10 */ /* 0x000fe40009ffe4ff */
[----:B-1----:R-:W-:-:S03]  /*130b0*/  IADD3 R98, P3, PT, R146, UR54, RZ ;  /* 0x0000003692627c10 */ /* 0x002fc6000ff7e0ff */
[----:B------:R1:W-:Y:S01]  /*130c0*/  LDGSTS.E [R69+0x21100], desc[UR28][R74.64], P2 ;  /* 0x211000004a457fae */ /* 0x0003e200091a101c */
[----:B------:R-:W-:Y:S02]  /*130d0*/  IADD3.X R99, PT, PT, R147, UR32, RZ, P3, !PT ;  /* 0x0000002093637c10 */ /* 0x000fe40009ffe4ff */
[----:B------:R-:W-:Y:S01]  /*130e0*/  IADD3 R82, P3, PT, R154, UR54, RZ ;  /* 0x000000369a527c10 */ /* 0x000fe2000ff7e0ff */
[----:B------:R1:W-:Y:S03]  /*130f0*/  STL.64 [R1+0xc0], R74 ;  /* 0x0000c04a01007387 */ /* 0x0003e60000100a00 */
[----:B------:R-:W-:Y:S01]  /*13100*/  IADD3.X R83, PT, PT, R155, UR32, RZ, P3, !PT ;  /* 0x000000209b537c10 */ /* 0x000fe20009ffe4ff */
[----:B------:R4:W-:Y:S04]  /*13110*/  STL.64 [R1+0xe0], R98 ;  /* 0x0000e06201007387 */ /* 0x0009e80000100a00 */
[----:B------:R4:W-:Y:S01]  /*13120*/  LDGSTS.E [R69+0x21500], desc[UR28][R98.64], P2 ;  /* 0x2150000062457fae */ /* 0x0009e200091a101c */
[----:B-1----:R-:W-:-:S03]  /*13130*/  IADD3 R74, P3, PT, R162, UR54, RZ ;  /* 0x00000036a24a7c10 */ /* 0x002fc6000ff7e0ff */
[----:B------:R1:W-:Y:S01]  /*13140*/  STL.64 [R1+0x100], R82 ;  /* 0x0001005201007387 */ /* 0x0003e20000100a00 */
[----:B------:R-:W-:-:S03]  /*13150*/  IADD3.X R75, PT, PT, R163, UR32, RZ, P3, !PT ;  /* 0x00000020a34b7c10 */ /* 0x000fc60009ffe4ff */
[----:B------:R1:W-:Y:S01]  /*13160*/  LDGSTS.E [R69+0x21900], desc[UR28][R82.64], P2 ;  /* 0x2190000052457fae */ /* 0x0003e200091a101c */
[----:B----4-:R-:W-:-:S03]  /*13170*/  IADD3 R98, P3, PT, R170, UR54, RZ ;  /* 0x00000036aa627c10 */ /* 0x010fc6000ff7e0ff */
[----:B------:R4:W-:Y:S01]  /*13180*/  STL.64 [R1+0x120], R74 ;  /* 0x0001204a01007387 */ /* 0x0009e20000100a00 */
[----:B------:R-:W-:-:S03]  /*13190*/  IADD3.X R99, PT, PT, R171, UR32, RZ, P3, !PT ;  /* 0x00000020ab637c10 */ /* 0x000fc60009ffe4ff */
[----:B------:R4:W-:Y:S01]  /*131a0*/  LDGSTS.E [R69+0x21d00], desc[UR28][R74.64], P2 ;  /* 0x21d000004a457fae */ /* 0x0009e200091a101c */
[----:B-1----:R-:W-:-:S03]  /*131b0*/  IADD3 R82, P3, PT, R176, UR54, RZ ;  /* 0x00000036b0527c10 */ /* 0x002fc6000ff7e0ff */
[----:B------:R-:W-:Y:S01]  /*131c0*/  STL.64 [R1+0x148], R98 ;  /* 0x0001486201007387 */ /* 0x000fe20000100a00 */
[----:B------:R-:W-:-:S03]  /*131d0*/  IADD3.X R83, PT, PT, R177, UR32, RZ, P3, !PT ;  /* 0x00000020b1537c10 */ /* 0x000fc60009ffe4ff */
[----:B------:R-:W-:Y:S01]  /*131e0*/  LDGSTS.E [R69+0x22100], desc[UR28][R98.64], P2 ;  /* 0x2210000062457fae */ /* 0x000fe200091a101c */
[----:B----4-:R-:W-:-:S03]  /*131f0*/  IADD3 R74, P3, PT, R188, UR54, RZ ;  /* 0x00000036bc4a7c10 */ /* 0x010fc6000ff7e0ff */
[----:B------:R2:W-:Y:S01]  /*13200*/  STL.64 [R1+0x160], R82 ;  /* 0x0001605201007387 */ /* 0x0005e20000100a00 */
[----:B------:R-:W-:-:S03]  /*13210*/  IADD3.X R75, PT, PT, R189, UR32, RZ, P3, !PT ;  /* 0x00000020bd4b7c10 */ /* 0x000fc60009ffe4ff */
[----:B------:R2:W-:Y:S04]  /*13220*/  LDGSTS.E [R69+0x22500], desc[UR28][R82.64], P2 ;  /* 0x2250000052457fae */ /* 0x0005e800091a101c */
[----:B------:R3:W-:Y:S04]  /*13230*/  STL.64 [R1+0x178], R74 ;  /* 0x0001784a01007387 */ /* 0x0007e80000100a00 */
[----:B------:R3:W-:Y:S01]  /*13240*/  LDGSTS.E [R69+0x22900], desc[UR28][R74.64], P2 ;  /* 0x229000004a457fae */ /* 0x0007e200091a101c */
[----:B--2---:R-:W-:-:S04]  /*13250*/  IADD3 R82, P3, PT, R228, UR54, RZ ;  /* 0x00000036e4527c10 */ /* 0x004fc8000ff7e0ff */
[----:B------:R-:W-:-:S05]  /*13260*/  IADD3.X R83, PT, PT, R229, UR32, RZ, P3, !PT ;  /* 0x00000020e5537c10 */ /* 0x000fca0009ffe4ff */
[----:B------:R1:W-:Y:S04]  /*13270*/  STL.64 [R1+0x1a0], R82 ;  /* 0x0001a05201007387 */ /* 0x0003e80000100a00 */
[----:B------:R1:W-:Y:S01]  /*13280*/  LDGSTS.E [R69+0x22d00], desc[UR28][R82.64], P2 ;  /* 0x22d0000052457fae */ /* 0x0003e200091a101c */
[----:B---3--:R-:W-:-:S04]  /*13290*/  IADD3 R74, P3, PT, R60, UR54, RZ ;  /* 0x000000363c4a7c10 */ /* 0x008fc8000ff7e0ff */
[----:B------:R-:W-:Y:S02]  /*132a0*/  IADD3.X R75, PT, PT, R61, UR32, RZ, P3, !PT ;  /* 0x000000203d4b7c10 */ /* 0x000fe40009ffe4ff */
[----:B------:R-:W-:-:S03]  /*132b0*/  IADD3 R60, P3, PT, R226, UR54, RZ ;  /* 0x00000036e23c7c10 */ /* 0x000fc6000ff7e0ff */
[----:B------:R2:W-:Y:S01]  /*132c0*/  LDGSTS.E [R69+0x23100], desc[UR28][R74.64], P2 ;  /* 0x231000004a457fae */ /* 0x0005e200091a101c */
[----:B------:R-:W-:Y:S02]  /*132d0*/  IADD3.X R61, PT, PT, R227, UR32, RZ, P3, !PT ;  /* 0x00000020e33d7c10 */ /* 0x000fe40009ffe4ff */
[----:B-1----:R-:W-:Y:S01]  /*132e0*/  IADD3 R82, P3, PT, R222, UR54, RZ ;  /* 0x00000036de527c10 */ /* 0x002fe2000ff7e0ff */
[----:B------:R2:W-:Y:S03]  /*132f0*/  STL.64 [R1+0x1b8], R74 ;  /* 0x0001b84a01007387 */ /* 0x0005e60000100a00 */
[----:B------:R-:W-:Y:S01]  /*13300*/  IADD3.X R83, PT, PT, R223, UR32, RZ, P3, !PT ;  /* 0x00000020df537c10 */ /* 0x000fe20009ffe4ff */
[----:B------:R1:W-:Y:S04]  /*13310*/  STL.64 [R1+0x1d0], R60 ;  /* 0x0001d03c01007387 */ /* 0x0003e80000100a00 */
[----:B------:R1:W-:Y:S01]  /*13320*/  LDGSTS.E [R69+0x23500], desc[UR28][R60.64], P2 ;  /* 0x235000003c457fae */ /* 0x0003e200091a101c */
[----:B--2---:R-:W-:-:S03]  /*13330*/  IADD3 R74, P3, PT, R230, UR54, RZ ;  /* 0x00000036e64a7c10 */ /* 0x004fc6000ff7e0ff */
[----:B------:R2:W-:Y:S01]  /*13340*/  STL.64 [R1+0x1f8], R82 ;  /* 0x0001f85201007387 */ /* 0x0005e20000100a00 */
[----:B------:R-:W-:-:S03]  /*13350*/  IADD3.X R75, PT, PT, R231, UR32, RZ, P3, !PT ;  /* 0x00000020e74b7c10 */ /* 0x000fc60009ffe4ff */
[----:B------:R2:W-:Y:S01]  /*13360*/  LDGSTS.E [R69+0x23900], desc[UR28][R82.64], P2 ;  /* 0x2390000052457fae */ /* 0x0005e200091a101c */
[----:B-1----:R-:W-:-:S03]  /*13370*/  IADD3 R60, P3, PT, R186, UR54, RZ ;  /* 0x00000036ba3c7c10 */ /* 0x002fc6000ff7e0ff */
[----:B------:R1:W-:Y:S01]  /*13380*/  STL.64 [R1+0x218], R74 ;  /* 0x0002184a01007387 */ /* 0x0003e20000100a00 */
[----:B------:R-:W-:-:S03]  /*13390*/  IADD3.X R61, PT, PT, R187, UR32, RZ, P3, !PT ;  /* 0x00000020bb3d7c10 */ /* 0x000fc60009ffe4ff */
        /* <DEDUP_REMOVED lines=22> */
[----:B------:R-:W-:Y:S01]  /*13500*/  STL.64 [R1+0x2e0], R74 ;  /* 0x0002e04a01007387 */ /* 0x000fe20000100a00 */
[----:B------:R-:W-:-:S03]  /*13510*/  IADD3.X R61, PT, PT, R145, UR32, RZ, P3, !PT ;  /* 0x00000020913d7c10 */ /* 0x000fc60009ffe4ff */
[----:B------:R-:W-:Y:S01]  /*13520*/  LDGSTS.E [R69+0x25500], desc[UR28][R74.64], P2 ;  /* 0x255000004a457fae */ /* 0x000fe200091a101c */
[----:B--2---:R-:W-:-:S03]  /*13530*/  IADD3 R82, P3, PT, R136, UR54, RZ ;  /* 0x0000003688527c10 */ /* 0x004fc6000ff7e0ff */
[----:B------:R1:W-:Y:S01]  /*13540*/  STL.64 [R1+0x300], R60 ;  /* 0x0003003c01007387 */ /* 0x0003e20000100a00 */
[----:B------:R-:W-:-:S03]  /*13550*/  IADD3.X R83, PT, PT, R137, UR32, RZ, P3, !PT ;  /* 0x0000002089537c10 */ /* 0x000fc60009ffe4ff */
[----:B------:R1:W-:Y:S04]  /*13560*/  LDGSTS.E [R69+0x25900], desc[UR28][R60.64], P2 ;  /* 0x259000003c457fae */ /* 0x0003e800091a101c */
[----:B------:R-:W2:Y:S01]  /*13570*/  LDL.LU.64 R188, [R1+0x5a0] ;  /* 0x0005a00001bc7983 */ /* 0x000ea20000300a00 */
[----:B-1----:R-:W-:-:S03]  /*13580*/  IADD3 R60, P3, PT, R128, UR54, RZ ;  /* 0x00000036803c7c10 */ /* 0x002fc6000ff7e0ff */
[----:B------:R1:W-:Y:S01]  /*13590*/  LDGSTS.E [R69+0x25d00], desc[UR28][R82.64], P2 ;  /* 0x25d0000052457fae */ /* 0x0003e200091a101c */
[----:B------:R-:W-:Y:S02]  /*135a0*/  IADD3.X R61, PT, PT, R129, UR32, RZ, P3, !PT ;  /* 0x00000020813d7c10 */ /* 0x000fe40009ffe4ff */
[----:B------:R-:W-:Y:S01]  /*135b0*/  IADD3 R74, P3, PT, R120, UR54, RZ ;  /* 0x00000036784a7c10 */ /* 0x000fe2000ff7e0ff */
[----:B------:R-:W-:Y:S03]  /*135c0*/  STL.64 [R1+0x330], R82 ;  /* 0x0003305201007387 */ /* 0x000fe60000100a00 */
[----:B------:R-:W-:Y:S01]  /*135d0*/  IADD3.X R75, PT, PT, R121, UR32, RZ, P3, !PT ;  /* 0x00000020794b7c10 */ /* 0x000fe20009ffe4ff */
[----:B------:R3:W-:Y:S04]  /*135e0*/  STL.64 [R1+0x358], R60 ;  /* 0x0003583c01007387 */ /* 0x0007e80000100a00 */
[----:B------:R-:W-:Y:S01]  /*135f0*/  LDGSTS.E [R69+0x26100], desc[UR28][R60.64], P2 ;  /* 0x261000003c457fae */ /* 0x000fe200091a101c */
[----:B------:R-:W-:-:S03]  /*13600*/  IADD3 R120, P3, PT, R112, UR54, RZ ;  /* 0x0000003670787c10 */ /* 0x000fc6000ff7e0ff */
[----:B------:R4:W-:Y:S04]  /*13610*/  LDGSTS.E [R69+0x26500], desc[UR28][R74.64], P2 ;  /* 0x265000004a457fae */ /* 0x0009e800091a101c */
[----:B---3--:R-:W3:Y:S04]  /*13620*/  LDL.LU.64 R60, [R1+0x590] ;  /* 0x00059000013c7983 */ /* 0x008ee80000300a00 */
[----:B------:R4:W-:Y:S04]  /*13630*/  STL.64 [R1+0x378], R74 ;  /* 0x0003784a01007387 */ /* 0x0009e80000100a00 */
[----:B------:R-:W5:Y:S01]  /*13640*/  LDL.LU.64 R228, [R1+0x580] ;  /* 0x0005800001e47983 */ /* 0x000f620000300a00 */
[----:B------:R-:W-:-:S02]  /*13650*/  IADD3.X R121, PT, PT, R113, UR32, RZ, P3, !PT ;  /* 0x0000002071797c10 */ /* 0x000fc40009ffe4ff */
[----:B-1----:R-:W-:Y:S01]  /*13660*/  IADD3 R82, P3, PT, R104, UR54, RZ ;  /* 0x0000003668527c10 */ /* 0x002fe2000ff7e0ff */
[----:B------:R-:W5:Y:S03]  /*13670*/  LDL.LU.64 R98, [R1+0x570] ;  /* 0x0005700001627983 */ /* 0x000f660000300a00 */
[----:B------:R-:W-:Y:S01]  /*13680*/  IADD3.X R83, PT, PT, R105, UR32, RZ, P3, !PT ;  /* 0x0000002069537c10 */ /* 0x000fe20009ffe4ff */
[----:B------:R-:W-:Y:S01]  /*13690*/  LDGSTS.E [R69+0x26900], desc[UR28][R120.64], P2 ;  /* 0x2690000078457fae */ /* 0x000fe200091a101c */
[----:B----4-:R-:W-:-:S03]  /*136a0*/  IADD3 R74, P3, PT, R96, UR54, RZ ;  /* 0x00000036604a7c10 */ /* 0x010fc6000ff7e0ff */
[----:B------:R-:W-:Y:S01]  /*136b0*/  STL.64 [R1+0x390], R120 ;  /* 0x0003907801007387 */ /* 0x000fe20000100a00 */
[----:B------:R-:W-:Y:S02]  /*136c0*/  IADD3.X R75, PT, PT, R97, UR32, RZ, P3, !PT ;  /* 0x00000020614b7c10 */ /* 0x000fe40009ffe4ff */
[----:B------:R-:W-:Y:S01]  /*136d0*/  IADD3 R96, P3, PT, R88, UR54, RZ ;  /* 0x0000003658607c10 */ /* 0x000fe2000ff7e0ff */
[----:B------:R1:W-:Y:S04]  /*136e0*/  STL.64 [R1+0x3a8], R82 ;  /* 0x0003a85201007387 */ /* 0x0003e80000100a00 */
[----:B------:R-:W4:Y:S01]  /*136f0*/  LDL.LU.64 R122, [R1+0x568] ;  /* 0x00056800017a7983 */ /* 0x000f220000300a00 */
[----:B------:R-:W-:-:S03]  /*13700*/  IADD3.X R97, PT, PT, R89, UR32, RZ, P3, !PT ;  /* 0x0000002059617c10 */ /* 0x000fc60009ffe4ff */
[----:B------:R1:W-:Y:S04]  /*13710*/  LDGSTS.E [R69+0x26d00], desc[UR28][R82.64], P2 ;  /* 0x26d0000052457fae */ /* 0x0003e800091a101c */
[----:B------:R1:W-:Y:S04]  /*13720*/  STL.64 [R1+0x3b8], R74 ;  /* 0x0003b84a01007387 */ /* 0x0003e80000100a00 */
[----:B------:R-:W4:Y:S01]  /*13730*/  LDL.LU.64 R130, [R1+0x558] ;  /* 0x0005580001827983 */ /* 0x000f220000300a00 */
[----:B-1----:R-:W-:-:S03]  /*13740*/  IADD3 R82, P3, PT, R80, UR54, RZ ;  /* 0x0000003650527c10 */ /* 0x002fc6000ff7e0ff */
[----:B------:R1:W-:Y:S01]  /*13750*/  LDGSTS.E [R69+0x27100], desc[UR28][R74.64], P2 ;  /* 0x271000004a457fae */ /* 0x0003e200091a101c */
[----:B------:R-:W-:-:S03]  /*13760*/  IADD3.X R83, PT, PT, R81, UR32, RZ, P3, !PT ;  /* 0x0000002051537c10 */ /* 0x000fc60009ffe4ff */
[----:B------:R-:W4:Y:S04]  /*13770*/  LDL.LU.64 R138, [R1+0x548] ;  /* 0x00054800018a7983 */ /* 0x000f280000300a00 */
[----:B------:R-:W4:Y:S01]  /*13780*/  LDL.LU.64 R146, [R1+0x538] ;  /* 0x0005380001927983 */ /* 0x000f220000300a00 */
[----:B-1----:R-:W-:-:S03]  /*13790*/  IADD3 R74, P3, PT, R72, UR54, RZ ;  /* 0x00000036484a7c10 */ /* 0x002fc6000ff7e0ff */
[----:B------:R-:W-:Y:S01]  /*137a0*/  STL.64 [R1+0x3c8], R96 ;  /* 0x0003c86001007387 */ /* 0x000fe20000100a00 */
[----:B------:R-:W-:-:S03]  /*137b0*/  IADD3.X R75, PT, PT, R73, UR32, RZ, P3, !PT ;  /* 0x00000020494b7c10 */ /* 0x000fc60009ffe4ff */
[----:B------:R-:W-:Y:S04]  /*137c0*/  STL.64 [R1+0x3d8], R82 ;  /* 0x0003d85201007387 */ /* 0x000fe80000100a00 */
[----:B------:R-:W-:Y:S04]  /*137d0*/  STL.64 [R1+0x3e8], R74 ;  /* 0x0003e84a01007387 */ /* 0x000fe80000100a00 */
[----:B------:R-:W4:Y:S04]  /*137e0*/  LDL.LU.64 R154, [R1+0x520] ;  /* 0x00052000019a7983 */ /* 0x000f280000300a00 */
[----:B------:R-:W4:Y:S04]  /*137f0*/  LDL.LU.64 R162, [R1+0x508] ;  /* 0x0005080001a27983 */ /* 0x000f280000300a00 */
[----:B------:R-:W4:Y:S04]  /*13800*/  LDL.LU.64 R170, [R1+0x4f0] ;  /* 0x0004f00001aa7983 */ /* 0x000f280000300a00 */
[----:B------:R-:W4:Y:S04]  /*13810*/  LDL.LU.64 R176, [R1+0x4d8] ;  /* 0x0004d80001b07983 */ /* 0x000f280000300a00 */
[----:B------:R-:W-:Y:S04]  /*13820*/  LDGSTS.E [R69+0x27500], desc[UR28][R96.64], P2 ;  /* 0x2750000060457fae */ /* 0x000fe800091a101c */
[----:B------:R-:W-:Y:S04]  /*13830*/  LDGSTS.E [R69+0x27900], desc[UR28][R82.64], P2 ;  /* 0x2790000052457fae */ /* 0x000fe800091a101c */
[----:B------:R1:W-:Y:S01]  /*13840*/  LDGSTS.E [R69+0x27d00], desc[UR28][R74.64], P2 ;  /* 0x27d000004a457fae */ /* 0x0003e200091a101c */
[----:B--2---:R-:W-:-:S04]  /*13850*/  IADD3 R226, P3, PT, R188, UR54, RZ ;  /* 0x00000036bce27c10 */ /* 0x004fc8000ff7e0ff */
[----:B------:R-:W-:Y:S02]  /*13860*/  IADD3.X R227, PT, PT, R189, UR32, RZ, P3, !PT ;  /* 0x00000020bde37c10 */ /* 0x000fe40009ffe4ff */
[----:B------:R-:W2:Y:S04]  /*13870*/  LDL.LU.64 R188, [R1+0x270] ;  /* 0x0002700001bc7983 */ /* 0x000ea80000300a00 */
[----:B------:R-:W-:Y:S01]  /*13880*/  LDGSTS.E [R68+0x20200], desc[UR28][R226.64], P2 ;  /* 0x20200000e2447fae */ /* 0x000fe200091a101c */
[----:B---3--:R-:W-:-:S04]  /*13890*/  IADD3 R230, P3, PT, R60, UR54, RZ ;  /* 0x000000363ce67c10 */ /* 0x008fc8000ff7e0ff */
[----:B------:R-:W-:Y:S02]  /*138a0*/  IADD3.X R231, PT, PT, R61, UR32, RZ, P3, !PT ;  /* 0x000000203de77c10 */ /* 0x000fe40009ffe4ff */
[----:B-----5:R-:W-:-:S03]  /*138b0*/  IADD3 R60, P3, PT, R228, UR54, RZ ;  /* 0x00000036e43c7c10 */ /* 0x020fc6000ff7e0ff */
[----:B------:R-:W-:Y:S01]  /*138c0*/  LDGSTS.E [R68+0x20600], desc[UR28][R230.64], P2 ;  /* 0x20600000e6447fae */ /* 0x000fe200091a101c */
[----:B------:R-:W-:-:S03]  /*138d0*/  IADD3.X R61, PT, PT, R229, UR32, RZ, P3, !PT ;  /* 0x00000020e53d7c10 */ /* 0x000fc60009ffe4ff */
[----:B------:R-:W3:Y:S04]  /*138e0*/  LDL.LU.64 R228, [R1+0x220] ;  /* 0x0002200001e47983 */ /* 0x000ee80000300a00 */
[----:B------:R5:W-:Y:S04]  /*138f0*/  STL.64 [R1+0x8], R60 ;  /* 0x0000083c01007387 */ /* 0x000be80000100a00 */
[----:B------:R-:W-:Y:S04]  /*13900*/  LDGSTS.E [R68+0x20a00], desc[UR28][R60.64], P2 ;  /* 0x20a000003c447fae */ /* 0x000fe800091a101c */
[----:B-----5:R-:W5:Y:S01]  /*13910*/  LDL.LU.64 R60, [R1+0x190] ;  /* 0x00019000013c7983 */ /* 0x020f620000300a00 */
[----:B------:R-:W-:-:S04]  /*13920*/  IADD3 R104, P3, PT, R98, UR54, RZ ;  /* 0x0000003662687c10 */ /* 0x000fc8000ff7e0ff */
[----:B------:R-:W-:Y:S02]  /*13930*/  IADD3.X R105, PT, PT, R99, UR32, RZ, P3, !PT ;  /* 0x0000002063697c10 */ /* 0x000fe40009ffe4ff */
[----:B----4-:R-:W-:-:S03]  /*13940*/  IADD3 R72, P3, PT, R122, UR54, RZ ;  /* 0x000000367a487c10 */ /* 0x010fc6000ff7e0ff */
[----:B------:R-:W-:Y:S01]  /*13950*/  LDGSTS.E [R68+0x20e00], desc[UR28][R104.64], P2 ;  /* 0x20e0000068447fae */ /* 0x000fe200091a101c */
        /* <DEDUP_REMOVED lines=9> */
[----:B----4-:R-:W-:-:S03]  /*139f0*/  IADD3 R72, P3, PT, R146, UR54, RZ ;  /* 0x0000003692487c10 */ /* 0x010fc6000ff7e0ff */
[----:B------:R4:W-:Y:S01]  /*13a00*/  STL.64 [R1+0xb8], R74 ;  /* 0x0000b84a01007387 */ /* 0x0009e20000100a00 */
[----:B------:R-:W-:-:S03]  /*13a10*/  IADD3.X R73, PT, PT, R147, UR32, RZ, P3, !PT ;  /* 0x0000002093497c10 */ /* 0x000fc60009ffe4ff */
        /* <DEDUP_REMOVED lines=16> */
[----:B------:R3:W-:Y:S04]  /*13b20*/  LDGSTS.E [R68+0x22a00], desc[UR28][R72.64], P2 ;  /* 0x22a0000048447fae */ /* 0x0007e800091a101c */
[----:B------:R-:W-:Y:S04]  /*13b30*/  STL.64 [R1+0x150], R80 ;  /* 0x0001505001007387 */ /* 0x000fe80000100a00 */
[----:B------:R-:W-:Y:S01]  /*13b40*/  LDGSTS.E [R68+0x22e00], desc[UR28][R80.64], P2 ;  /* 0x22e0000050447fae */ /* 0x000fe200091a101c */
[----:B--2---:R-:W-:-:S04]  /*13b50*/  IADD3 R74, P3, PT, R188, UR54, RZ ;  /* 0x00000036bc4a7c10 */ /* 0x004fc8000ff7e0ff */
[----:B------:R-:W-:-:S05]  /*13b60*/  IADD3.X R75, PT, PT, R189, UR32, RZ, P3, !PT ;  /* 0x00000020bd4b7c10 */ /* 0x000fca0009ffe4ff */
[----:B------:R5:W-:Y:S04]  /*13b70*/  STL.64 [R1+0x170], R74 ;  /* 0x0001704a01007387 */ /* 0x000be80000100a00 */
[----:B------:R5:W-:Y:S01]  /*13b80*/  LDGSTS.E [R68+0x23200], desc[UR28][R74.64], P2 ;  /* 0x232000004a447fae */ /* 0x000be200091a101c */
[----:B---3--:R-:W-:-:S04]  /*13b90*/  IADD3 R72, P3, PT, R228, UR54, RZ ;  /* 0x00000036e4487c10 */ /* 0x008fc8000ff7e0ff */
[----:B------:R-:W-:-:S05]  /*13ba0*/  IADD3.X R73, PT, PT, R229, UR32, RZ, P3, !PT ;  /* 0x00000020e5497c10 */ /* 0x000fca0009ffe4ff */
[----:B------:R1:W-:Y:S04]  /*13bb0*/  STL.64 [R1+0x188], R72 ;  /* 0x0001884801007387 */ /* 0x0003e80000100a00 */
[----:B------:R1:W-:Y:S01]  /*13bc0*/  LDGSTS.E [R68+0x23600], desc[UR28][R72.64], P2 ;  /* 0x2360000048447fae */ /* 0x0003e200091a101c */
[----:B-----5:R-:W-:-:S04]  /*13bd0*/  IADD3 R74, P3, PT, R60, UR54, RZ ;  /* 0x000000363c4a7c10 */ /* 0x020fc8000ff7e0ff */
        /* <DEDUP_REMOVED lines=38> */
[----:B------:R-:W2:Y:S01]  /*13e40*/  LDL.LU.64 R138, [R1+0x5f0] ;  /* 0x0005f000018a7983 */ /* 0x000ea20000300a00 */
[----:B------:R-:W-:-:S03]  /*13e50*/  IADD3.X R73, PT, PT, R127, UR32, RZ, P3, !PT ;  /* 0x000000207f497c10 */ /* 0x000fc60009ffe4ff */
[----:B------:R-:W3:Y:S01]  /*13e60*/  LDL.LU.64 R146, [R1+0x5e8] ;  /* 0x0005e80001927983 */ /* 0x000ee20000300a00 */
[----:B-1----:R-:W-:-:S03]  /*13e70*/  IADD3 R60, P3, PT, R118, UR54, RZ ;  /* 0x00000036763c7c10 */ /* 0x002fc6000ff7e0ff */
[----:B------:R1:W-:Y:S01]  /*13e80*/  STL.64 [R1+0x2c0], R74 ;  /* 0x0002c04a01007387 */ /* 0x0003e20000100a00 */
[----:B------:R-:W-:-:S03]  /*13e90*/  IADD3.X R61, PT, PT, R119, UR32, RZ, P3, !PT ;  /* 0x00000020773d7c10 */ /* 0x000fc60009ffe4ff */
[----:B------:R4:W-:Y:S04]  /*13ea0*/  STL.64 [R1+0x2d8], R72 ;  /* 0x0002d84801007387 */ /* 0x0009e80000100a00 */
[----:B------:R1:W-:Y:S04]  /*13eb0*/  LDGSTS.E [R68+0x25e00], desc[UR28][R74.64], P2 ;  /* 0x25e000004a447fae */ /* 0x0003e800091a101c */
[----:B------:R5:W-:Y:S04]  /*13ec0*/  STL.64 [R1+0x2f8], R60 ;  /* 0x0002f83c01007387 */ /* 0x000be80000100a00 */
[----:B------:R-:W3:Y:S01]  /*13ed0*/  LDL.LU.64 R228, [R1+0x5e0] ;  /* 0x0005e00001e47983 */ /* 0x000ee20000300a00 */
[----:B-1----:R-:W-:-:S03]  /*13ee0*/  IADD3 R74, P3, PT, R110, UR54, RZ ;  /* 0x000000366e4a7c10 */ /* 0x002fc6000ff7e0ff */
[----:B------:R4:W-:Y:S01]  /*13ef0*/  LDGSTS.E [R68+0x26200], desc[UR28][R72.64], P2 ;  /* 0x2620000048447fae */ /* 0x0009e200091a101c */
[----:B------:R-:W-:-:S03]  /*13f00*/  IADD3.X R75, PT, PT, R111, UR32, RZ, P3, !PT ;  /* 0x000000206f4b7c10 */ /* 0x000fc60009ffe4ff */
[----:B------:R-:W3:Y:S04]  /*13f10*/  LDL.LU.64 R154, [R1+0x5d8] ;  /* 0x0005d800019a7983 */ /* 0x000ee80000300a00 */
[----:B------:R5:W-:Y:S01]  /*13f20*/  LDGSTS.E [R68+0x26600], desc[UR28][R60.64], P2 ;  /* 0x266000003c447fae */ /* 0x000be200091a101c */
[----:B----4-:R-:W-:-:S03]  /*13f30*/  IADD3 R72, P3, PT, R102, UR54, RZ ;  /* 0x0000003666487c10 */ /* 0x010fc6000ff7e0ff */
[----:B------:R-:W4:Y:S01]  /*13f40*/  LDL.LU.64 R162, [R1+0x5d0] ;  /* 0x0005d00001a27983 */ /* 0x000f220000300a00 */
[----:B------:R-:W-:-:S03]  /*13f50*/  IADD3.X R73, PT, PT, R103, UR32, RZ, P3, !PT ;  /* 0x0000002067497c10 */ /* 0x000fc60009ffe4ff */
[----:B------:R1:W-:Y:S01]  /*13f60*/  LDGSTS.E [R68+0x26a00], desc[UR28][R74.64], P2 ;  /* 0x26a000004a447fae */ /* 0x0003e200091a101c */
[----:B-----5:R-:W-:-:S03]  /*13f70*/  IADD3 R60, P3, PT, R94, UR54, RZ ;  /* 0x000000365e3c7c10 */ /* 0x020fc6000ff7e0ff */
[----:B------:R1:W-:Y:S01]  /*13f80*/  STL.64 [R1+0x318], R74 ;  /* 0x0003184a01007387 */ /* 0x0003e20000100a00 */
[----:B------:R-:W-:-:S03]  /*13f90*/  IADD3.X R61, PT, PT, R95, UR32, RZ, P3, !PT ;  /* 0x000000205f3d7c10 */ /* 0x000fc60009ffe4ff */
[----:B------:R5:W-:Y:S04]  /*13fa0*/  STL.64 [R1+0x338], R72 ;  /* 0x0003384801007387 */ /* 0x000be80000100a00 */
[----:B------:R5:W-:Y:S01]  /*13fb0*/  LDGSTS.E [R68+0x26e00], desc[UR28][R72.64], P2 ;  /* 0x26e0000048447fae */ /* 0x000be200091a101c */
[----:B-1----:R-:W-:-:S03]  /*13fc0*/  IADD3 R74, P3, PT, R86, UR54, RZ ;  /* 0x00000036564a7c10 */ /* 0x002fc6000ff7e0ff */
[----:B------:R1:W-:Y:S01]  /*13fd0*/  STL.64 [R1+0x350], R60 ;  /* 0x0003503c01007387 */ /* 0x0003e20000100a00 */
[----:B------:R-:W-:-:S03]  /*13fe0*/  IADD3.X R75, PT, PT, R87, UR32, RZ, P3, !PT ;  /* 0x00000020574b7c10 */ /* 0x000fc60009ffe4ff */
[----:B------:R-:W4:Y:S01]  /*13ff0*/  LDL.LU.64 R170, [R1+0x5c8] ;  /* 0x0005c80001aa7983 */ /* 0x000f220000300a00 */
[----:B-----5:R-:W-:-:S03]  /*14000*/  IADD3 R72, P3, PT, R78, UR54, RZ ;  /* 0x000000364e487c10 */ /* 0x020fc6000ff7e0ff */
[----:B------:R-:W5:Y:S01]  /*14010*/  LDL.LU.64 R176, [R1+0x5c0] ;  /* 0x0005c00001b07983 */ /* 0x000f620000300a00 */
[----:B------:R-:W-:-:S03]  /*14020*/  IADD3.X R73, PT, PT, R79, UR32, RZ, P3, !PT ;  /* 0x000000204f497c10 */ /* 0x000fc60009ffe4ff */
[----:B------:R-:W-:Y:S04]  /*14030*/  STL.64 [R1+0x370], R74 ;  /* 0x0003704a01007387 */ /* 0x000fe80000100a00 */
[----:B------:R-:W-:Y:S04]  /*14040*/  STL.64 [R1+0x388], R72 ;  /* 0x0003884801007387 */ /* 0x000fe80000100a00 */
[----:B------:R-:W5:Y:S04]  /*14050*/  LDL.LU.64 R188, [R1+0x5b8] ;  /* 0x0005b80001bc7983 */ /* 0x000f680000300a00 */
[----:B------:R1:W-:Y:S04]  /*14060*/  LDGSTS.E [R68+0x27200], desc[UR28][R60.64], P2 ;  /* 0x272000003c447fae */ /* 0x0003e800091a101c */
[----:B------:R-:W-:Y:S04]  /*14070*/  LDGSTS.E [R68+0x27600], desc[UR28][R74.64], P2 ;  /* 0x276000004a447fae */ /* 0x000fe800091a101c */
[----:B------:R-:W-:Y:S01]  /*14080*/  LDGSTS.E [R68+0x27a00], desc[UR28][R72.64], P2 ;  /* 0x27a0000048447fae */ /* 0x000fe200091a101c */
[----:B-1----:R-:W-:-:S04]  /*14090*/  IADD3 R60, P3, PT, R70, UR54, RZ ;  /* 0x00000036463c7c10 */ /* 0x002fc8000ff7e0ff */
[----:B------:R-:W-:-:S05]  /*140a0*/  IADD3.X R61, PT, PT, R71, UR32, RZ, P3, !PT ;  /* 0x00000020473d7c10 */ /* 0x000fca0009ffe4ff */
[----:B------:R2:W-:Y:S04]  /*140b0*/  STL.64 [R1+0x3a0], R60 ;  /* 0x0003a03c01007387 */ /* 0x0005e80000100a00 */
[----:B------:R2:W-:Y:S04]  /*140c0*/  LDGSTS.E [R68+0x27e00], desc[UR28][R60.64], P2 ;  /* 0x27e000003c447fae */ /* 0x0005e800091a101c */
[----:B------:R-:W5:Y:S04]  /*140d0*/  LDL.LU.64 R82, [R1+0x5b0] ;  /* 0x0005b00001527983 */ /* 0x000f680000300a00 */
[----:B------:R-:W5:Y:S04]  /*140e0*/  LDL.LU.64 R98, [R1+0x5a8] ;  /* 0x0005a80001627983 */ /* 0x000f680000300a00 */
[----:B------:R-:W5:Y:S04]  /*140f0*/  LDL.LU.64 R122, [R1+0x598] ;  /* 0x00059800017a7983 */ /* 0x000f680000300a00 */
[----:B------:R-:W5:Y:S01]  /*14100*/  LDL.LU.64 R130, [R1+0x588] ;  /* 0x0005880001827983 */ /* 0x000f620000300a00 */
[----:B--2---:R-:W-:-:S04]  /*14110*/  IADD3 R60, P3, PT, R138, UR54, RZ ;  /* 0x000000368a3c7c10 */ /* 0x004fc8000ff7e0ff */
[----:B------:R-:W-:Y:S02]  /*14120*/  IADD3.X R61, PT, PT, R139, UR32, RZ, P3, !PT ;  /* 0x000000208b3d7c10 */ /* 0x000fe40009ffe4ff */
[----:B---3--:R-:W-:Y:S01]  /*14130*/  IADD3 R186, P3, PT, R146, UR54, RZ ;  /* 0x0000003692ba7c10 */ /* 0x008fe2000ff7e0ff */
[----:B------:R-:W2:Y:S03]  /*14140*/  LDL.LU.64 R138, [R1+0x578] ;  /* 0x00057800018a7983 */ /* 0x000ea60000300a00 */
[----:B------:R-:W-:Y:S01]  /*14150*/  IADD3.X R187, PT, PT, R147, UR32, RZ, P3, !PT ;  /* 0x0000002093bb7c10 */ /* 0x000fe20009ffe4ff */
[----:B------:R-:W-:Y:S04]  /*14160*/  LDGSTS.E [R2+0x20300], desc[UR28][R60.64], P2 ;  /* 0x203000003c027fae */ /* 0x000fe800091a101c */
[----:B------:R-:W3:Y:S04]  /*14170*/  LDL.LU.64 R146, [R1+0x560] ;  /* 0x0005600001927983 */ /* 0x000ee80000300a00 */
[----:B------:R-:W-:Y:S01]  /*14180*/  LDGSTS.E [R2+0x20700], desc[UR28][R186.64], P2 ;  /* 0x20700000ba027fae */ /* 0x000fe200091a101c */
[----:B------:R-:W-:-:S04]  /*14190*/  IADD3 R222, P3, PT, R228, UR54, RZ ;  /* 0x00000036e4de7c10 */ /* 0x000fc8000ff7e0ff */
[----:B------:R-:W-:Y:S02]  /*141a0*/  IADD3.X R223, PT, PT, R229, UR32, RZ, P3, !PT ;  /* 0x00000020e5df7c10 */ /* 0x000fe40009ffe4ff */
[----:B------:R-:W-:-:S03]  /*141b0*/  IADD3 R228, P3, PT, R154, UR54, RZ ;  /* 0x000000369ae47c10 */ /* 0x000fc6000ff7e0ff */
[----:B------:R-:W-:Y:S01]  /*141c0*/  LDGSTS.E [R2+0x20b00], desc[UR28][R222.64], P2 ;  /* 0x20b00000de027fae */ /* 0x000fe200091a101c */
[----:B------:R-:W-:Y:S02]  /*141d0*/  IADD3.X R229, PT, PT, R155, UR32, RZ, P3, !PT ;  /* 0x000000209be57c10 */ /* 0x000fe40009ffe4ff */
[----:B----4-:R-:W-:-:S03]  /*141e0*/  IADD3 R68, P3, PT, R162, UR54, RZ ;  /* 0x00000036a2447c10 */ /* 0x010fc6000ff7e0ff */
[----:B------:R-:W-:Y:S01]  /*141f0*/  LDGSTS.E [R2+0x20f00], desc[UR28][R228.64], P2 ;  /* 0x20f00000e4027fae */ /* 0x000fe200091a101c */
[----:B------:R-:W-:-:S05]  /*14200*/  IADD3.X R69, PT, PT, R163, UR32, RZ, P3, !PT ;  /* 0x00000020a3457c10 */ /* 0x000fca0009ffe4ff */
[----:B------:R1:W-:Y:S04]  /*14210*/  STL.64 [R1], R68 ;  /* 0x0000004401007387 */ /* 0x0003e80000100a00 */
[----:B------:R-:W4:Y:S04]  /*14220*/  LDL.LU.64 R154, [R1+0x550] ;  /* 0x00055000019a7983 */ /* 0x000f280000300a00 */
[----:B------:R-:W4:Y:S04]  /*14230*/  LDL.LU.64 R162, [R1+0x540] ;  /* 0x0005400001a27983 */ /* 0x000f280000300a00 */
[----:B------:R1:W-:Y:S01]  /*14240*/  LDGSTS.E [R2+0x21300], desc[UR28][R68.64], P2 ;  /* 0x2130000044027fae */ /* 0x0003e200091a101c */
[----:B------:R-:W-:-:S04]  /*14250*/  IADD3 R232, P3, PT, R170, UR54, RZ ;  /* 0x00000036aae87c10 */ /* 0x000fc8000ff7e0ff */
[----:B------:R-:W-:Y:S02]  /*14260*/  IADD3.X R233, PT, PT, R171, UR32, RZ, P3, !PT ;  /* 0x00000020abe97c10 */ /* 0x000fe40009ffe4ff */
[----:B-----5:R-:W-:Y:S01]  /*14270*/  IADD3 R70, P3, PT, R176, UR54, RZ ;  /* 0x00000036b0467c10 */ /* 0x020fe2000ff7e0ff */
[----:B------:R-:W5:Y:S03]  /*14280*/  LDL.LU.64 R170, [R1+0x518] ;  /* 0x0005180001aa7983 */ /* 0x000f660000300a00 */
[----:B------:R-:W-:Y:S01]  /*14290*/  IADD3.X R71, PT, PT, R177, UR32, RZ, P3, !PT ;  /* 0x00000020b1477c10 */ /* 0x000fe20009ffe4ff */
[----:B------:R-:W-:Y:S01]  /*142a0*/  LDGSTS.E [R2+0x21700], desc[UR28][R232.64], P2 ;  /* 0x21700000e8027fae */ /* 0x000fe200091a101c */
[----:B-1----:R-:W-:-:S03]  /*142b0*/  IADD3 R68, P3, PT, R188, UR54, RZ ;  /* 0x00000036bc447c10 */ /* 0x002fc6000ff7e0ff */
[----:B------:R1:W-:Y:S01]  /*142c0*/  STL.64 [R1+0x70], R70 ;  /* 0x0000704601007387 */ /* 0x0003e20000100a00 */
[----:B------:R-:W-:-:S03]  /*142d0*/  IADD3.X R69, PT, PT, R189, UR32, RZ, P3, !PT ;  /* 0x00000020bd457c10 */ /* 0x000fc60009ffe4ff */
[----:B------:R-:W5:Y:S04]  /*142e0*/  LDL.LU.64 R176, [R1+0x500] ;  /* 0x0005000001b07983 */ /* 0x000f680000300a00 */
[----:B------:R1:W-:Y:S04]  /*142f0*/  STL.64 [R1+0x90], R68 ;  /* 0x0000904401007387 */ /* 0x0003e80000100a00 */
[----:B------:R-:W5:Y:S04]  /*14300*/  LDL.LU.64 R188, [R1+0x4e8] ;  /* 0x0004e80001bc7983 */ /* 0x000f680000300a00 */
[----:B------:R1:W-:Y:S04]  /*14310*/  LDGSTS.E [R2+0x21b00], desc[UR28][R70.64], P2 ;  /* 0x21b0000046027fae */ /* 0x0003e800091a101c */
[----:B------:R1:W-:Y:S01]  /*14320*/  LDGSTS.E [R2+0x21f00], desc[UR28][R68.64], P2 ;  /* 0x21f0000044027fae */ /* 0x0003e200091a101c */
[----:B------:R-:W-:-:S04]  /*14330*/  IADD3 R72, P3, PT, R82, UR54, RZ ;  /* 0x0000003652487c10 */ /* 0x000fc8000ff7e0ff */
        /* <DEDUP_REMOVED lines=12> */
[----:B------:R3:W-:Y:S04]  /*14400*/  LDGSTS.E [R2+0x22b00], desc[UR28][R68.64], P2 ;  /* 0x22b0000044027fae */ /* 0x0007e800091a101c */
[----:B------:R4:W-:Y:S04]  /*14410*/  STL.64 [R1+0x108], R72 ;  /* 0x0001084801007387 */ /* 0x0009e80000100a00 */
[----:B------:R4:W-:Y:S01]  /*14420*/  LDGSTS.E [R2+0x22f00], desc[UR28][R72.64], P2 ;  /* 0x22f0000048027fae */ /* 0x0009e200091a101c */
[----:B------:R-:W-:Y:S01]  /*14430*/  UMOV UR4, URZ ;  /* 0x000000ff00047c82 */ /* 0x000fe20008000000 */
[----:B------:R-:W-:-:S02]  /*14440*/  ISETP.GE.AND P4, PT, R252, 0x40, PT ;  /* 0x00000040fc00780c */ /* 0x000fc40003f86270 */
[----:B--2---:R-:W-:-:S04]  /*14450*/  IADD3 R70, P3, PT, R138, UR54, RZ ;  /* 0x000000368a467c10 */ /* 0x004fc8000ff7e0ff */
[----:B------:R-:W-:Y:S02]  /*14460*/  IADD3.X R71, PT, PT, R139, UR32, RZ, P3, !PT ;  /* 0x000000208b477c10 */ /* 0x000fe40009ffe4ff */
[----:B---3--:R-:W-:-:S03]  /*14470*/  IADD3 R68, P3, PT, R146, UR54, RZ ;  /* 0x0000003692447c10 */ /* 0x008fc6000ff7e0ff */
[----:B------:R1:W-:Y:S01]  /*14480*/  LDGSTS.E [R2+0x23300], desc[UR28][R70.64], P2 ;  /* 0x2330000046027fae */ /* 0x0003e200091a101c */
[----:B------:R-:W-:-:S03]  /*14490*/  IADD3.X R69, PT, PT, R147, UR32, RZ, P3, !PT ;  /* 0x0000002093457c10 */ /* 0x000fc60009ffe4ff */
[----:B------:R1:W-:Y:S04]  /*144a0*/  STL.64 [R1+0x128], R70 ;  /* 0x0001284601007387 */ /* 0x0003e80000100a00 */
[----:B------:R5:W-:Y:S04]  /*144b0*/  STL.64 [R1+0x140], R68 ;  /* 0x0001404401007387 */ /* 0x000be80000100a00 */
[----:B------:R5:W-:Y:S01]  /*144c0*/  LDGSTS.E [R2+0x23700], desc[UR28][R68.64], P2 ;  /* 0x2370000044027fae */ /* 0x000be200091a101c */
[----:B----4-:R-:W-:-:S04]  /*144d0*/  IADD3 R72, P3, PT, R154, UR54, RZ ;  /* 0x000000369a487c10 */ /* 0x010fc8000ff7e0ff */
[----:B------:R-:W-:Y:S02]  /*144e0*/  IADD3.X R73, PT, PT, R155, UR32, RZ, P3, !PT ;  /* 0x000000209b497c10 */ /* 0x000fe40009ffe4ff */
[----:B-1----:R-:W-:-:S03]  /*144f0*/  IADD3 R70, P3, PT, R162, UR54, RZ ;  /* 0x00000036a2467c10 */ /* 0x002fc6000ff7e0ff */
[----:B------:R1:W-:Y:S01]  /*14500*/  LDGSTS.E [R2+0x23b00], desc[UR28][R72.64], P2 ;  /* 0x23b0000048027fae */ /* 0x0003e200091a101c */
[----:B------:R-:W-:-:S03]  /*14510*/  IADD3.X R71, PT, PT, R163, UR32, RZ, P3, !PT ;  /* 0x00000020a3477c10 */ /* 0x000fc60009ffe4ff */
[----:B------:R1:W-:Y:S01]  /*14520*/  STL.64 [R1+0x158], R72 ;  /* 0x0001584801007387 */ /* 0x0003e20000100a00 */
[----:B-----5:R-:W-:-:S03]  /*14530*/  IADD3 R68, P3, PT, R170, UR54, RZ ;  /* 0x00000036aa447c10 */ /* 0x020fc6000ff7e0ff */
[----:B------:R2:W-:Y:S01]  /*14540*/  LDGSTS.E [R2+0x23f00], desc[UR28][R70.64], P2 ;  /* 0x23f0000046027fae */ /* 0x0005e200091a101c */
[----:B------:R-:W-:-:S03]  /*14550*/  IADD3.X R69, PT, PT, R171, UR32, RZ, P3, !PT ;  /* 0x00000020ab457c10 */ /* 0x000fc60009ffe4ff */
[----:B------:R2:W-:Y:S01]  /*14560*/  STL.64 [R1+0x180], R70 ;  /* 0x0001804601007387 */ /* 0x0005e20000100a00 */
[----:B-1----:R-:W-:-:S03]  /*14570*/  IADD3 R72, P3, PT, R176, UR54, RZ ;  /* 0x00000036b0487c10 */ /* 0x002fc6000ff7e0ff */
[----:B------:R1:W-:Y:S01]  /*14580*/  LDGSTS.E [R2+0x24300], desc[UR28][R68.64], P2 ;  /* 0x2430000044027fae */ /* 0x0003e200091a101c */
[----:B------:R-:W-:Y:S02]  /*14590*/  IADD3.X R73, PT, PT, R177, UR32, RZ, P3, !PT ;  /* 0x00000020b1497c10 */ /* 0x000fe40009ffe4ff */
[----:B--2---:R-:W-:Y:S01]  /*145a0*/  IADD3 R70, P3, PT, R188, UR54, RZ ;  /* 0x00000036bc467c10 */ /* 0x004fe2000ff7e0ff */
        /* <DEDUP_REMOVED lines=55> */
[----:B------:R2:W-:Y:S04]  /*14920*/  LDGSTS.E [R2+0x27b00], desc[UR28][R70.64], P2 ;  /* 0x27b0000046027fae */ /* 0x0005e800091a101c */
[----:B------:R2:W-:Y:S04]  /*14930*/  STL.64 [R1+0x360], R68 ;  /* 0x0003604401007387 */ /* 0x0005e80000100a00 */
[----:B------:R2:W-:Y:S01]  /*14940*/  LDGSTS.E [R2+0x27f00], desc[UR28][R68.64], P2 ;  /* 0x27f0000044027fae */ /* 0x0005e200091a101c */
[----:B------:R-:W-:-:S03]  /*14950*/  ISETP.GE.AND P2, PT, R252, 0x80, PT ;  /* 0x00000080fc00780c */ /* 0x000fc60003f46270 */
[----:B------:R-:W0:Y:S10]  /*14960*/  LDGDEPBAR ;  /* 0x00000000000079af */ /* 0x000e340000000000 */
[----:B--2---:R-:W-:Y:S05]  /*14970*/  @!P2 BRA `(.L_x_8) ;  /* 0x0000009800a8a947 */ /* 0x004fea0003800000 */
[----:B------:R-:W-:Y:S01]  /*14980*/  SHF.R.S32.HI R2, RZ, 0x1f, R252 ;  /* 0x0000001fff027819 */ /* 0x000fe200000114fc */
[----:B------:R-:W2:Y:S01]  /*14990*/  LDL.LU.64 R176, [R1+0x88] ;  /* 0x0000880001b07983 */ /* 0x000ea20000300a00 */
[----:B------:R-:W-:Y:S02]  /*149a0*/  IMAD.MOV.U32 R97, RZ, RZ, R50 ;  /* 0x000000ffff617224 */ /* 0x000fe400078e0032 */
[----:B------:R-:W-:Y:S01]  /*149b0*/  LEA.HI R69, R2, R252, RZ, 0x6 ;  /* 0x000000fc02457211 */ /* 0x000fe200078f30ff */
[----:B------:R-:W3:Y:S01]  /*149c0*/  LDL.LU.64 R188, [R1+0x68] ;  /* 0x0000680001bc7983 */ /* 0x000ee20000300a00 */
[----:B------:R-:W-:Y:S02]  /*149d0*/  IMAD.MOV.U32 R98, RZ, RZ, R51 ;  /* 0x000000ffff627224 */ /* 0x000fe400078e0033 */
[----:B------:R-:W-:Y:S01]  /*149e0*/  IMAD.MOV.U32 R69, RZ, RZ, R234 ;  /* 0x000000ffff457224 */ /* 0x000fe200078e00ea */
[----:B------:R-:W4:Y:S01]  /*149f0*/  LDL.LU.64 R50, [R1+0x60] ;  /* 0x0000600001327983 */ /* 0x000f220000300a00 */
[----:B------:R-:W-:-:S02]  /*14a00*/  IMAD.MOV.U32 R70, RZ, RZ, R235 ;  /* 0x000000ffff467224 */ /* 0x000fc400078e00eb */
[----:B------:R-:W-:Y:S01]  /*14a10*/  IMAD.MOV.U32 R75, RZ, RZ, R216 ;  /* 0x000000ffff4b7224 */ /* 0x000fe200078e00d8 */
[----:B------:R-:W5:Y:S01]  /*14a20*/  LDL.LU.64 R234, [R1+0x118] ;  /* 0x0001180001ea7983 */ /* 0x000f620000300a00 */
[----:B------:R-:W-:Y:S02]  /*14a30*/  IMAD.MOV.U32 R76, RZ, RZ, R217 ;  /* 0x000000ffff4c7224 */ /* 0x000fe400078e00d9 */
[----:B------:R-:W-:Y:S01]  /*14a40*/  IMAD.MOV.U32 R87, RZ, RZ, R194 ;  /* 0x000000ffff577224 */ /* 0x000fe200078e00c2 */
[----:B------:R-:W2:Y:S01]  /*14a50*/  LDL.LU.64 R216, [R1+0xc8] ;  /* 0x0000c80001d87983 */ /* 0x000ea20000300a00 */
[----:B------:R-:W-:Y:S02]  /*14a60*/  IMAD.MOV.U32 R88, RZ, RZ, R195 ;  /* 0x000000ffff587224 */ /* 0x000fe400078e00c3 */
[----:B------:R-:W-:Y:S01]  /*14a70*/  IMAD.MOV.U32 R81, RZ, RZ, R204 ;  /* 0x000000ffff517224 */ /* 0x000fe200078e00cc */
[----:B------:R-:W2:Y:S01]  /*14a80*/  LDL.LU.64 R194, [R1+0x50] ;  /* 0x0000500001c27983 */ /* 0x000ea20000300a00 */
[----:B------:R-:W-:-:S02]  /*14a90*/  IMAD.MOV.U32 R204, RZ, RZ, R90 ;  /* 0x000000ffffcc7224 */ /* 0x000fc400078e005a */
[----:B------:R-:W-:Y:S01]  /*14aa0*/  IMAD.MOV.U32 R82, RZ, RZ, R205 ;  /* 0x000000ffff527224 */ /* 0x000fe200078e00cd */
[----:B------:R-:W2:Y:S01]  /*14ab0*/  LDL.LU.64 R190, [R1+0x40] ;  /* 0x0000400001be7983 */ /* 0x000ea20000300a00 */
        /* <DEDUP_REMOVED lines=8> */
[----:B------:R-:W3:Y:S01]  /*14b40*/  LDL.LU.64 R208, [R1+0xa8] ;  /* 0x0000a80001d07983 */ /* 0x000ee20000300a00 */
[----:B------:R-:W-:Y:S02]  /*14b50*/  IMAD.MOV.U32 R92, RZ, RZ, R63 ;  /* 0x000000ffff5c7224 */ /* 0x000fe400078e003f */
[----:B------:R-:W-:Y:S01]  /*14b60*/  IMAD.MOV.U32 R2, RZ, RZ, R238 ;  /* 0x000000ffff027224 */ /* 0x000fe200078e00ee */
[----:B------:R-:W3:Y:S01]  /*14b70*/  LDL.LU.64 R62, [R1+0x20] ;  /* 0x00002000013e7983 */ /* 0x000ee20000300a00 */
[----:B------:R-:W-:Y:S02]  /*14b80*/  IMAD.MOV.U32 R68, RZ, RZ, R239 ;  /* 0x000000ffff447224 */ /* 0x000fe400078e00ef */
[----:B------:R-:W-:Y:S01]  /*14b90*/  IMAD.MOV.U32 R73, RZ, RZ, R220 ;  /* 0x000000ffff497224 */ /* 0x000fe200078e00dc */
[----:B------:R-:W3:Y:S01]  /*14ba0*/  LDL.LU.64 R180, [R1+0x18] ;  /* 0x0000180001b47983 */ /* 0x000ee20000300a00 */
[----:B------:R-:W-:-:S02]  /*14bb0*/  IMAD.MOV.U32 R74, RZ, RZ, R221 ;  /* 0x000000ffff4a7224 */ /* 0x000fc400078e00dd */
[----:B------:R-:W-:Y:S01]  /*14bc0*/  IMAD.MOV.U32 R95, RZ, RZ, R54 ;  /* 0x000000ffff5f7224 */ /* 0x000fe200078e0036 */
[----:B------:R-:W4:Y:S01]  /*14bd0*/  LDL.LU.64 R238, [R1+0x58] ;  /* 0x0000580001ee7983 */ /* 0x000f220000300a00 */
[----:B------:R-:W-:Y:S02]  /*14be0*/  IMAD.MOV.U32 R220, RZ, RZ, R114 ;  /* 0x000000ffffdc7224 */ /* 0x000fe400078e0072 */
[----:B------:R-:W-:Y:S02]  /*14bf0*/  IMAD.MOV.U32 R221, RZ, RZ, R115 ;  /* 0x000000ffffdd7224 */ /* 0x000fe400078e0073 */
[----:B------:R-:W-:Y:S02]  /*14c00*/  IMAD.MOV.U32 R96, RZ, RZ, R55 ;  /* 0x000000ffff607224 */ /* 0x000fe400078e0037 */
[----:B------:R-:W-:Y:S02]  /*14c10*/  IMAD.MOV.U32 R54, RZ, RZ, R182 ;  /* 0x000000ffff367224 */ /* 0x000fe400078e00b6 */
[----:B------:R-:W-:-:S02]  /*14c20*/  IMAD.MOV.U32 R55, RZ, RZ, R183 ;  /* 0x000000ffff377224 */ /* 0x000fc400078e00b7 */
[----:B------:R-:W-:Y:S02]  /*14c30*/  IMAD.MOV.U32 R78, RZ, RZ, R213 ;  /* 0x000000ffff4e7224 */ /* 0x000fe400078e00d5 */
        /* <DEDUP_REMOVED lines=14> */
[----:B--2---:R-:W-:Y:S02]  /*14d20*/  IMAD.MOV.U32 R182, RZ, RZ, R66 ;  /* 0x000000ffffb67224 */ /* 0x004fe400078e0042 */
[----:B------:R-:W-:Y:S02]  /*14d30*/  IMAD.MOV.U32 R183, RZ, RZ, R67 ;  /* 0x000000ffffb77224 */ /* 0x000fe400078e0043 */
[----:B------:R-:W-:-:S02]  /*14d40*/  IMAD.MOV.U32 R66, RZ, RZ, R220 ;  /* 0x000000ffff427224 */ /* 0x000fc400078e00dc */
[----:B------:R-:W-:Y:S02]  /*14d50*/  IMAD.MOV.U32 R67, RZ, RZ, R221 ;  /* 0x000000ffff437224 */ /* 0x000fe400078e00dd */
[----:B------:R-:W2:Y:S01]  /*14d60*/  LDL.LU.64 R220, [R1+0x98] ;  /* 0x0000980001dc7983 */ /* 0x000ea20000300a00 */
[----:B---3--:R-:W-:Y:S02]  /*14d70*/  IMAD.MOV.U32 R178, RZ, RZ, R180 ;  /* 0x000000ffffb27224 */ /* 0x008fe400078e00b4 */
[----:B------:R-:W-:Y:S02]  /*14d80*/  IMAD.MOV.U32 R179, RZ, RZ, R181 ;  /* 0x000000ffffb37224 */ /* 0x000fe400078e00b5 */
[----:B------:R-:W-:Y:S02]  /*14d90*/  IMAD.MOV.U32 R180, RZ, RZ, R62 ;  /* 0x000000ffffb47224 */ /* 0x000fe400078e003e */
[----:B------:R-:W-:Y:S02]  /*14da0*/  IMAD.MOV.U32 R181, RZ, RZ, R63 ;  /* 0x000000ffffb57224 */ /* 0x000fe400078e003f */
[----:B------:R-:W-:-:S02]  /*14db0*/  IMAD.MOV.U32 R62, RZ, RZ, R216 ;  /* 0x000000ffff3e7224 */ /* 0x000fc400078e00d8 */
[----:B------:R-:W-:Y:S02]  /*14dc0*/  IMAD.MOV.U32 R63, RZ, RZ, R217 ;  /* 0x000000ffff3f7224 */ /* 0x000fe400078e00d9 */
[----:B-----5:R-:W-:Y:S02]  /*14dd0*/  IMAD.MOV.U32 R216, RZ, RZ, R234 ;  /* 0x000000ffffd87224 */ /* 0x020fe400078e00ea */
[----:B------:R-:W-:Y:S02]  /*14de0*/  IMAD.MOV.U32 R217, RZ, RZ, R235 ;  /* 0x000000ffffd97224 */ /* 0x000fe400078e00eb */
[----:B------:R-:W3:Y:S01]  /*14df0*/  LDL.LU.64 R234, [R1+0xc0] ;  /* 0x0000c00001ea7983 */ /* 0x000ee20000300a00 */
[----:B------:R-:W-:Y:S02]  /*14e00*/  IMAD.MOV.U32 R225, RZ, RZ, R185 ;  /* 0x000000ffffe17224 */ /* 0x000fe400078e00b9 */
[----:B------:R-:W-:Y:S02]  /*14e10*/  IMAD.MOV.U32 R185, RZ, RZ, R191 ;  /* 0x000000ffffb97224 */ /* 0x000fe400078e00bf */
[----:B----4-:R-:W-:-:S02]  /*14e20*/  IMAD.MOV.U32 R192, RZ, RZ, R238 ;  /* 0x000000ffffc07224 */ /* 0x010fc400078e00ee */
[----:B------:R-:W-:Y:S02]  /*14e30*/  IMAD.MOV.U32 R191, RZ, RZ, R239 ;  /* 0x000000ffffbf7224 */ /* 0x000fe400078e00ef */
[----:B------:R-:W4:Y:S01]  /*14e40*/  LDL.LU.64 R238, [R1+0x8] ;  /* 0x0000080001ee7983 */ /* 0x000f220000300a00 */
[----:B------:R-:W-:Y:S02]  /*14e50*/  IMAD.MOV.U32 R212, RZ, RZ, R104 ;  /* 0x000000ffffd47224 */ /* 0x000fe400078e0068 */
[----:B------:R-:W-:Y:S02]  /*14e60*/  IMAD.MOV.U32 R113, RZ, RZ, R34 ;  /* 0x000000ffff717224 */ /* 0x000fe400078e0022 */
[----:B------:R-:W-:Y:S02]  /*14e70*/  IMAD.MOV.U32 R114, RZ, RZ, R35 ;  /* 0x000000ffff727224 */ /* 0x000fe400078e0023 */
[----:B------:R-:W-:Y:S01]  /*14e80*/  IMAD.MOV.U32 R115, RZ, RZ, R32 ;  /* 0x000000ffff737224 */ /* 0x000fe200078e0020 */
[----:B------:R-:W5:Y:S01]  /*14e90*/  LDL.LU.64 R34, [R1+0x168] ;  /* 0x0001680001227983 */ /* 0x000f620000300a00 */
        /* <DEDUP_REMOVED lines=73> */
[----:B---3--:R-:W-:Y:S02]  /*15330*/  IMAD.MOV.U32 R32, RZ, RZ, R234 ;  /* 0x000000ffff207224 */ /* 0x008fe400078e00ea */
[----:B------:R-:W-:Y:S02]  /*15340*/  IMAD.MOV.U32 R33, RZ, RZ, R235 ;  /* 0x000000ffff217224 */ /* 0x000fe400078e00eb */
[----:B------:R-:W3:Y:S04]  /*15350*/  LDL.LU.64 R234, [R1+0x100] ;  /* 0x0001000001ea7983 */ /* 0x000ee80000300a00 */
[----:B------:R-:W3:Y:S04]  /*15360*/  LDL.LU.64 R36, [R1+0x78] ;  /* 0x0000780001247983 */ /* 0x000ee80000300a00 */
[----:B------:R-:W3:Y:S04]  /*15370*/  LDL.LU.64 R62, [R1+0x90] ;  /* 0x00009000013e7983 */ /* 0x000ee80000300a00 */
[----:B------:R-:W3:Y:S04]  /*15380*/  LDL.LU.64 R38, [R1+0xb8] ;  /* 0x0000b80001267983 */ /* 0x000ee80000300a00 */
[----:B------:R-:W3:Y:S04]  /*15390*/  LDL.LU.64 R40, [R1+0x198] ;  /* 0x0001980001287983 */ /* 0x000ee80000300a00 */
[----:B------:R-:W3:Y:S01]  /*153a0*/  LDL.LU.64 R42, [R1+0x70] ;  /* 0x00007000012a7983 */ /* 0x000ee20000300a00 */
[----:B----4-:R-:W-:-:S03]  /*153b0*/  IMAD.MOV.U32 R218, RZ, RZ, R238 ;  /* 0x000000ffffda7224 */ /* 0x010fc600078e00ee */
[----:B------:R-:W4:Y:S01]  /*153c0*/  LDL.LU.64 R44, [R1] ;  /* 0x00000000012c7983 */ /* 0x000f220000300a00 */
[----:B------:R-:W-:-:S03]  /*153d0*/  IMAD.MOV.U32 R217, RZ, RZ, R239 ;  /* 0x000000ffffd97224 */ /* 0x000fc600078e00ef */
[----:B------:R-:W4:Y:S04]  /*153e0*/  LDL.LU.64 R58, [R1+0x1b0] ;  /* 0x0001b000013a7983 */ /* 0x000f280000300a00 */
[----:B------:R-:W4:Y:S04]  /*153f0*/  LDL.LU.64 R46, [R1+0xf8] ;  /* 0x0000f800012e7983 */ /* 0x000f280000300a00 */
[----:B------:R-:W4:Y:S04]  /*15400*/  LDL.LU.64 R48, [R1+0x120] ;  /* 0x0001200001307983 */ /* 0x000f280000300a00 */
[----:B------:R-:W4:Y:S04]  /*15410*/  LDL.LU.64 R238, [R1+0xb0] ;  /* 0x0000b00001ee7983 */ /* 0x000f280000300a00 */
[----:B------:R-:W4:Y:S04]  /*15420*/  LDL.LU.64 R50, [R1+0x138] ;  /* 0x0001380001327983 */ /* 0x000f280000300a00 */
[----:B------:R-:W4:Y:S04]  /*15430*/  LDL.LU.64 R54, [R1+0xd8] ;  /* 0x0000d80001367983 */ /* 0x000f280000300a00 */
[----:B------:R-:W4:Y:S01]  /*15440*/  LDL.LU.64 R66, [R1+0xe0] ;  /* 0x0000e00001427983 */ /* 0x000f220000300a00 */
[----:B------:R-:W-:-:S02]  /*15450*/  IMAD.MOV.U32 R189, RZ, RZ, R195 ;  /* 0x000000ffffbd7224 */ /* 0x000fc400078e00c3 */
[----:B------:R-:W-:Y:S02]  /*15460*/  IMAD.MOV.U32 R195, RZ, RZ, R199 ;  /* 0x000000ffffc37224 */ /* 0x000fe400078e00c7 */
[----:B------:R-:W-:Y:S02]  /*15470*/  IMAD.MOV.U32 R199, RZ, RZ, R205 ;  /* 0x000000ffffc77224 */ /* 0x000fe400078e00cd */
[----:B------:R-:W-:Y:S02]  /*15480*/  IMAD.MOV.U32 R24, RZ, RZ, R212 ;  /* 0x000000ffff187224 */ /* 0x000fe400078e00d4 */
[----:B------:R-:W-:Y:S02]  /*15490*/  IMAD.MOV.U32 R201, RZ, RZ, R227 ;  /* 0x000000ffffc97224 */ /* 0x000fe400078e00e3 */
[----:B------:R-:W-:Y:S02]  /*154a0*/  IMAD.MOV.U32 R205, RZ, RZ, R209 ;  /* 0x000000ffffcd7224 */ /* 0x000fe400078e00d1 */
[----:B--2---:R-:W-:-:S02]  /*154b0*/  IMAD.MOV.U32 R30, RZ, RZ, R220 ;  /* 0x000000ffff1e7224 */ /* 0x004fc400078e00dc */
        /* <DEDUP_REMOVED lines=23> */
[----:B-----5:R-:W-:-:S02]  /*15630*/  IMAD.MOV.U32 R23, RZ, RZ, R35 ;  /* 0x000000ffff177224 */ /* 0x020fc400078e0023 */
[----:B------:R-:W-:Y:S02]  /*15640*/  IMAD.MOV.U32 R22, RZ, RZ, R34 ;  /* 0x000000ffff167224 */ /* 0x000fe400078e0022 */
[----:B---3--:R-:W-:Y:S02]  /*15650*/  IMAD.MOV.U32 R24, RZ, RZ, R234 ;  /* 0x000000ffff187224 */ /* 0x008fe400078e00ea */
        /* <DEDUP_REMOVED lines=8> */
[----:B------:R-:W-:Y:S01]  /*156e0*/  IMAD.MOV.U32 R40, RZ, RZ, R62 ;  /* 0x000000ffff287224 */ /* 0x000fe200078e003e */
[----:B------:R-:W2:Y:S01]  /*156f0*/  LDL.LU.64 R42, [R1+0x160] ;  /* 0x00016000012a7983 */ /* 0x000ea20000300a00 */
[----:B------:R-:W-:-:S02]  /*15700*/  IMAD.MOV.U32 R41, RZ, RZ, R63 ;  /* 0x000000ffff297224 */ /* 0x000fc400078e003f */
[----:B------:R-:W-:Y:S01]  /*15710*/  IMAD.MOV.U32 R27, RZ, RZ, R39 ;  /* 0x000000ffff1b7224 */ /* 0x000fe200078e0027 */
[----:B------:R-:W3:Y:S01]  /*15720*/  LDL.LU.64 R62, [R1+0xf0] ;  /* 0x0000f000013e7983 */ /* 0x000ee20000300a00 */
[----:B----4-:R-:W-:Y:S02]  /*15730*/  IMAD.MOV.U32 R236, RZ, RZ, R44 ;  /* 0x000000ffffec7224 */ /* 0x010fe400078e002c */
[----:B------:R-:W-:Y:S02]  /*15740*/  IMAD.MOV.U32 R30, RZ, RZ, R46 ;  /* 0x000000ffff1e7224 */ /* 0x000fe400078e002e */
[----:B------:R-:W-:Y:S02]  /*15750*/  IMAD.MOV.U32 R31, RZ, RZ, R47 ;  /* 0x000000ffff1f7224 */ /* 0x000fe400078e002f */
[----:B------:R-:W-:Y:S01]  /*15760*/  IMAD.MOV.U32 R36, RZ, RZ, R48 ;  /* 0x000000ffff247224 */ /* 0x000fe200078e0030 */
[----:B------:R-:W4:Y:S01]  /*15770*/  LDL.LU.64 R46, [R1+0x140] ;  /* 0x00014000012e7983 */ /* 0x000f220000300a00 */
[----:B------:R-:W-:-:S02]  /*15780*/  IMAD.MOV.U32 R37, RZ, RZ, R49 ;  /* 0x000000ffff257224 */ /* 0x000fc400078e0031 */
[----:B------:R-:W-:Y:S01]  /*15790*/  IMAD.MOV.U32 R235, RZ, RZ, R45 ;  /* 0x000000ffffeb7224 */ /* 0x000fe200078e002d */
[----:B------:R-:W5:Y:S01]  /*157a0*/  LDL.LU.64 R48, [R1+0x190] ;  /* 0x0001900001307983 */ /* 0x000f620000300a00 */
[----:B------:R-:W-:Y:S02]  /*157b0*/  IMAD.MOV.U32 R35, RZ, RZ, R239 ;  /* 0x000000ffff237224 */ /* 0x000fe400078e00ef */
[----:B------:R-:W-:Y:S02]  /*157c0*/  IMAD.MOV.U32 R44, RZ, RZ, R58 ;  /* 0x000000ffff2c7224 */ /* 0x000fe400078e003a */
[----:B------:R-:W-:Y:S02]  /*157d0*/  IMAD.MOV.U32 R45, RZ, RZ, R59 ;  /* 0x000000ffff2d7224 */ /* 0x000fe400078e003b */
[----:B------:R-:W-:Y:S02]  /*157e0*/  IMAD.MOV.U32 R38, RZ, RZ, R54 ;  /* 0x000000ffff267224 */ /* 0x000fe400078e0036 */
[----:B------:R-:W-:-:S02]  /*157f0*/  IMAD.MOV.U32 R39, RZ, RZ, R55 ;  /* 0x000000ffff277224 */ /* 0x000fc400078e0037 */
[----:B------:R-:W5:Y:S01]  /*15800*/  LDL.LU.64 R54, [R1+0x178] ;  /* 0x0001780001367983 */ /* 0x000f620000300a00 */
[----:B------:R-:W-:Y:S02]  /*15810*/  IMAD.MOV.U32 R34, RZ, RZ, R238 ;  /* 0x000000ffff227224 */ /* 0x000fe400078e00ee */
[----:B------:R-:W-:Y:S01]  /*15820*/  IMAD.MOV.U32 R240, RZ, RZ, R66 ;  /* 0x000000fffff07224 */ /* 0x000fe200078e0042 */
[----:B------:R-:W5:Y:S01]  /*15830*/  LDL.LU.64 R58, [R1+0x298] ;  /* 0x00029800013a7983 */ /* 0x000f620000300a00 */
[----:B------:R-:W-:Y:S02]  /*15840*/  IMAD.MOV.U32 R239, RZ, RZ, R67 ;  /* 0x000000ffffef7224 */ /* 0x000fe400078e0043 */
[----:B------:R-:W-:Y:S01]  /*15850*/  IMAD.MOV.U32 R238, RZ, RZ, R50 ;  /* 0x000000ffffee7224 */ /* 0x000fe200078e0032 */
[----:B------:R-:W5:Y:S01]  /*15860*/  LDL.LU.64 R66, [R1+0x248] ;  /* 0x0002480001427983 */ /* 0x000f620000300a00 */
[----:B------:R-:W-:-:S03]  /*15870*/  IMAD.MOV.U32 R237, RZ, RZ, R51 ;  /* 0x000000ffffed7224 */ /* 0x000fc600078e0033 */
[----:B------:R-:W5:Y:S01]  /*15880*/  LDL.LU.64 R50, [R1+0x148] ;  /* 0x0001480001327983 */ /* 0x000f620000300a00 */
[----:B------:R-:W-:-:S03]  /*15890*/  IMAD.MOV.U32 R6, RZ, RZ, R33 ;  /* 0x000000ffff067224 */ /* 0x000fc600078e0021 */
[----:B------:R-:W-:Y:S04]  /*158a0*/  STL [R1+0x4], R32 ;  /* 0x0000042001007387 */ /* 0x000fe80000100800 */
[----:B------:R1:W-:Y:S04]  /*158b0*/  STL [R1], R6 ;  /* 0x0000000601007387 */ /* 0x0003e80000100800 */
[----:B------:R-:W-:Y:S01]  /*158c0*/  STL [R1+0xc], R36 ;  /* 0x00000c2401007387 */ /* 0x000fe20000100800 */
[----:B-1----:R-:W-:-:S03]  /*158d0*/  IMAD.MOV.U32 R6, RZ, RZ, R37 ;  /* 0x000000ffff067224 */ /* 0x002fc600078e0025 */
[----:B------:R-:W-:Y:S04]  /*158e0*/  STL [R1+0x14], R38 ;  /* 0x0000142601007387 */ /* 0x000fe80000100800 */
[----:B------:R1:W-:Y:S04]  /*158f0*/  STL [R1+0x8], R6 ;  /* 0x0000080601007387 */ /* 0x0003e80000100800 */
[----:B------:R-:W-:Y:S01]  /*15900*/  STL [R1+0x1c], R40 ;  /* 0x00001c2801007387 */ /* 0x000fe20000100800 */
[----:B-1----:R-:W-:-:S05]  /*15910*/  IMAD.MOV.U32 R6, RZ, RZ, R39 ;  /* 0x000000ffff067224 */ /* 0x002fca00078e0027 */
[----:B------:R1:W-:Y:S04]  /*15920*/  STL [R1+0x10], R6 ;  /* 0x0000100601007387 */ /* 0x0003e80000100800 */
[----:B------:R-:W-:Y:S01]  /*15930*/  STL [R1+0x24], R44 ;  /* 0x0000242c01007387 */ /* 0x000fe20000100800 */
[----:B-1----:R-:W-:-:S05]  /*15940*/  IMAD.MOV.U32 R6, RZ, RZ, R41 ;  /* 0x000000ffff067224 */ /* 0x002fca00078e0029 */
[----:B------:R1:W-:Y:S02]  /*15950*/  STL [R1+0x18], R6 ;  /* 0x0000180601007387 */ /* 0x0003e40000100800 */
[----:B-1----:R-:W-:-:S05]  /*15960*/  IMAD.MOV.U32 R6, RZ, RZ, R45 ;  /* 0x000000ffff067224 */ /* 0x002fca00078e002d */
[----:B------:R1:W-:Y:S01]  /*15970*/  STL [R1+0x20], R6 ;  /* 0x0000200601007387 */ /* 0x0003e20000100800 */
        /* <DEDUP_REMOVED lines=38> */
[----:B--2---:R-:W-:Y:S02]  /*15be0*/  IMAD.MOV.U32 R12, RZ, RZ, R42 ;  /* 0x000000ffff0c7224 */ /* 0x004fe400078e002a */
[----:B------:R-:W-:Y:S02]  /*15bf0*/  IMAD.MOV.U32 R13, RZ, RZ, R43 ;  /* 0x000000ffff0d7224 */ /* 0x000fe400078e002b */
[----:B---3--:R-:W-:Y:S02]  /*15c00*/  IMAD.MOV.U32 R14, RZ, RZ, R62 ;  /* 0x000000ffff0e7224 */ /* 0x008fe400078e003e */
[----:B------:R-:W-:-:S02]  /*15c10*/  IMAD.MOV.U32 R15, RZ, RZ, R63 ;  /* 0x000000ffff0f7224 */ /* 0x000fc400078e003f */
[----:B----4-:R-:W-:Y:S02]  /*15c20*/  IMAD.MOV.U32 R22, RZ, RZ, R46 ;  /* 0x000000ffff167224 */ /* 0x010fe400078e002e */
[----:B-----5:R-:W-:Y:S02]  /*15c30*/  IMAD.MOV.U32 R8, RZ, RZ, R54 ;  /* 0x000000ffff087224 */ /* 0x020fe400078e0036 */
[----:B------:R-:W-:Y:S02]  /*15c40*/  IMAD.MOV.U32 R9, RZ, RZ, R55 ;  /* 0x000000ffff097224 */ /* 0x000fe400078e0037 */
[----:B------:R-:W-:Y:S02]  /*15c50*/  IMAD.MOV.U32 R54, RZ, RZ, R58 ;  /* 0x000000ffff367224 */ /* 0x000fe400078e003a */
[----:B------:R-:W-:Y:S01]  /*15c60*/  IMAD.MOV.U32 R55, RZ, RZ, R59 ;  /* 0x000000ffff377224 */ /* 0x000fe200078e003b */
[----:B------:R-:W-:Y:S04]  /*15c70*/  STL [R1+0x2c], R50 ;  /* 0x00002c3201007387 */ /* 0x000fe80000100800 */
[----:B------:R-:W2:Y:S04]  /*15c80*/  LDL.LU.64 R36, [R1+0x258] ;  /* 0x0002580001247983 */ /* 0x000ea80000300a00 */
[----:B------:R-:W3:Y:S04]  /*15c90*/  LDL.LU.64 R40, [R1+0x218] ;  /* 0x0002180001287983 */ /* 0x000ee80000300a00 */
[----:B------:R-:W4:Y:S04]  /*15ca0*/  LDL.LU.64 R16, [R1+0x108] ;  /* 0x0001080001107983 */ /* 0x000f280000300a00 */
[----:B------:R-:W5:Y:S04]  /*15cb0*/  LDL.LU.64 R44, [R1+0x300] ;  /* 0x00030000012c7983 */ /* 0x000f680000300a00 */
[----:B------:R-:W2:Y:S01]  /*15cc0*/  LDL.LU.64 R58, [R1+0x208] ;  /* 0x00020800013a7983 */ /* 0x000ea20000300a00 */
[----:B------:R-:W-:-:S03]  /*15cd0*/  IMAD.MOV.U32 R10, RZ, RZ, R51 ;  /* 0x000000ffff0a7224 */ /* 0x000fc600078e0033 */
[----:B------:R-:W2:Y:S04]  /*15ce0*/  LDL.LU.64 R38, [R1+0x180] ;  /* 0x0001800001267983 */ /* 0x000ea80000300a00 */
[----:B------:R-:W2:Y:S04]  /*15cf0*/  LDL.LU.64 R26, [R1+0x128] ;  /* 0x00012800011a7983 */ /* 0x000ea80000300a00 */
[----:B------:R-:W2:Y:S04]  /*15d00*/  LDL.LU.64 R62, [R1+0x268] ;  /* 0x00026800013e7983 */ /* 0x000ea80000300a00 */
[----:B------:R-:W2:Y:S04]  /*15d10*/  LDL.LU.64 R42, [R1+0x2b8] ;  /* 0x0002b800012a7983 */ /* 0x000ea80000300a00 */
[----:B------:R-:W2:Y:S04]  /*15d20*/  LDL.LU.64 R28, [R1+0x1a0] ;  /* 0x0001a000011c7983 */ /* 0x000ea80000300a00 */
[----:B-1----:R-:W2:Y:S01]  /*15d30*/  LDL.LU.64 R6, [R1+0x1e0] ;  /* 0x0001e00001067983 */ /* 0x002ea20000300a00 */
[----:B------:R-:W-:-:S03]  /*15d40*/  IMAD.MOV.U32 R34, RZ, RZ, R48 ;  /* 0x000000ffff227224 */ /* 0x000fc600078e0030 */
[----:B------:R1:W-:Y:S01]  /*15d50*/  STL [R1+0x28], R10 ;  /* 0x0000280a01007387 */ /* 0x0003e20000100800 */
[----:B------:R-:W-:-:S03]  /*15d60*/  IMAD.MOV.U32 R35, RZ, RZ, R49 ;  /* 0x000000ffff237224 */ /* 0x000fc600078e0031 */
[----:B------:R1:W-:Y:S01]  /*15d70*/  STL [R1+0x34], R52 ;  /* 0x0000343401007387 */ /* 0x0003e20000100800 */
[----:B------:R-:W-:-:S03]  /*15d80*/  IMAD.MOV.U32 R23, RZ, RZ, R47 ;  /* 0x000000ffff177224 */ /* 0x000fc600078e002f */
[----:B-1----:R-:W3:Y:S04]  /*15d90*/  LDL.LU.64 R10, [R1+0xd0] ;  /* 0x0000d000010a7983 */ /* 0x002ee80000300a00 */
        /* <DEDUP_REMOVED lines=8> */
[----:B------:R-:W3:Y:S01]  /*15e20*/  LDL.LU.64 R56, [R1+0x110] ;  /* 0x0001100001387983 */ /* 0x000ee20000300a00 */
[----:B------:R-:W-:-:S05]  /*15e30*/  IMAD.MOV.U32 R52, RZ, RZ, R53 ;  /* 0x000000ffff347224 */ /* 0x000fca00078e0035 */
[----:B------:R1:W-:Y:S04]  /*15e40*/  STL [R1+0x30], R52 ;  /* 0x0000303401007387 */ /* 0x0003e80000100800 */
[----:B------:R1:W-:Y:S04]  /*15e50*/  STL [R1+0x3c], R4 ;  /* 0x00003c0401007387 */ /* 0x0003e80000100800 */
[----:B-1----:R-:W5:Y:S01]  /*15e60*/  LDL.LU.64 R52, [R1+0x1f0] ;  /* 0x0001f00001347983 */ /* 0x002f620000300a00 */
[----:B------:R-:W-:-:S03]  /*15e70*/  IMAD.MOV.U32 R4, RZ, RZ, R5 ;  /* 0x000000ffff047224 */ /* 0x000fc600078e0005 */
[----:B--2---:R-:W-:Y:S04]  /*15e80*/  STL [R1+0x44], R6 ;  /* 0x0000440601007387 */ /* 0x004fe80000100800 */
[----:B------:R1:W-:Y:S02]  /*15e90*/  STL [R1+0x38], R4 ;  /* 0x0000380401007387 */ /* 0x0003e40000100800 */
[----:B-1----:R-:W-:-:S05]  /*15ea0*/  IMAD.MOV.U32 R4, RZ, RZ, R7 ;  /* 0x000000ffff047224 */ /* 0x002fca00078e0007 */
[----:B------:R1:W-:Y:S01]  /*15eb0*/  STL [R1+0x40], R4 ;  /* 0x0000400401007387 */ /* 0x0003e20000100800 */
[----:B------:R-:W-:-:S03]  /*15ec0*/  IMAD.MOV.U32 R6, RZ, RZ, R28 ;  /* 0x000000ffff067224 */ /* 0x000fc600078e001c */
[----:B------:R4:W-:Y:S01]  /*15ed0*/  STL [R1+0x4c], R12 ;  /* 0x00004c0c01007387 */ /* 0x0009e20000100800 */
[----:B-1----:R-:W-:Y:S02]  /*15ee0*/  IMAD.MOV.U32 R4, RZ, RZ, R13 ;  /* 0x000000ffff047224 */ /* 0x002fe400078e000d */
[----:B------:R-:W-:-:S03]  /*15ef0*/  IMAD.MOV.U32 R7, RZ, RZ, R29 ;  /* 0x000000ffff077224 */ /* 0x000fc600078e001d */
[----:B------:R1:W-:Y:S01]  /*15f00*/  STL [R1+0x48], R4 ;  /* 0x0000480401007387 */ /* 0x0003e20000100800 */
[----:B----4-:R-:W-:Y:S02]  /*15f10*/  IMAD.MOV.U32 R12, RZ, RZ, R16 ;  /* 0x000000ffff0c7224 */ /* 0x010fe400078e0010 */
[----:B------:R-:W-:Y:S02]  /*15f20*/  IMAD.MOV.U32 R13, RZ, RZ, R17 ;  /* 0x000000ffff0d7224 */ /* 0x000fe400078e0011 */
[----:B------:R-:W-:Y:S02]  /*15f30*/  IMAD.MOV.U32 R16, RZ, RZ, R26 ;  /* 0x000000ffff107224 */ /* 0x000fe400078e001a */
[----:B------:R-:W-:Y:S01]  /*15f40*/  IMAD.MOV.U32 R17, RZ, RZ, R27 ;  /* 0x000000ffff117224 */ /* 0x000fe200078e001b */
[----:B---3--:R2:W-:Y:S04]  /*15f50*/  STL [R1+0x54], R56 ;  /* 0x0000543801007387 */ /* 0x0085e80000100800 */
[----:B------:R-:W3:Y:S04]  /*15f60*/  LDL.LU.64 R26, [R1+0x1c8] ;  /* 0x0001c800011a7983 */ /* 0x000ee80000300a00 */
[----:B------:R-:W4:Y:S04]  /*15f70*/  LDL.LU.64 R28, [R1+0x1f8] ;  /* 0x0001f800011c7983 */ /* 0x000f280000300a00 */
[----:B-1----:R-:W3:Y:S01]  /*15f80*/  LDL.LU.64 R4, [R1+0x130] ;  /* 0x0001300001047983 */ /* 0x002ee20000300a00 */
[----:B--2---:R-:W-:-:S05]  /*15f90*/  IMAD.MOV.U32 R56, RZ, RZ, R57 ;  /* 0x000000ffff387224 */ /* 0x004fca00078e0039 */
[----:B------:R-:W-:Y:S04]  /*15fa0*/  STL [R1+0x50], R56 ;  /* 0x0000503801007387 */ /* 0x000fe80000100800 */
[----:B------:R1:W-:Y:S02]  /*15fb0*/  STL [R1+0x5c], R10 ;  /* 0x00005c0a01007387 */ /* 0x0003e40000100800 */
[----:B-1----:R-:W-:-:S05]  /*15fc0*/  IMAD.MOV.U32 R10, RZ, RZ, R11 ;  /* 0x000000ffff0a7224 */ /* 0x002fca00078e000b */
[----:B------:R1:W-:Y:S04]  /*15fd0*/  STL [R1+0x58], R10 ;  /* 0x0000580a01007387 */ /* 0x0003e80000100800 */
[----:B-1----:R-:W2:Y:S04]  /*15fe0*/  LDL.LU.64 R10, [R1+0x210] ;  /* 0x00021000010a7983 */ /* 0x002ea80000300a00 */
[----:B-----5:R1:W-:Y:S02]  /*15ff0*/  STL [R1+0x64], R52 ;  /* 0x0000643401007387 */ /* 0x0203e40000100800 */
[----:B-1----:R-:W-:-:S05]  /*16000*/  IMAD.MOV.U32 R52, RZ, RZ, R53 ;  /* 0x000000ffff347224 */ /* 0x002fca00078e0035 */
[----:B------:R-:W-:Y:S04]  /*16010*/  STL [R1+0x60], R52 ;  /* 0x0000603401007387 */ /* 0x000fe80000100800 */
[----:B------:R1:W-:Y:S02]  /*16020*/  STL [R1+0x6c], R8 ;  /* 0x00006c0801007387 */ /* 0x0003e40000100800 */
[----:B-1----:R-:W-:-:S05]  /*16030*/  IMAD.MOV.U32 R8, RZ, RZ, R9 ;  /* 0x000000ffff087224 */ /* 0x002fca00078e0009 */
[----:B------:R1:W-:Y:S04]  /*16040*/  STL [R1+0x68], R8 ;  /* 0x0000680801007387 */ /* 0x0003e80000100800 */
[----:B---3--:R3:W-:Y:S04]  /*16050*/  STL [R1+0x74], R4 ;  /* 0x0000740401007387 */ /* 0x0087e80000100800 */
[----:B-1----:R-:W5:Y:S01]  /*16060*/  LDL.LU.64 R8, [R1+0x150] ;  /* 0x0001500001087983 */ /* 0x002f620000300a00 */
[----:B---3--:R-:W-:-:S05]  /*16070*/  IMAD.MOV.U32 R4, RZ, RZ, R5 ;  /* 0x000000ffff047224 */ /* 0x008fca00078e0005 */
[----:B------:R1:W-:Y:S04]  /*16080*/  STL [R1+0x70], R4 ;  /* 0x0000700401007387 */ /* 0x0003e80000100800 */
[----:B------:R3:W-:Y:S01]  /*16090*/  STL [R1+0x7c], R14 ;  /* 0x00007c0e01007387 */ /* 0x0007e20000100800 */
[----:B-1----:R-:W-:-:S05]  /*160a0*/  IMAD.MOV.U32 R4, RZ, RZ, R15 ;  /* 0x000000ffff047224 */ /* 0x002fca00078e000f */
[----:B------:R1:W-:Y:S04]  /*160b0*/  STL [R1+0x78], R4 ;  /* 0x0000780401007387 */ /* 0x0003e80000100800 */
[----:B--2---:R2:W-:Y:S04]  /*160c0*/  STL [R1+0x84], R10 ;  /* 0x0000840a01007387 */ /* 0x0045e80000100800 */
[----:B---3--:R-:W3:Y:S01]  /*160d0*/  LDL.LU.64 R14, [R1+0x230] ;  /* 0x00023000010e7983 */ /* 0x008ee20000300a00 */
[----:B-1----:R-:W-:-:S05]  /*160e0*/  IMAD.MOV.U32 R4, RZ, RZ, R11 ;  /* 0x000000ffff047224 */ /* 0x002fca00078e000b */
[----:B------:R1:W-:Y:S01]  /*160f0*/  STL [R1+0x80], R4 ;  /* 0x0000800401007387 */ /* 0x0003e20000100800 */
[----:B--2---:R-:W-:Y:S02]  /*16100*/  IMAD.MOV.U32 R10, RZ, RZ, R18 ;  /* 0x000000ffff0a7224 */ /* 0x004fe400078e0012 */
[----:B------:R-:W-:Y:S01]  /*16110*/  IMAD.MOV.U32 R11, RZ, RZ, R19 ;  /* 0x000000ffff0b7224 */ /* 0x000fe200078e0013 */
[----:B------:R-:W-:Y:S01]  /*16120*/  STL [R1+0x8c], R6 ;  /* 0x00008c0601007387 */ /* 0x000fe20000100800 */
[----:B------:R-:W-:Y:S02]  /*16130*/  IMAD.MOV.U32 R18, RZ, RZ, R20 ;  /* 0x000000ffff127224 */ /* 0x000fe400078e0014 */
[----:B------:R-:W-:Y:S02]  /*16140*/  IMAD.MOV.U32 R19, RZ, RZ, R21 ;  /* 0x000000ffff137224 */ /* 0x000fe400078e0015 */
[----:B------:R-:W-:Y:S02]  /*16150*/  IMAD.MOV.U32 R20, RZ, RZ, R22 ;  /* 0x000000ffff147224 */ /* 0x000fe400078e0016 */
[----:B------:R-:W-:-:S02]  /*16160*/  IMAD.MOV.U32 R21, RZ, RZ, R23 ;  /* 0x000000ffff157224 */ /* 0x000fc400078e0017 */
[----:B------:R-:W2:Y:S01]  /*16170*/  LDL.LU.64 R22, [R1+0x170] ;  /* 0x0001700001167983 */ /* 0x000ea20000300a00 */
[----:B-1----:R-:W-:-:S05]  /*16180*/  IMAD.MOV.U32 R4, RZ, RZ, R7 ;  /* 0x000000ffff047224 */ /* 0x002fca00078e0007 */
[----:B------:R5:W-:Y:S02]  /*16190*/  STL [R1+0x88], R4 ;  /* 0x0000880401007387 */ /* 0x000be40000100800 */
[----:B-----5:R-:W-:Y:S02]  /*161a0*/  IMAD.MOV.U32 R4, RZ, RZ, R9 ;  /* 0x000000ffff047224 */ /* 0x020fe400078e0009 */
[----:B------:R-:W-:Y:S04]  /*161b0*/  STL [R1+0x94], R8 ;  /* 0x0000940801007387 */ /* 0x000fe80000100800 */
[----:B------:R1:W-:Y:S04]  /*161c0*/  STL [R1+0x90], R4 ;  /* 0x0000900401007387 */ /* 0x0003e80000100800 */
[----:B------:R5:W-:Y:S01]  /*161d0*/  STL [R1+0x9c], R12 ;  /* 0x00009c0c01007387 */ /* 0x000be20000100800 */
[----:B-1----:R-:W-:-:S05]  /*161e0*/  IMAD.MOV.U32 R4, RZ, RZ, R13 ;  /* 0x000000ffff047224 */ /* 0x002fca00078e000d */
[----:B------:R3:W-:Y:S04]  /*161f0*/  STL [R1+0x98], R4 ;  /* 0x0000980401007387 */ /* 0x0007e80000100800 */
[----:B-----5:R-:W5:Y:S01]  /*16200*/  LDL.LU.64 R12, [R1+0x250] ;  /* 0x00025000010c7983 */ /* 0x020f620000300a00 */
[----:B---3--:R-:W-:-:S03]  /*16210*/  IMAD.MOV.U32 R4, RZ, RZ, R15 ;  /* 0x000000ffff047224 */ /* 0x008fc600078e000f */
[----:B------:R1:W-:Y:S04]  /*16220*/  STL [R1+0xa4], R14 ;  /* 0x0000a40e01007387 */ /* 0x0003e80000100800 */
[----:B------:R3:W-:Y:S04]  /*16230*/  STL [R1+0xa0], R4 ;  /* 0x0000a00401007387 */ /* 0x0007e80000100800 */
[----:B-1----:R-:W4:Y:S01]  /*16240*/  LDL.LU.64 R14, [R1+0x188] ;  /* 0x00018800010e7983 */ /* 0x002f220000300a00 */
[----:B---3--:R-:W-:-:S03]  /*16250*/  IMAD.MOV.U32 R4, RZ, RZ, R11 ;  /* 0x000000ffff047224 */ /* 0x008fc600078e000b */
[----:B------:R-:W-:Y:S04]  /*16260*/  STL [R1+0xac], R10 ;  /* 0x0000ac0a01007387 */ /* 0x000fe80000100800 */
[----:B------:R1:W-:Y:S04]  /*16270*/  STL [R1+0xa8], R4 ;  /* 0x0000a80401007387 */ /* 0x0003e80000100800 */
[----:B--2---:R2:W-:Y:S01]  /*16280*/  STL [R1+0xb4], R22 ;  /* 0x0000b41601007387 */ /* 0x0045e20000100800 */
[----:B-1----:R-:W-:-:S05]  /*16290*/  IMAD.MOV.U32 R4, RZ, RZ, R23 ;  /* 0x000000ffff047224 */ /* 0x002fca00078e0017 */
[----:B------:R1:W-:Y:S04]  /*162a0*/  STL [R1+0xb0], R4 ;  /* 0x0000b00401007387 */ /* 0x0003e80000100800 */
[----:B--2---:R-:W2:Y:S01]  /*162b0*/  LDL.LU.64 R22, [R1+0x280] ;  /* 0x0002800001167983 */ /* 0x004ea20000300a00 */
[----:B-1----:R-:W-:-:S03]  /*162c0*/  IMAD.MOV.U32 R4, RZ, RZ, R17 ;  /* 0x000000ffff047224 */ /* 0x002fc600078e0011 */
[----:B------:R1:W-:Y:S04]  /*162d0*/  STL [R1+0xbc], R16 ;  /* 0x0000bc1001007387 */ /* 0x0003e80000100800 */
[----:B------:R5:W-:Y:S04]  /*162e0*/  STL [R1+0xb8], R4 ;  /* 0x0000b80401007387 */ /* 0x000be80000100800 */
[----:B-1----:R-:W3:Y:S01]  /*162f0*/  LDL.LU.64 R16, [R1+0x1a8] ;  /* 0x0001a80001107983 */ /* 0x002ee20000300a00 */
[----:B-----5:R-:W-:-:S03]  /*16300*/  IMAD.MOV.U32 R4, RZ, RZ, R13 ;  /* 0x000000ffff047224 */ /* 0x020fc600078e000d */
[----:B------:R-:W-:Y:S04]  /*16310*/  STL [R1+0xc4], R12 ;  /* 0x0000c40c01007387 */ /* 0x000fe80000100800 */
[----:B------:R1:W-:Y:S04]  /*16320*/  STL [R1+0xc0], R4 ;  /* 0x0000c00401007387 */ /* 0x0003e80000100800 */
[----:B------:R5:W-:Y:S01]  /*16330*/  STL [R1+0xcc], R24 ;  /* 0x0000cc1801007387 */ /* 0x000be20000100800 */
[----:B-1----:R-:W-:-:S05]  /*16340*/  IMAD.MOV.U32 R4, RZ, RZ, R25 ;  /* 0x000000ffff047224 */ /* 0x002fca00078e0019 */
[----:B------:R1:W-:Y:S01]  /*16350*/  STL [R1+0xc8], R4 ;  /* 0x0000c80401007387 */ /* 0x0003e20000100800 */
[----:B-----5:R-:W-:Y:S02]  /*16360*/  IMAD.MOV.U32 R24, RZ, RZ, R34 ;  /* 0x000000ffff187224 */ /* 0x020fe400078e0022 */
[----:B------:R-:W-:Y:S01]  /*16370*/  IMAD.MOV.U32 R25, RZ, RZ, R35 ;  /* 0x000000ffff197224 */ /* 0x000fe200078e0023 */
[----:B----4-:R-:W-:Y:S04]  /*16380*/  STL [R1+0xd4], R14 ;  /* 0x0000d40e01007387 */ /* 0x010fe80000100800 */
[----:B------:R-:W4:Y:S01]  /*16390*/  LDL.LU.64 R34, [R1+0x290] ;  /* 0x0002900001227983 */ /* 0x000f220000300a00 */
[----:B-1----:R-:W-:-:S05]  /*163a0*/  IMAD.MOV.U32 R4, RZ, RZ, R15 ;  /* 0x000000ffff047224 */ /* 0x002fca00078e000f */
[----:B------:R1:W-:Y:S04]  /*163b0*/  STL [R1+0xd0], R4 ;  /* 0x0000d00401007387 */ /* 0x0003e80000100800 */
[----:B------:R5:W-:Y:S01]  /*163c0*/  STL [R1+0xdc], R20 ;  /* 0x0000dc1401007387 */ /* 0x000be20000100800 */
[----:B-1----:R-:W-:-:S05]  /*163d0*/  IMAD.MOV.U32 R4, RZ, RZ, R21 ;  /* 0x000000ffff047224 */ /* 0x002fca00078e0015 */
[----:B------:R2:W-:Y:S04]  /*163e0*/  STL [R1+0xd8], R4 ;  /* 0x0000d80401007387 */ /* 0x0005e80000100800 */
[----:B-----5:R-:W5:Y:S01]  /*163f0*/  LDL.LU.64 R20, [R1+0x1c0] ;  /* 0x0001c00001147983 */ /* 0x020f620000300a00 */
[----:B--2---:R-:W-:-:S03]  /*16400*/  IMAD.MOV.U32 R4, RZ, RZ, R23 ;  /* 0x000000ffff047224 */ /* 0x004fc600078e0017 */
[----:B------:R1:W-:Y:S04]  /*16410*/  STL [R1+0xe4], R22 ;  /* 0x0000e41601007387 */ /* 0x0003e80000100800 */
[----:B------:R2:W-:Y:S04]  /*16420*/  STL [R1+0xe0], R4 ;  /* 0x0000e00401007387 */ /* 0x0005e80000100800 */
[----:B------:R3:W-:Y:S04]  /*16430*/  STL [R1+0xec], R28 ;  /* 0x0000ec1c01007387 */ /* 0x0007e80000100800 */
[----:B-1----:R-:W5:Y:S01]  /*16440*/  LDL.LU.64 R22, [R1+0x2b0] ;  /* 0x0002b00001167983 */ /* 0x002f620000300a00 */
[----:B--2---:R-:W-:-:S05]  /*16450*/  IMAD.MOV.U32 R4, RZ, RZ, R29 ;  /* 0x000000ffff047224 */ /* 0x004fca00078e001d */
[----:B------:R1:W-:Y:S01]  /*16460*/  STL [R1+0xe8], R4 ;  /* 0x0000e80401007387 */ /* 0x0003e20000100800 */
[----:B---3--:R-:W-:Y:S02]  /*16470*/  IMAD.MOV.U32 R28, RZ, RZ, R30 ;  /* 0x000000ffff1c7224 */ /* 0x008fe400078e001e */
[----:B------:R-:W-:Y:S01]  /*16480*/  IMAD.MOV.U32 R29, RZ, RZ, R31 ;  /* 0x000000ffff1d7224 */ /* 0x000fe200078e001f */
[----:B------:R-:W-:Y:S01]  /*16490*/  STL [R1+0xf4], R16 ;  /* 0x0000f41001007387 */ /* 0x000fe20000100800 */
[----:B------:R-:W-:Y:S02]  /*164a0*/  IMAD.MOV.U32 R30, RZ, RZ, R32 ;  /* 0x000000ffff1e7224 */ /* 0x000fe400078e0020 */
[----:B------:R-:W-:Y:S02]  /*164b0*/  IMAD.MOV.U32 R31, RZ, RZ, R33 ;  /* 0x000000ffff1f7224 */ /* 0x000fe400078e0021 */
[----:B------:R-:W2:Y:S01]  /*164c0*/  LDL.LU.64 R32, [R1+0x1d8] ;  /* 0x0001d80001207983 */ /* 0x000ea20000300a00 */
[----:B-1----:R-:W-:-:S03]  /*164d0*/  IMAD.MOV.U32 R4, RZ, RZ, R17 ;  /* 0x000000ffff047224 */ /* 0x002fc600078e0011 */
[----:B------:R-:W-:Y:S04]  /*164e0*/  STL [R1+0xfc], R18 ;  /* 0x0000fc1201007387 */ /* 0x000fe80000100800 */
[----:B------:R1:W-:Y:S02]  /*164f0*/  STL [R1+0xf0], R4 ;  /* 0x0000f00401007387 */ /* 0x0003e40000100800 */
[----:B-1----:R-:W-:-:S05]  /*16500*/  IMAD.MOV.U32 R4, RZ, RZ, R19 ;  /* 0x000000ffff047224 */ /* 0x002fca00078e0013 */
[----:B------:R4:W-:Y:S02]  /*16510*/  STL [R1+0xf8], R4 ;  /* 0x0000f80401007387 */ /* 0x0009e40000100800 */
[----:B----4-:R-:W-:Y:S02]  /*16520*/  IMAD.MOV.U32 R4, RZ, RZ, R35 ;  /* 0x000000ffff047224 */ /* 0x010fe400078e0023 */
[----:B------:R1:W-:Y:S04]  /*16530*/  STL [R1+0x104], R34 ;  /* 0x0001042201007387 */ /* 0x0003e80000100800 */
[----:B------:R3:W-:Y:S04]  /*16540*/  STL [R1+0x100], R4 ;  /* 0x0001000401007387 */ /* 0x0007e80000100800 */
[----:B-1----:R-:W4:Y:S01]  /*16550*/  LDL.LU.64 R34, [R1+0x2e8] ;  /* 0x0002e80001227983 */ /* 0x002f220000300a00 */
[----:B---3--:R-:W-:-:S03]  /*16560*/  IMAD.MOV.U32 R4, RZ, RZ, R41 ;  /* 0x000000ffff047224 */ /* 0x008fc600078e0029 */
[----:B------:R1:W-:Y:S04]  /*16570*/  STL [R1+0x10c], R40 ;  /* 0x00010c2801007387 */ /* 0x0003e80000100800 */
[----:B------:R3:W-:Y:S04]  /*16580*/  STL [R1+0x108], R4 ;  /* 0x0001080401007387 */ /* 0x0007e80000100800 */
[----:B-----5:R-:W-:Y:S01]  /*16590*/  STL [R1+0x114], R20 ;  /* 0x0001141401007387 */ /* 0x020fe20000100800 */
[----:B-1----:R-:W-:Y:S02]  /*165a0*/  IMAD.MOV.U32 R40, RZ, RZ, R44 ;  /* 0x000000ffff287224 */ /* 0x002fe400078e002c */
[----:B------:R-:W-:-:S02]  /*165b0*/  IMAD.MOV.U32 R41, RZ, RZ, R45 ;  /* 0x000000ffff297224 */ /* 0x000fc400078e002d */
[----:B------:R-:W5:Y:S01]  /*165c0*/  LDL.LU.64 R44, [R1+0x200] ;  /* 0x00020000012c7983 */ /* 0x000f620000300a00 */
[----:B---3--:R-:W-:-:S05]  /*165d0*/  IMAD.MOV.U32 R4, RZ, RZ, R21 ;  /* 0x000000ffff047224 */ /* 0x008fca00078e0015 */
[----:B------:R1:W-:Y:S04]  /*165e0*/  STL [R1+0x110], R4 ;  /* 0x0001100401007387 */ /* 0x0003e80000100800 */
[----:B------:R3:W-:Y:S01]  /*165f0*/  STL [R1+0x11c], R38 ;  /* 0x00011c2601007387 */ /* 0x0007e20000100800 */
[----:B-1----:R-:W-:-:S03]  /*16600*/  IMAD.MOV.U32 R4, RZ, RZ, R39 ;  /* 0x000000ffff047224 */ /* 0x002fc600078e0027 */
[----:B---3--:R-:W3:Y:S04]  /*16610*/  LDL.LU.64 R38, [R1+0x308] ;  /* 0x0003080001267983 */ /* 0x008ee80000300a00 */
[----:B------:R1:W-:Y:S04]  /*16620*/  STL [R1+0x118], R4 ;  /* 0x0001180401007387 */ /* 0x0003e80000100800 */
[----:B------:R-:W-:Y:S01]  /*16630*/  STL [R1+0x124], R22 ;  /* 0x0001241601007387 */ /* 0x000fe20000100800 */
[----:B-1----:R-:W-:-:S05]  /*16640*/  IMAD.MOV.U32 R4, RZ, RZ, R23 ;  /* 0x000000ffff047224 */ /* 0x002fca00078e0017 */
[----:B------:R1:W-:Y:S04]  /*16650*/  STL [R1+0x120], R4 ;  /* 0x0001200401007387 */ /* 0x0003e80000100800 */
[----:B------:R2:W-:Y:S01]  /*16660*/  STL [R1+0x12c], R30 ;  /* 0x00012c1e01007387 */ /* 0x0005e20000100800 */
[----:B-1----:R-:W-:-:S03]  /*16670*/  IMAD.MOV.U32 R4, RZ, RZ, R31 ;  /* 0x000000ffff047224 */ /* 0x002fc600078e001f */
[----:B--2---:R-:W2:Y:S04]  /*16680*/  LDL.LU.64 R30, [R1+0x220] ;  /* 0x00022000011e7983 */ /* 0x004ea80000300a00 */
[----:B------:R1:W-:Y:S04]  /*16690*/  STL [R1+0x128], R4 ;  /* 0x0001280401007387 */ /* 0x0003e80000100800 */
[----:B------:R1:W-:Y:S02]  /*166a0*/  STL [R1+0x134], R32 ;  /* 0x0001342001007387 */ /* 0x0003e40000100800 */
[----:B-1----:R-:W-:-:S02]  /*166b0*/  IMAD.MOV.U32 R4, RZ, RZ, R33 ;  /* 0x000000ffff047224 */ /* 0x002fc400078e0021 */
[----:B------:R-:W-:Y:S04]  /*166c0*/  STL [R1+0x13c], R24 ;  /* 0x00013c1801007387 */ /* 0x000fe80000100800 */
[----:B------:R1:W-:Y:S04]  /*166d0*/  STL [R1+0x130], R4 ;  /* 0x0001300401007387 */ /* 0x0003e80000100800 */
[----:B------:R-:W2:Y:S01]  /*166e0*/  LDL.LU.64 R32, [R1+0x340] ;  /* 0x0003400001207983 */ /* 0x000ea20000300a00 */
[----:B-1----:R-:W-:-:S05]  /*166f0*/  IMAD.MOV.U32 R4, RZ, RZ, R25 ;  /* 0x000000ffff047224 */ /* 0x002fca00078e0019 */
[----:B------:R1:W-:Y:S04]  /*16700*/  STL [R1+0x138], R4 ;  /* 0x0001380401007387 */ /* 0x0003e80000100800 */
[----:B----4-:R4:W-:Y:S01]  /*16710*/  STL [R1+0x144], R34 ;  /* 0x0001442201007387 */ /* 0x0109e20000100800 */
[----:B-1----:R-:W-:-:S03]  /*16720*/  IMAD.MOV.U32 R4, RZ, RZ, R35 ;  /* 0x000000ffff047224 */ /* 0x002fc600078e0023 */
[----:B----4-:R-:W4:Y:S04]  /*16730*/  LDL.LU.64 R34, [R1+0x240] ;  /* 0x0002400001227983 */ /* 0x010f280000300a00 */
[----:B------:R1:W-:Y:S04]  /*16740*/  STL [R1+0x140], R4 ;  /* 0x0001400401007387 */ /* 0x0003e80000100800 */
[----:B------:R5:W-:Y:S01]  /*16750*/  STL [R1+0x14c], R36 ;  /* 0x00014c2401007387 */ /* 0x000be20000100800 */
[----:B-1----:R-:W-:-:S03]  /*16760*/  IMAD.MOV.U32 R4, RZ, RZ, R37 ;  /* 0x000000ffff047224 */ /* 0x002fc600078e0025 */
[----:B-----5:R-:W5:Y:S04]  /*16770*/  LDL.LU.64 R36, [R1+0x368] ;  /* 0x0003680001247983 */ /* 0x020f680000300a00 */
[----:B------:R1:W-:Y:S04]  /*16780*/  STL [R1+0x148], R4 ;  /* 0x0001480401007387 */ /* 0x0003e80000100800 */
[----:B------:R3:W-:Y:S01]  /*16790*/  STL [R1+0x154], R44 ;  /* 0x0001542c01007387 */ /* 0x0007e20000100800 */
[----:B-1----:R-:W-:-:S05]  /*167a0*/  IMAD.MOV.U32 R4, RZ, RZ, R45 ;  /* 0x000000ffff047224 */ /* 0x002fca00078e002d */
[----:B------:R1:W-:Y:S04]  /*167b0*/  STL [R1+0x150], R4 ;  /* 0x0001500401007387 */ /* 0x0003e80000100800 */
[----:B------:R-:W-:Y:S04]  /*167c0*/  STL [R1+0x15c], R26 ;  /* 0x00015c1a01007387 */ /* 0x000fe80000100800 */
[----:B---3--:R-:W3:Y:S01]  /*167d0*/  LDL.LU.64 R44, [R1+0x260] ;  /* 0x00026000012c7983 */ /* 0x008ee20000300a00 */
[----:B-1----:R-:W-:-:S03]  /*167e0*/  IMAD.MOV.U32 R4, RZ, RZ, R27 ;  /* 0x000000ffff047224 */ /* 0x002fc600078e001b */
[----:B------:R-:W-:Y:S04]  /*167f0*/  STL [R1+0x164], R38 ;  /* 0x0001642601007387 */ /* 0x000fe80000100800 */
[----:B------:R1:W-:Y:S04]  /*16800*/  STL [R1+0x158], R4 ;  /* 0x0001580401007387 */ /* 0x0003e80000100800 */
[----:B------:R-:W-:Y:S01]  /*16810*/  STL [R1+0x16c], R28 ;  /* 0x00016c1c01007387 */ /* 0x000fe20000100800 */
[----:B-1----:R-:W-:-:S05]  /*16820*/  IMAD.MOV.U32 R4, RZ, RZ, R39 ;  /* 0x000000ffff047224 */ /* 0x002fca00078e0027 */
[----:B------:R1:W-:Y:S04]  /*16830*/  STL [R1+0x160], R4 ;  /* 0x0001600401007387 */ /* 0x0003e80000100800 */
[----:B------:R-:W3:Y:S01]  /*16840*/  LDL.LU.64 R38, [R1+0x380] ;  /* 0x0003800001267983 */ /* 0x000ee20000300a00 */
[----:B-1----:R-:W-:-:S03]  /*16850*/  IMAD.MOV.U32 R4, RZ, RZ, R29 ;  /* 0x000000ffff047224 */ /* 0x002fc600078e001d */
[----:B--2---:R-:W-:Y:S04]  /*16860*/  STL [R1+0x174], R30 ;  /* 0x0001741e01007387 */ /* 0x004fe80000100800 */
[----:B------:R1:W-:Y:S02]  /*16870*/  STL [R1+0x168], R4 ;  /* 0x0001680401007387 */ /* 0x0003e40000100800 */
[----:B-1----:R-:W-:-:S05]  /*16880*/  IMAD.MOV.U32 R4, RZ, RZ, R31 ;  /* 0x000000ffff047224 */ /* 0x002fca00078e001f */
[----:B------:R1:W-:Y:S04]  /*16890*/  STL [R1+0x170], R4 ;  /* 0x0001700401007387 */ /* 0x0003e80000100800 */
[----:B------:R2:W-:Y:S01]  /*168a0*/  STL [R1+0x17c], R50 ;  /* 0x00017c3201007387 */ /* 0x0005e20000100800 */
[----:B-1----:R-:W-:-:S03]  /*168b0*/  IMAD.MOV.U32 R4, RZ, RZ, R51 ;  /* 0x000000ffff047224 */ /* 0x002fc600078e0033 */
[----:B--2---:R-:W2:Y:S04]  /*168c0*/  LDL.LU.64 R50, [R1+0x270] ;  /* 0x0002700001327983 */ /* 0x004ea80000300a00 */
[----:B------:R1:W-:Y:S04]  /*168d0*/  STL [R1+0x178], R4 ;  /* 0x0001780401007387 */ /* 0x0003e80000100800 */
[----:B------:R-:W-:Y:S01]  /*168e0*/  STL [R1+0x184], R32 ;  /* 0x0001842001007387 */ /* 0x000fe20000100800 */
[----:B-1----:R-:W-:-:S05]  /*168f0*/  IMAD.MOV.U32 R4, RZ, RZ, R33 ;  /* 0x000000ffff047224 */ /* 0x002fca00078e0021 */
[----:B------:R1:W-:Y:S04]  /*16900*/  STL [R1+0x180], R4 ;  /* 0x0001800401007387 */ /* 0x0003e80000100800 */
[----:B------:R1:W-:Y:S02]  /*16910*/  STL [R1+0x18c], R54 ;  /* 0x00018c3601007387 */ /* 0x0003e40000100800 */
[----:B-1----:R-:W-:Y:S02]  /*16920*/  IMAD.MOV.U32 R4, RZ, RZ, R55 ;  /* 0x000000ffff047224 */ /* 0x002fe400078e0037 */
[----:B------:R-:W2:Y:S04]  /*16930*/  LDL.LU.64 R54, [R1+0x398] ;  /* 0x0003980001367983 */ /* 0x000ea80000300a00 */
[----:B------:R4:W-:Y:S02]  /*16940*/  STL [R1+0x188], R4 ;  /* 0x0001880401007387 */ /* 0x0009e40000100800 */
[----:B----4-:R-:W-:-:S02]  /*16950*/  IMAD.MOV.U32 R4, RZ, RZ, R35 ;  /* 0x000000ffff047224 */ /* 0x010fc400078e0023 */
[----:B------:R-:W-:Y:S04]  /*16960*/  STL [R1+0x194], R34 ;  /* 0x0001942201007387 */ /* 0x000fe80000100800 */
[----:B------:R1:W-:Y:S04]  /*16970*/  STL [R1+0x190], R4 ;  /* 0x0001900401007387 */ /* 0x0003e80000100800 */
[----:B------:R4:W-:Y:S01]  /*16980*/  STL [R1+0x19c], R58 ;  /* 0x00019c3a01007387 */ /* 0x0009e20000100800 */
[----:B-1----:R-:W-:-:S03]  /*16990*/  IMAD.MOV.U32 R4, RZ, RZ, R59 ;  /* 0x000000ffff047224 */ /* 0x002fc600078e003b */
[----:B-----5:R-:W-:Y:S04]  /*169a0*/  STL [R1+0x1a4], R36 ;  /* 0x0001a42401007387 */ /* 0x020fe80000100800 */
[----:B------:R1:W-:Y:S04]  /*169b0*/  STL [R1+0x198], R4 ;  /* 0x0001980401007387 */ /* 0x0003e80000100800 */
[----:B----4-:R-:W4:Y:S01]  /*169c0*/  LDL.LU.64 R58, [R1+0x2a0] ;  /* 0x0002a000013a7983 */ /* 0x010f220000300a00 */
[----:B-1----:R-:W-:-:S03]  /*169d0*/  IMAD.MOV.U32 R4, RZ, RZ, R37 ;  /* 0x000000ffff047224 */ /* 0x002fc600078e0025 */
[----:B------:R-:W-:Y:S04]  /*169e0*/  STL [R1+0x1ac], R42 ;  /* 0x0001ac2a01007387 */ /* 0x000fe80000100800 */
[----:B------:R1:W-:Y:S02]  /*169f0*/  STL [R1+0x1a0], R4 ;  /* 0x0001a00401007387 */ /* 0x0003e40000100800 */
[----:B-1----:R-:W-:Y:S02]  /*16a00*/  IMAD.MOV.U32 R4, RZ, RZ, R43 ;  /* 0x000000ffff047224 */ /* 0x002fe400078e002b */
[----:B---3--:R-:W-:Y:S04]  /*16a10*/  STL [R1+0x1b4], R44 ;  /* 0x0001b42c01007387 */ /* 0x008fe80000100800 */
[----:B------:R1:W-:Y:S04]  /*16a20*/  STL [R1+0x1a8], R4 ;  /* 0x0001a80401007387 */ /* 0x0003e80000100800 */
[----:B------:R-:W3:Y:S01]  /*16a30*/  LDL.LU.64 R42, [R1+0x3b0] ;  /* 0x0003b000012a7983 */ /* 0x000ee20000300a00 */
[----:B-1----:R-:W-:-:S03]  /*16a40*/  IMAD.MOV.U32 R4, RZ, RZ, R45 ;  /* 0x000000ffff047224 */ /* 0x002fc600078e002d */
[----:B------:R-:W-:Y:S04]  /*16a50*/  STL [R1+0x1bc], R46 ;  /* 0x0001bc2e01007387 */ /* 0x000fe80000100800 */
[----:B------:R1:W-:Y:S04]  /*16a60*/  STL [R1+0x1b0], R4 ;  /* 0x0001b00401007387 */ /* 0x0003e80000100800 */
[----:B------:R-:W5:Y:S01]  /*16a70*/  LDL.LU.64 R44, [R1+0x330] ;  /* 0x00033000012c7983 */ /* 0x000f620000300a00 */
[----:B-1----:R-:W-:-:S03]  /*16a80*/  IMAD.MOV.U32 R4, RZ, RZ, R47 ;  /* 0x000000ffff047224 */ /* 0x002fc600078e002f */
[----:B------:R-:W-:Y:S04]  /*16a90*/  STL [R1+0x1c4], R38 ;  /* 0x0001c42601007387 */ /* 0x000fe80000100800 */
[----:B------:R1:W-:Y:S04]  /*16aa0*/  STL [R1+0x1b8], R4 ;  /* 0x0001b80401007387 */ /* 0x0003e80000100800 */
[----:B------:R-:W5:Y:S04]  /*16ab0*/  LDL.LU.64 R46, [R1+0x2c0] ;  /* 0x0002c000012e7983 */ /* 0x000f680000300a00 */
[----:B------:R-:W5:Y:S01]  /*16ac0*/  LDL.LU.64 R36, [R1+0x288] ;  /* 0x0002880001247983 */ /* 0x000f620000300a00 */
[----:B-1----:R-:W-:-:S05]  /*16ad0*/  IMAD.MOV.U32 R4, RZ, RZ, R39 ;  /* 0x000000ffff047224 */ /* 0x002fca00078e0027 */
[----:B------:R1:W-:Y:S04]  /*16ae0*/  STL [R1+0x1c0], R4 ;  /* 0x0001c00401007387 */ /* 0x0003e80000100800 */
[----:B------:R1:W-:Y:S02]  /*16af0*/  STL [R1+0x1cc], R48 ;  /* 0x0001cc3001007387 */ /* 0x0003e40000100800 */
[----:B-1----:R-:W-:Y:S02]  /*16b00*/  IMAD.MOV.U32 R4, RZ, RZ, R49 ;  /* 0x000000ffff047224 */ /* 0x002fe400078e0031 */
[----:B------:R-:W5:Y:S04]  /*16b10*/  LDL.LU.64 R48, [R1+0x3c0] ;  /* 0x0003c00001307983 */ /* 0x000f680000300a00 */
[----:B------:R1:W-:Y:S04]  /*16b20*/  STL [R1+0x1c8], R4 ;  /* 0x0001c80401007387 */ /* 0x0003e80000100800 */
[----:B--2---:R2:W-:Y:S01]  /*16b30*/  STL [R1+0x1d4], R50 ;  /* 0x0001d43201007387 */ /* 0x0045e20000100800 */
[----:B-1----:R-:W-:-:S03]  /*16b40*/  IMAD.MOV.U32 R4, RZ, RZ, R51 ;  /* 0x000000ffff047224 */ /* 0x002fc600078e0033 */
[----:B--2---:R-:W2:Y:S04]  /*16b50*/  LDL.LU.64 R50, [R1+0x358] ;  /* 0x0003580001327983 */ /* 0x004ea80000300a00 */
[----:B------:R1:W-:Y:S04]  /*16b60*/  STL [R1+0x1d0], R4 ;  /* 0x0001d00401007387 */ /* 0x0003e80000100800 */
[----:B------:R1:W-:Y:S04]  /*16b70*/  STL [R1+0x1dc], R66 ;  /* 0x0001dc4201007387 */ /* 0x0003e80000100800 */
[----:B------:R-:W2:Y:S01]  /*16b80*/  LDL.LU.64 R38, [R1+0x2d8] ;  /* 0x0002d80001267983 */ /* 0x000ea20000300a00 */
[----:B-1----:R-:W-:-:S03]  /*16b90*/  IMAD.MOV.U32 R4, RZ, RZ, R67 ;  /* 0x000000ffff047224 */ /* 0x002fc600078e0043 */
[----:B------:R-:W-:Y:S04]  /*16ba0*/  STL [R1+0x1e4], R54 ;  /* 0x0001e43601007387 */ /* 0x000fe80000100800 */
[----:B------:R1:W-:Y:S04]  /*16bb0*/  STL [R1+0x1d8], R4 ;  /* 0x0001d80401007387 */ /* 0x0003e80000100800 */
[----:B------:R-:W2:Y:S01]  /*16bc0*/  LDL.LU.64 R66, [R1+0x2a8] ;  /* 0x0002a80001427983 */ /* 0x000ea20000300a00 */
[----:B-1----:R-:W-:-:S03]  /*16bd0*/  IMAD.MOV.U32 R4, RZ, RZ, R55 ;  /* 0x000000ffff047224 */ /* 0x002fc600078e0037 */
[----:B------:R-:W-:Y:S04]  /*16be0*/  STL [R1+0x1ec], R40 ;  /* 0x0001ec2801007387 */ /* 0x000fe80000100800 */
[----:B------:R1:W-:Y:S04]  /*16bf0*/  STL [R1+0x1e0], R4 ;  /* 0x0001e00401007387 */ /* 0x0003e80000100800 */
[----:B------:R-:W2:Y:S01]  /*16c00*/  LDL.LU.64 R54, [R1+0x3d0] ;  /* 0x0003d00001367983 */ /* 0x000ea20000300a00 */
[----:B-1----:R-:W-:-:S03]  /*16c10*/  IMAD.MOV.U32 R4, RZ, RZ, R41 ;  /* 0x000000ffff047224 */ /* 0x002fc600078e0029 */
[----:B------:R-:W2:Y:S04]  /*16c20*/  LDL.LU.64 R40, [R1+0x378] ;  /* 0x0003780001287983 */ /* 0x000ea80000300a00 */
[----:B------:R1:W-:Y:S04]  /*16c30*/  STL [R1+0x1e8], R4 ;  /* 0x0001e80401007387 */ /* 0x0003e80000100800 */
[----:B----4-:R4:W-:Y:S01]  /*16c40*/  STL [R1+0x1f4], R58 ;  /* 0x0001f43a01007387 */ /* 0x0109e20000100800 */
[----:B-1----:R-:W-:-:S03]  /*16c50*/  IMAD.MOV.U32 R4, RZ, RZ, R59 ;  /* 0x000000ffff047224 */ /* 0x002fc600078e003b */
[----:B----4-:R-:W4:Y:S04]  /*16c60*/  LDL.LU.64 R58, [R1+0x2f8] ;  /* 0x0002f800013a7983 */ /* 0x010f280000300a00 */
[----:B------:R1:W-:Y:S04]  /*16c70*/  STL [R1+0x1f0], R4 ;  /* 0x0001f00401007387 */ /* 0x0003e80000100800 */
[----:B------:R1:W-:Y:S02]  /*16c80*/  STL [R1+0x1fc], R62 ;  /* 0x0001fc3e01007387 */ /* 0x0003e40000100800 */
[----:B-1----:R-:W-:-:S02]  /*16c90*/  IMAD.MOV.U32 R4, RZ, RZ, R63 ;  /* 0x000000ffff047224 */ /* 0x002fc400078e003f */
[----:B------:R-:W4:Y:S04]  /*16ca0*/  LDL.LU.64 R62, [R1+0x2c8] ;  /* 0x0002c800013e7983 */ /* 0x000f280000300a00 */
[----:B------:R1:W-:Y:S04]  /*16cb0*/  STL [R1+0x1f8], R4 ;  /* 0x0001f80401007387 */ /* 0x0003e80000100800 */
[----:B---3--:R3:W-:Y:S01]  /*16cc0*/  STL [R1+0x204], R42 ;  /* 0x0002042a01007387 */ /* 0x0087e20000100800 */
[----:B-1----:R-:W-:-:S03]  /*16cd0*/  IMAD.MOV.U32 R4, RZ, RZ, R43 ;  /* 0x000000ffff047224 */ /* 0x002fc600078e002b */
[----:B---3--:R-:W3:Y:S04]  /*16ce0*/  LDL.LU.64 R42, [R1+0x3e0] ;  /* 0x0003e000012a7983 */ /* 0x008ee80000300a00 */
[----:B------:R1:W-:Y:S04]  /*16cf0*/  STL [R1+0x200], R4 ;  /* 0x0002000401007387 */ /* 0x0003e80000100800 */
[----:B-----5:R5:W-:Y:S01]  /*16d00*/  STL [R1+0x20c], R44 ;  /* 0x00020c2c01007387 */ /* 0x020be20000100800 */
[----:B-1----:R-:W-:-:S03]  /*16d10*/  IMAD.MOV.U32 R4, RZ, RZ, R45 ;  /* 0x000000ffff047224 */ /* 0x002fc600078e002d */
[----:B-----5:R-:W5:Y:S04]  /*16d20*/  LDL.LU.64 R44, [R1+0x390] ;  /* 0x00039000012c7983 */ /* 0x020f680000300a00 */
[----:B------:R1:W-:Y:S04]  /*16d30*/  STL [R1+0x208], R4 ;  /* 0x0002080401007387 */ /* 0x0003e80000100800 */
[----:B------:R1:W-:Y:S02]  /*16d40*/  STL [R1+0x214], R46 ;  /* 0x0002142e01007387 */ /* 0x0003e40000100800 */
[----:B-1----:R-:W-:-:S02]  /*16d50*/  IMAD.MOV.U32 R4, RZ, RZ, R47 ;  /* 0x000000ffff047224 */ /* 0x002fc400078e002f */
[----:B------:R-:W-:Y:S04]  /*16d60*/  STL [R1+0x21c], R36 ;  /* 0x00021c2401007387 */ /* 0x000fe80000100800 */
[----:B------:R1:W-:Y:S04]  /*16d70*/  STL [R1+0x210], R4 ;  /* 0x0002100401007387 */ /* 0x0003e80000100800 */
[----:B------:R-:W5:Y:S01]  /*16d80*/  LDL.LU.64 R46, [R1+0x318] ;  /* 0x00031800012e7983 */ /* 0x000f620000300a00 */
[----:B-1----:R-:W-:-:S03]  /*16d90*/  IMAD.MOV.U32 R4, RZ, RZ, R37 ;  /* 0x000000ffff047224 */ /* 0x002fc600078e0025 */
[----:B------:R-:W-:Y:S04]  /*16da0*/  STL [R1+0x224], R48 ;  /* 0x0002243001007387 */ /* 0x000fe80000100800 */
[----:B------:R1:W-:Y:S02]  /*16db0*/  STL [R1+0x218], R4 ;  /* 0x0002180401007387 */ /* 0x0003e40000100800 */
[----:B-1----:R-:W-:Y:S02]  /*16dc0*/  IMAD.MOV.U32 R4, RZ, RZ, R49 ;  /* 0x000000ffff047224 */ /* 0x002fe400078e0031 */
[----:B------:R-:W5:Y:S04]  /*16dd0*/  LDL.LU.64 R48, [R1+0x2d0] ;  /* 0x0002d00001307983 */ /* 0x000f680000300a00 */
[----:B------:R1:W-:Y:S04]  /*16de0*/  STL [R1+0x220], R4 ;  /* 0x0002200401007387 */ /* 0x0003e80000100800 */
[----:B--2---:R2:W-:Y:S01]  /*16df0*/  STL [R1+0x22c], R50 ;  /* 0x00022c3201007387 */ /* 0x0045e20000100800 */
[----:B-1----:R-:W-:-:S03]  /*16e00*/  IMAD.MOV.U32 R4, RZ, RZ, R51 ;  /* 0x000000ffff047224 */ /* 0x002fc600078e0033 */
[----:B------:R-:W-:Y:S04]  /*16e10*/  STL [R1+0x234], R38 ;  /* 0x0002342601007387 */ /* 0x000fe80000100800 */
[----:B------:R1:W-:Y:S04]  /*16e20*/  STL [R1+0x228], R4 ;  /* 0x0002280401007387 */ /* 0x0003e80000100800 */
[----:B--2---:R-:W2:Y:S01]  /*16e30*/  LDL.LU.64 R50, [R1+0x3f0] ;  /* 0x0003f00001327983 */ /* 0x004ea20000300a00 */
[----:B-1----:R-:W-:-:S03]  /*16e40*/  IMAD.MOV.U32 R4, RZ, RZ, R39 ;  /* 0x000000ffff047224 */ /* 0x002fc600078e0027 */
[----:B------:R-:W-:Y:S04]  /*16e50*/  STL [R1+0x23c], R66 ;  /* 0x00023c4201007387 */ /* 0x000fe80000100800 */
[----:B------:R1:W-:Y:S02]  /*16e60*/  STL [R1+0x230], R4 ;  /* 0x0002300401007387 */ /* 0x0003e40000100800 */
[----:B-1----:R-:W-:Y:S02]  /*16e70*/  IMAD.MOV.U32 R4, RZ, RZ, R67 ;  /* 0x000000ffff047224 */ /* 0x002fe400078e0043 */
[----:B------:R-:W2:Y:S04]  /*16e80*/  LDL.LU.64 R66, [R1+0x3a8] ;  /* 0x0003a80001427983 */ /* 0x000ea80000300a00 */
[----:B------:R1:W-:Y:S04]  /*16e90*/  STL [R1+0x238], R4 ;  /* 0x0002380401007387 */ /* 0x0003e80000100800 */
[----:B------:R1:W-:Y:S02]  /*16ea0*/  STL [R1+0x244], R54 ;  /* 0x0002443601007387 */ /* 0x0003e40000100800 */
[----:B-1----:R-:W-:-:S02]  /*16eb0*/  IMAD.MOV.U32 R4, RZ, RZ, R55 ;  /* 0x000000ffff047224 */ /* 0x002fc400078e0037 */
[----:B------:R-:W-:Y:S04]  /*16ec0*/  STL [R1+0x24c], R40 ;  /* 0x00024c2801007387 */ /* 0x000fe80000100800 */
[----:B------:R1:W-:Y:S04]  /*16ed0*/  STL [R1+0x240], R4 ;  /* 0x0002400401007387 */ /* 0x0003e80000100800 */
[----:B------:R-:W2:Y:S01]  /*16ee0*/  LDL.LU.64 R54, [R1+0x338] ;  /* 0x0003380001367983 */ /* 0x000ea20000300a00 */
[----:B-1----:R-:W-:-:S03]  /*16ef0*/  IMAD.MOV.U32 R4, RZ, RZ, R41 ;  /* 0x000000ffff047224 */ /* 0x002fc600078e0029 */
[----:B----4-:R-:W-:Y:S04]  /*16f00*/  STL [R1+0x254], R58 ;  /* 0x0002543a01007387 */ /* 0x010fe80000100800 */
[----:B------:R1:W-:Y:S02]  /*16f10*/  STL [R1+0x248], R4 ;  /* 0x0002480401007387 */ /* 0x0003e40000100800 */
[----:B-1----:R-:W-:Y:S02]  /*16f20*/  IMAD.MOV.U32 R4, RZ, RZ, R59 ;  /* 0x000000ffff047224 */ /* 0x002fe400078e003b */
[----:B------:R-:W4:Y:S04]  /*16f30*/  LDL.LU.64 R58, [R1+0x2f0] ;  /* 0x0002f000013a7983 */ /* 0x000f280000300a00 */
[----:B------:R1:W-:Y:S04]  /*16f40*/  STL [R1+0x250], R4 ;  /* 0x0002500401007387 */ /* 0x0003e80000100800 */
[----:B------:R3:W-:Y:S01]  /*16f50*/  STL [R1+0x25c], R62 ;  /* 0x00025c3e01007387 */ /* 0x0007e20000100800 */
[----:B-1----:R-:W-:-:S03]  /*16f60*/  IMAD.MOV.U32 R4, RZ, RZ, R63 ;  /* 0x000000ffff047224 */ /* 0x002fc600078e003f */
[----:B---3--:R-:W3:Y:S04]  /*16f70*/  LDL.LU.64 R62, [R1+0x3f8] ;  /* 0x0003f800013e7983 */ /* 0x008ee80000300a00 */
[----:B------:R1:W-:Y:S04]  /*16f80*/  STL [R1+0x258], R4 ;  /* 0x0002580401007387 */ /* 0x0003e80000100800 */
[----:B------:R-:W-:Y:S04]  /*16f90*/  STL [R1+0x264], R42 ;  /* 0x0002642a01007387 */ /* 0x000fe80000100800 */
[----:B------:R-:W3:Y:S01]  /*16fa0*/  LDL.LU.64 R30, [R1+0x3b8] ;  /* 0x0003b800011e7983 */ /* 0x000ee20000300a00 */
[----:B-1----:R-:W-:-:S05]  /*16fb0*/  IMAD.MOV.U32 R4, RZ, RZ, R43 ;  /* 0x000000ffff047224 */ /* 0x002fca00078e002b */
[----:B------:R1:W-:Y:S04]  /*16fc0*/  STL [R1+0x260], R4 ;  /* 0x0002600401007387 */ /* 0x0003e80000100800 */
[----:B-----5:R-:W-:Y:S04]  /*16fd0*/  STL [R1+0x26c], R44 ;  /* 0x00026c2c01007387 */ /* 0x020fe80000100800 */
[----:B------:R-:W5:Y:S01]  /*16fe0*/  LDL.LU.64 R32, [R1+0x350] ;  /* 0x0003500001207983 */ /* 0x000f620000300a00 */
[----:B-1----:R-:W-:-:S03]  /*16ff0*/  IMAD.MOV.U32 R4, RZ, RZ, R45 ;  /* 0x000000ffff047224 */ /* 0x002fc600078e002d */
[----:B------:R-:W5:Y:S04]  /*17000*/  LDL.LU.64 R34, [R1+0x310] ;  /* 0x0003100001227983 */ /* 0x000f680000300a00 */
[----:B------:R1:W-:Y:S04]  /*17010*/  STL [R1+0x268], R4 ;  /* 0x0002680401007387 */ /* 0x0003e80000100800 */
[----:B------:R-:W-:Y:S04]  /*17020*/  STL [R1+0x274], R46 ;  /* 0x0002742e01007387 */ /* 0x000fe80000100800 */
[----:B------:R-:W5:Y:S01]  /*17030*/  LDL.LU.64 R36, [R1+0x400] ;  /* 0x0004000001247983 */ /* 0x000f620000300a00 */
[----:B-1----:R-:W-:-:S03]  /*17040*/  IMAD.MOV.U32 R4, RZ, RZ, R47 ;  /* 0x000000ffff047224 */ /* 0x002fc600078e002f */
[----:B------:R-:W5:Y:S04]  /*17050*/  LDL.LU.64 R38, [R1+0x3c8] ;  /* 0x0003c80001267983 */ /* 0x000f680000300a00 */
[----:B------:R1:W-:Y:S04]  /*17060*/  STL [R1+0x270], R4 ;  /* 0x0002700401007387 */ /* 0x0003e80000100800 */
[----:B------:R-:W-:Y:S04]  /*17070*/  STL [R1+0x27c], R48 ;  /* 0x00027c3001007387 */ /* 0x000fe80000100800 */
[----:B------:R-:W5:Y:S01]  /*17080*/  LDL.LU.64 R40, [R1+0x370] ;  /* 0x0003700001287983 */ /* 0x000f620000300a00 */
[----:B-1----:R-:W-:-:S03]  /*17090*/  IMAD.MOV.U32 R4, RZ, RZ, R49 ;  /* 0x000000ffff047224 */ /* 0x002fc600078e0031 */
[----:B------:R-:W5:Y:S04]  /*170a0*/  LDL.64 R42, [R1+0x328] ;  /* 0x00032800012a7983 */ /* 0x000f680000100a00 */
[----:B------:R1:W-:Y:S04]  /*170b0*/  STL [R1+0x278], R4 ;  /* 0x0002780401007387 */ /* 0x0003e80000100800 */
[----:B--2---:R-:W-:Y:S04]  /*170c0*/  STL [R1+0x284], R50 ;  /* 0x0002843201007387 */ /* 0x004fe80000100800 */
[----:B------:R-:W2:Y:S01]  /*170d0*/  LDL.LU.64 R44, [R1+0x408] ;  /* 0x00040800012c7983 */ /* 0x000ea20000300a00 */
[----:B-1----:R-:W-:-:S03]  /*170e0*/  IMAD.MOV.U32 R4, RZ, RZ, R51 ;  /* 0x000000ffff047224 */ /* 0x002fc600078e0033 */
[----:B------:R-:W2:Y:S04]  /*170f0*/  LDL.LU.64 R46, [R1+0x3d8] ;  /* 0x0003d800012e7983 */ /* 0x000ea80000300a00 */
[----:B------:R1:W-:Y:S04]  /*17100*/  STL [R1+0x280], R4 ;  /* 0x0002800401007387 */ /* 0x0003e80000100800 */
[----:B------:R1:W-:Y:S04]  /*17110*/  STL [R1+0x28c], R66 ;  /* 0x00028c4201007387 */ /* 0x0003e80000100800 */
        /* <DEDUP_REMOVED lines=13> */
[----:B---3--:R3:W-:Y:S01]  /*171f0*/  STL [R1+0x2a4], R62 ;  /* 0x0002a43e01007387 */ /* 0x0087e20000100800 */
[----:B-1----:R-:W-:-:S03]  /*17200*/  IMAD.MOV.U32 R4, RZ, RZ, R63 ;  /* 0x000000ffff047224 */ /* 0x002fc600078e003f */
[----:B---3--:R-:W3:Y:S04]  /*17210*/  LDL.LU.64 R62, [R1+0x360] ;  /* 0x00036000013e7983 */ /* 0x008ee80000300a00 */
[----:B------:R1:W-:Y:S04]  /*17220*/  STL [R1+0x2a0], R4 ;  /* 0x0002a00401007387 */ /* 0x0003e80000100800 */
[----:B------:R-:W-:Y:S01]  /*17230*/  STL [R1+0x2ac], R30 ;  /* 0x0002ac1e01007387 */ /* 0x000fe20000100800 */
[----:B-1----:R-:W-:-:S03]  /*17240*/  IMAD.MOV.U32 R4, RZ, RZ, R31 ;  /* 0x000000ffff047224 */ /* 0x002fc600078e001f */
[----:B-----5:R-:W-:Y:S04]  /*17250*/  STL [R1+0x2b4], R32 ;  /* 0x0002b42001007387 */ /* 0x020fe80000100800 */
[----:B------:R1:W-:Y:S04]  /*17260*/  STL [R1+0x2a8], R4 ;  /* 0x0002a80401007387 */ /* 0x0003e80000100800 */
[----:B------:R-:W-:Y:S01]  /*17270*/  STL [R1+0x2bc], R34 ;  /* 0x0002bc2201007387 */ /* 0x000fe20000100800 */
[----:B-1----:R-:W-:-:S05]  /*17280*/  IMAD.MOV.U32 R4, RZ, RZ, R33 ;  /* 0x000000ffff047224 */ /* 0x002fca00078e0021 */
        /* <DEDUP_REMOVED lines=13> */
[----:B--2---:R-:W-:Y:S01]  /*17360*/  STL [R1+0x2e4], R44 ;  /* 0x0002e42c01007387 */ /* 0x004fe20000100800 */
        /* <DEDUP_REMOVED lines=10> */
[----:B------:R1:W-:Y:S02]  /*17410*/  STL [R1+0x2f0], R4 ;  /* 0x0002f00401007387 */ /* 0x0003e40000100800 */
[----:B-1----:R-:W-:Y:S02]  /*17420*/  IMAD.MOV.U32 R4, RZ, RZ, R67 ;  /* 0x000000ffff047224 */ /* 0x002fe400078e0043 */
[----:B------:R-:W1:Y:S03]  /*17430*/  LDC R67, c[0x0][0x3a0] ;  /* 0x0000e800ff437b82 */ /* 0x000e660000000800 */
[----:B------:R2:W-:Y:S04]  /*17440*/  STL [R1+0x2f8], R4 ;  /* 0x0002f80401007387 */ /* 0x0005e80000100800 */
[----:B------:R-:W-:Y:S01]  /*17450*/  STL [R1+0x304], R50 ;  /* 0x0003043201007387 */ /* 0x000fe20000100800 */
[----:B--2---:R-:W-:-:S03]  /*17460*/  IMAD.MOV.U32 R4, RZ, RZ, R51 ;  /* 0x000000ffff047224 */ /* 0x004fc600078e0033 */
[----:B------:R-:W-:Y:S04]  /*17470*/  STL [R1+0x30c], R54 ;  /* 0x00030c3601007387 */ /* 0x000fe80000100800 */
[----:B------:R2:W-:Y:S01]  /*17480*/  STL [R1+0x300], R4 ;  /* 0x0003000401007387 */ /* 0x0005e20000100800 */
[----:B-1----:R-:W-:Y:S02]  /*17490*/  VIADD R66, R67, 0x3f ;  /* 0x0000003f43427836 */ /* 0x002fe40000000000 */
[----:B--2---:R-:W-:-:S03]  /*174a0*/  IMAD.MOV.U32 R4, RZ, RZ, R55 ;  /* 0x000000ffff047224 */ /* 0x004fc600078e0037 */
[----:B------:R-:W-:-:S04]  /*174b0*/  SHF.R.S32.HI R67, RZ, 0x1f, R66 ;  /* 0x0000001fff437819 */ /* 0x000fc80000011442 */
[----:B------:R-:W-:Y:S01]  /*174c0*/  LEA.HI R67, R67, R66, RZ, 0x6 ;  /* 0x0000004243437211 */ /* 0x000fe200078f30ff */
        /* <DEDUP_REMOVED lines=11> */
[----:B------:R-:W-:Y:S01]  /*17580*/  IMAD.MOV.U32 R187, RZ, RZ, RZ ;  /* 0x000000ffffbb7224 */ /* 0x000fe200078e00ff */
[----:B------:R-:W-:Y:S01]  /*17590*/  UMOV UR15, 0x1 ;  /* 0x00000001000f7882 */ /* 0x000fe20000000000 */
[----:B------:R-:W-:Y:S01]  /*175a0*/  UMOV UR31, 0x2 ;  /* 0x00000002001f7882 */ /* 0x000fe20000000000 */
[----:B------:R-:W-:Y:S01]  /*175b0*/  UMOV UR5, URZ ;  /* 0x000000ff00057c82 */ /* 0x000fe20008000000 */
[----:B------:R-:W-:Y:S01]  /*175c0*/  UMOV UR6, URZ ;  /* 0x000000ff00067c82 */ /* 0x000fe20008000000 */
[----:B------:R-:W-:Y:S01]  /*175d0*/  UMOV UR7, URZ ;  /* 0x000000ff00077c82 */ /* 0x000fe20008000000 */
[----:B----4-:R-:W-:Y:S04]  /*175e0*/  STL [R1+0x314], R58 ;  /* 0x0003143a01007387 */ /* 0x010fe80000100800 */
[----:B------:R1:W-:Y:S02]  /*175f0*/  STL [R1+0x308], R4 ;  /* 0x0003080401007387 */ /* 0x0003e40000100800 */
[----:B-1----:R-:W-:-:S05]  /*17600*/  IMAD.MOV.U32 R4, RZ, RZ, R59 ;  /* 0x000000ffff047224 */ /* 0x002fca00078e003b */
[----:B------:R1:W-:Y:S01]  /*17610*/  STL [R1+0x310], R4 ;  /* 0x0003100401007387 */ /* 0x0003e20000100800 */
[----:B---3--:R-:W-:-:S03]  /*17620*/  IMAD.MOV.U32 R5, RZ, RZ, R63 ;  /* 0x000000ffff057224 */ /* 0x008fc600078e003f */
[----:B------:R-:W-:Y:S01]  /*17630*/  STL [R1+0x31c], R62 ;  /* 0x00031c3e01007387 */ /* 0x000fe20000100800 */
[----:B-1----:R-:W-:-:S03]  /*17640*/  SHF.R.S32.HI R4, RZ, 0x6, R67 ;  /* 0x00000006ff047819 */ /* 0x002fc60000011443 */
[----:B------:R1:W-:Y:S02]  /*17650*/  STL [R1+0x318], R5 ;  /* 0x0003180501007387 */ /* 0x0003e40000100800 */
[----:B-1----:R-:W-:-:S05]  /*17660*/  VIMNMX R5, PT, PT, R4, 0x2, !PT ;  /* 0x0000000204057848 */ /* 0x002fca0007fe0100 */
[----:B------:R-:W-:-:S05]  /*17670*/  VIADD R5, R5, 0xfffffffe ;  /* 0xfffffffe05057836 */ /* 0x000fca0000000000 */
[----:B------:R1:W-:Y:S01]  /*17680*/  STL [R1+0x324], R5 ;  /* 0x0003240501007387 */ /* 0x0003e20000100800 */
[----:B------:R-:W-:Y:S02]  /*17690*/  VIADD R6, R4, 0xfffffffd ;  /* 0xfffffffd04067836 */ /* 0x000fe40000000000 */
[----:B------:R-:W-:-:S07]  /*176a0*/  IMAD.MOV.U32 R4, RZ, RZ, RZ ;  /* 0x000000ffff047224 */ /* 0x000fce00078e00ff */
.L_x_11:
[----:B------:R-:W-:Y:S01]  /*176b0*/  IMAD.U32 R4, R4, -0x80000000, RZ ;  /* 0x8000000004047824 */ /* 0x000fe200078e00ff */
[----:B------:R-:W-:-:S03]  /*176c0*/  UIADD3 UR6, UPT, UPT, UR6, 0x1, URZ ;  /* 0x0000000106067890 */ /* 0x000fc6000fffe0ff */
[----:B------:R-:W2:Y:S01]  /*176d0*/  SYNCS.PHASECHK.TRANS64.TRYWAIT P2, [UR8], R4 ;  /* 0x00000004ff0075a7 */ /* 0x000ea20008041108 */
[----:B------:R-:W-:-:S04]  /*176e0*/  UISETP.GT.AND UP1, UPT, UR6, 0x1, UPT ;  /* 0x000000010600788c */ /* 0x000fc8000bf24270 */
[----:B------:R-:W-:-:S04]  /*176f0*/  USEL UR6, UR6, URZ, !UP1 ;  /* 0x000000ff06067287 */ /* 0x000fc8000c800000 */
[----:B------:R-:W-:Y:S01]  /*17700*/  ULEA UR4, UR6, UR10, 0xf ;  /* 0x0000000a06047291 */ /* 0x000fe2000f8e78ff */
[----:B--2---:R-:W-:Y:S11]  /*17710*/  @!P2 BRA `(.L_x_9) ;  /* 0x000000ec007ca947 */ /* 0x004ff60003800000 */
.L_x_17:
[----:B-1----:R-:W1:Y:S01]  /*17720*/  S2R R5, SR_TID.X ;  /* 0x0000000000057919 */ /* 0x002e620000002100 */
[----:B------:R-:W-:-:S04]  /*17730*/  DEPBAR.LE SB0, 0x2 ;  /* 0x000080800000791a */ /* 0x000fc80000000000 */
[----:B------:R-:W-:Y:S02]  /*17740*/  UIADD3 UR5, UPT, UPT, UR5, 0x1, URZ ;  /* 0x0000000105057890 */ /* 0x000fe4000fffe0ff */
[----:B------:R-:W-:Y:S02]  /*17750*/  ULEA UR8, UR15, UR10, 0x3 ;  /* 0x0000000a0f087291 */ /* 0x000fe4000f8e18ff */
[----:B------:R-:W-:Y:S02]  /*17760*/  UISETP.GT.AND UP1, UPT, UR5, 0x2, UPT ;  /* 0x000000020500788c */ /* 0x000fe4000bf24270 */
[----:B------:R-:W-:Y:S02]  /*17770*/  UIADD3 UR8, UPT, UPT, UR8, 0x40000, URZ ;  /* 0x0004000008087890 */ /* 0x000fe4000fffe0ff */
[----:B------:R-:W-:Y:S01]  /*17780*/  USEL UR5, UR5, URZ, !UP1 ;  /* 0x000000ff05057287 */ /* 0x000fe2000c800000 */
[----:B-1----:R-:W-:-:S04]  /*17790*/  LOP3.LUT R5, R5, 0x7f, RZ, 0xc0, !PT ;  /* 0x0000007f05057812 */ /* 0x002fc800078ec0ff */
[----:B------:R-:W-:Y:S01]  /*177a0*/  LEA R186, R5, UR4, 0x8 ;  /* 0x0000000405ba7c11 */ /* 0x000fe2000f8e40ff */
[----:B------:R-:W-:Y:S06]  /*177b0*/  BAR.SYNC.DEFER_BLOCKING 0x0 ;  /* 0x0000000000007b1d */ /* 0x000fec0000010000 */
[----:B------:R-:W-:Y:S01]  /*177c0*/  UMOV UR4, UR7 ;  /* 0x0000000700047c82 */ /* 0x000fe20008000000 */
        /* <DEDUP_REMOVED lines=16> */
[----:B-1----:R1:W-:Y:S01]  /*178d0*/  STTM.x64 tmem[UR12+0x100], R4 ;  /* 0x00010004000079ed */ /* 0x0023e2000834000c */
[----:B------:R-:W2:Y:S02]  /*178e0*/  FENCE.VIEW.ASYNC.T ;  /* 0x00000000000073c6 */ /* 0x000ea40000000200 */
[----:B--2---:R-:W-:Y:S06]  /*178f0*/  BAR.SYNC.DEFER_BLOCKING 0x0 ;  /* 0x0000000000007b1d */ /* 0x004fec0000010000 */
[----:B------:R-:W-:Y:S05]  /*17900*/  @P0 BRA `(.L_x_10) ;  /* 0x0000000000d80947 */ /* 0x000fea0003800000 */
[----:B------:R-:W-:Y:S01]  /*17910*/  ULEA UR9, UR5, UR10, 0x10 ;  /* 0x0000000a05097291 */ /* 0x000fe2000f8e80ff */
[----:B------:R-:W-:Y:S01]  /*17920*/  UMOV UR7, URZ ;  /* 0x000000ff00077c82 */ /* 0x000fe20008000000 */
[----:B------:R-:W-:Y:S02]  /*17930*/  UIADD3 UR33, UPT, UPT, UR11, 0x108, URZ ;  /* 0x000001080b217890 */ /* 0x000fe4000fffe0ff */
[----:B------:R-:W-:Y:S02]  /*17940*/  USHF.R.U32.HI UR9, URZ, 0x4, UR9 ;  /* 0x00000004ff097899 */ /* 0x000fe40008011609 */
[----:B------:R-:W-:Y:S02]  /*17950*/  UIADD3 UR55, UPT, UPT, UR11, 0x110, URZ ;  /* 0x000001100b377890 */ /* 0x000fe4000fffe0ff */
[----:B------:R-:W-:Y:S02]  /*17960*/  USGXT.U32 UR20, UR9, 0xe ;  /* 0x0000000e0914789a */ /* 0x000fe40008000000 */
[----:B------:R-:W-:-:S02]  /*17970*/  UIADD3 UR56, UPT, UPT, UR11, 0x118, URZ ;  /* 0x000001180b387890 */ /* 0x000fc4000fffe0ff */
[----:B------:R-:W-:Y:S02]  /*17980*/  UIADD3 UR22, UP1, UPT, UR20, 0x2, URZ ;  /* 0x0000000214167890 */ /* 0x000fe4000ff3e0ff */
[----:B------:R-:W-:Y:S02]  /*17990*/  UIADD3 UR57, UPT, UPT, UR11, 0x120, URZ ;  /* 0x000001200b397890 */ /* 0x000fe4000fffe0ff */
[----:B------:R-:W-:Y:S02]  /*179a0*/  UIADD3.X UR23, UPT, UPT, UR7, 0x40004040, URZ, UP1, !UPT ;  /* 0x4000404007177890 */ /* 0x000fe40008ffe4ff */
[----:B------:R-:W-:Y:S02]  /*179b0*/  UIADD3 UR46, UP1, UPT, UR22, 0x2, URZ ;  /* 0x00000002162e7890 */ /* 0x000fe4000ff3e0ff */
[----:B------:R-:W-:Y:S02]  /*179c0*/  UIADD3 UR48, UP2, UPT, UR22, 0x4, URZ ;  /* 0x0000000416307890 */ /* 0x000fe4000ff5e0ff */
[----:B------:R-:W-:-:S02]  /*179d0*/  UIADD3 UR50, UP3, UPT, UR22, 0x7fe, URZ ;  /* 0x000007fe16327890 */ /* 0x000fc4000ff7e0ff */
[----:B------:R-:W-:Y:S02]  /*179e0*/  UIADD3 UR52, UP4, UPT, UR22, 0x800, URZ ;  /* 0x0000080016347890 */ /* 0x000fe4000ff9e0ff */
[----:B------:R-:W-:Y:S02]  /*179f0*/  UIADD3 UR24, UP5, UPT, UR22, 0x802, URZ ;  /* 0x0000080216187890 */ /* 0x000fe4000ffbe0ff */
[----:B------:R-:W-:Y:S02]  /*17a00*/  UIADD3.X UR47, UPT, UPT, UR23, URZ, URZ, UP1, !UPT ;  /* 0x000000ff172f7290 */ /* 0x000fe40008ffe4ff */
[----:B------:R-:W-:Y:S02]  /*17a10*/  UIADD3 UR26, UP6, UPT, UR22, 0x804, URZ ;  /* 0x00000804161a7890 */ /* 0x000fe4000ffde0ff */
[----:B------:R-:W-:Y:S02]  /*17a20*/  UIADD3.X UR49, UPT, UPT, UR23, URZ, URZ, UP2, !UPT ;  /* 0x000000ff17317290 */ /* 0x000fe400097fe4ff */
[----:B------:R-:W-:-:S02]  /*17a30*/  UIADD3.X UR51, UPT, UPT, UR23, URZ, URZ, UP3, !UPT ;  /* 0x000000ff17337290 */ /* 0x000fc40009ffe4ff */
[----:B------:R-:W-:Y:S02]  /*17a40*/  UIADD3 UR58, UPT, UPT, UR11, 0x128, URZ ;  /* 0x000001280b3a7890 */ /* 0x000fe4000fffe0ff */
[----:B------:R-:W-:Y:S02]  /*17a50*/  UIADD3.X UR53, UPT, UPT, UR23, URZ, URZ, UP4, !UPT ;  /* 0x000000ff17357290 */ /* 0x000fe4000a7fe4ff */
[----:B------:R-:W-:Y:S02]  /*17a60*/  UIADD3 UR59, UPT, UPT, UR11, 0x130, URZ ;  /* 0x000001300b3b7890 */ /* 0x000fe4000fffe0ff */
[----:B------:R-:W-:Y:S01]  /*17a70*/  UIADD3.X UR25, UPT, UPT, UR23, URZ, URZ, UP5, !UPT ;  /* 0x000000ff17197290 */ /* 0x000fe2000affe4ff */
[----:B------:R-:W-:Y:S01]  /*17a80*/  UMOV UR18, 0x0 ;  /* 0x0000000000127882 */ /* 0x000fe20000000000 */
[----:B------:R-:W-:Y:S01]  /*17a90*/  UMOV UR19, 0x8400910 ;  /* 0x0840091000137882 */ /* 0x000fe20000000000 */
[----:B------:R-:W-:Y:S01]  /*17aa0*/  UIADD3 UR60, UPT, UPT, UR11, 0x138, URZ ;  /* 0x000001380b3c7890 */ /* 0x000fe2000fffe0ff */
[----:B------:R-:W-:Y:S01]  /*17ab0*/  UMOV UR21, 0x40004040 ;  /* 0x4000404000157882 */ /* 0x000fe20000000000 */
[----:B------:R-:W-:Y:S01]  /*17ac0*/  UIADD3.X UR27, UPT, UPT, UR23, URZ, URZ, UP6, !UPT ;  /* 0x000000ff171b7290 */ /* 0x000fe2000b7fe4ff */
[----:B------:R2:W-:Y:S01]  /*17ad0*/  UTCHMMA tmem[UR14], gdesc[UR20], tmem[UR11], tmem[UR18], idesc[UR19], UPT ;  /* 0x00ff12140e0079ea */ /* 0x0005e2000b80000b */
[----:B------:R-:W-:Y:S01]  /*17ae0*/  UMOV UR16, 0x0 ;  /* 0x0000000000107882 */ /* 0x000fe20000000000 */
[----:B------:R-:W-:Y:S01]  /*17af0*/  UMOV UR17, 0x8400910 ;  /* 0x0840091000117882 */ /* 0x000fe20000000000 */
[----:B------:R-:W-:Y:S01]  /*17b00*/  UMOV UR34, 0x0 ;  /* 0x0000000000227882 */ /* 0x000fe20000000000 */
[----:B------:R-:W-:Y:S01]  /*17b10*/  UMOV UR35, 0x8400910 ;  /* 0x0840091000237882 */ /* 0x000fe20000000000 */
        /* <DEDUP_REMOVED lines=11> */
[----:B------:R-:W-:Y:S01]  /*17bd0*/  UMOV UR9, URZ ;  /* 0x000000ff00097c82 */ /* 0x000fe20008000000 */
[----:B------:R2:W-:Y:S01]  /*17be0*/  UTCHMMA tmem[UR57], gdesc[UR50], tmem[UR11], tmem[UR38], idesc[UR39], UPT ;  /* 0x00ff2632390079ea */ /* 0x0005e2000b80000b */
[----:B------:R-:W-:Y:S01]  /*17bf0*/  UMOV UR44, 0x0 ;  /* 0x00000000002c7882 */ /* 0x000fe20000000000 */
[----:B------:R-:W-:Y:S01]  /*17c00*/  UMOV UR45, 0x8400910 ;  /* 0x08400910002d7882 */ /* 0x000fe20000000000 */
[----:B------:R2:W-:Y:S01]  /*17c10*/  UTCHMMA tmem[UR58], gdesc[UR52], tmem[UR11], tmem[UR40], idesc[UR41], UPT ;  /* 0x00ff28343a0079ea */ /* 0x0005e2000b80000b */
[----:B------:R-:W-:Y:S01]  /*17c20*/  UMOV UR7, UR8 ;  /* 0x0000000800077c82 */ /* 0x000fe20008000000 */
[----:B------:R2:W-:Y:S01]  /*17c30*/  UTCHMMA tmem[UR59], gdesc[UR24], tmem[UR11], tmem[UR42], idesc[UR43], UPT ;  /* 0x00ff2a183b0079ea */ /* 0x0005e2000b80000b */
[----:B------:R2:W-:Y:S01]  /*17c40*/  UTCHMMA tmem[UR60], gdesc[UR26], tmem[UR11], tmem[UR44], idesc[UR45], UPT ;  /* 0x00ff2c1a3c0079ea */ /* 0x0005e2000b80000b */
[----:B------:R2:W-:Y:S01]  /*17c50*/  UTCBAR [UR7], URZ ;  /* 0x000000ff070073e9 */ /* 0x0005e200080000ff */
[----:B------:R-:W-:Y:S01]  /*17c60*/  NOP ;  /* 0x0000000000007918 */ /* 0x000fe20000000000 */
.L_x_10:
[----:B-1----:R-:W1:Y:S01]  /*17c70*/  LDC R4, c[0x0][0x3a0] ;  /* 0x0000e800ff047b82 */ /* 0x002e620000000800 */
[----:B------:R-:W3:Y:S01]  /*17c80*/  S2R R7, SR_TID.X ;  /* 0x0000000000077919 */ /* 0x000ee20000002100 */
[----:B------:R-:W-:Y:S01]  /*17c90*/  IADD3 R2, P5, PT, R2, UR30, RZ ;  /* 0x0000001e02027c10 */ /* 0x000fe2000ffbe0ff */
[----:B------:R-:W4:Y:S03]  /*17ca0*/  LDL.LU R9, [R1] ;  /* 0x0000000001097983 */ /* 0x000f260000300800 */
[----:B------:R-:W-:Y:S02]  /*17cb0*/  IADD3.X R68, PT, PT, R68, UR13, RZ, P5, !PT ;  /* 0x0000000d44447c10 */ /* 0x000fe4000affe4ff */
[----:B------:R-:W5:Y:S01]  /*17cc0*/  LDC R5, c[0x0][0x3a0] ;  /* 0x0000e800ff057b82 */ /* 0x000f620000000800 */
[----:B-1----:R-:W-:-:S05]  /*17cd0*/  VIADD R6, R4, 0x3f ;  /* 0x0000003f04067836 */ /* 0x002fca0000000000 */
[----:B------:R-:W-:Y:S01]  /*17ce0*/  SHF.R.S32.HI R4, RZ, 0x1f, R6 ;  /* 0x0000001fff047819 */ /* 0x000fe20000011406 */
[----:B-----5:R-:W-:-:S03]  /*17cf0*/  VIADD R5, R5, 0xffffff40 ;  /* 0xffffff4005057836 */ /* 0x020fc60000000000 */
[----:B------:R-:W-:Y:S02]  /*17d00*/  LEA.HI R4, R4, R6, RZ, 0x6 ;  /* 0x0000000604047211 */ /* 0x000fe400078f30ff */
[----:B---3--:R-:W-:Y:S01]  /*17d10*/  LOP3.LUT R7, R7, 0x3f, RZ, 0xc0, !PT ;  /* 0x0000003f07077812 */ /* 0x008fe200078ec0ff */
[----:B------:R-:W-:Y:S01]  /*17d20*/  IMAD R6, R187, -0x40, R5 ;  /* 0xffffffc0bb067824 */ /* 0x000fe200078e0205 */
[----:B------:R-:W-:Y:S01]  /*17d30*/  SHF.R.S32.HI R4, RZ, 0x6, R4 ;  /* 0x00000006ff047819 */ /* 0x000fe20000011404 */
[----:B------:R-:W-:Y:S01]  /*17d40*/  IMAD.MOV.U32 R5, RZ, RZ, R68 ;  /* 0x000000ffff057224 */ /* 0x000fe200078e0044 */
[----:B------:R-:W-:Y:S02]  /*17d50*/  BAR.SYNC.DEFER_BLOCKING 0x0 ;  /* 0x0000000000007b1d */ /* 0x000fe40000010000 */
[----:B------:R-:W-:Y:S01]  /*17d60*/  ISETP.GT.AND P2, PT, R6, RZ, PT ;  /* 0x000000ff0600720c */ /* 0x000fe20003f44270 */
[----:B------:R-:W-:-:S05]  /*17d70*/  VIADD R4, R4, 0xfffffffd ;  /* 0xfffffffd04047836 */ /* 0x000fca0000000000 */
[----:B------:R-:W-:Y:S02]  /*17d80*/  ISETP.GE.AND P3, PT, R187, R4, PT ;  /* 0x00000004bb00720c */ /* 0x000fe40003f66270 */
[----:B------:R-:W-:-:S04]  /*17d90*/  SEL R4, RZ, 0x4, !P2 ;  /* 0x00000004ff047807 */ /* 0x000fc80005000000 */
[----:B------:R-:W-:-:S04]  /*17da0*/  SEL R4, R4, RZ, !P3 ;  /* 0x000000ff04047207 */ /* 0x000fc80005800000 */
[----:B------:R-:W-:Y:S01]  /*17db0*/  ISETP.NE.U32.AND P2, PT, R4, RZ, PT ;  /* 0x000000ff0400720c */ /* 0x000fe20003f45070 */
[----:B------:R-:W-:-:S12]  /*17dc0*/  IMAD.MOV.U32 R4, RZ, RZ, R2 ;  /* 0x000000ffff047224 */ /* 0x000fd800078e0002 */
[----:B------:R-:W-:Y:S01]  /*17dd0*/  @!PT LDS RZ, [RZ] ;  /* 0x00000000fffff984 */ /* 0x000fe20000000800 */
[----:B------:R-:W-:Y:S01]  /*17de0*/  @!PT LDS RZ, [RZ] ;  /* 0x00000000fffff984 */ /* 0x000fe20000000800 */
[----:B------:R-:W-:Y:S01]  /*17df0*/  @!PT LDS RZ, [RZ] ;  /* 0x00000000fffff984 */ /* 0x000fe20000000800 */
[----:B------:R1:W-:Y:S01]  /*17e00*/  LDGSTS.E [R186+0x30000], desc[UR28][R4.64], P2 ;  /* 0x3000000004ba7fae */ /* 0x0003e200091a101c */
[----:B------:R-:W-:-:S04]  /*17e10*/  ISETP.GT.AND P2, PT, R6, 0x1, PT ;  /* 0x000000010600780c */ /* 0x000fc80003f44270 */
[----:B-1----:R-:W-:Y:S02]  /*17e20*/  SEL R4, RZ, 0x4, !P2 ;  /* 0x00000004ff047807 */ /* 0x002fe40005000000 */
[----:B------:R-:W-:Y:S02]  /*17e30*/  ISETP.GE.AND P2, PT, R7, R6, PT ;  /* 0x000000060700720c */ /* 0x000fe40003f46270 */
[----:B------:R-:W-:Y:S01]  /*17e40*/  SEL R4, R4, RZ, !P3 ;  /* 0x000000ff04047207 */ /* 0x000fe20005800000 */
[----:B------:R-:W3:Y:S03]  /*17e50*/  LDL.LU R7, [R1+0x4] ;  /* 0x0000040001077983 */ /* 0x000ee60000300800 */
[----:B------:R-:W-:Y:S01]  /*17e60*/  ISETP.NE.U32.AND P5, PT, R4, RZ, PT ;  /* 0x000000ff0400720c */ /* 0x000fe20003fa5070 */
[----:B------:R-:W5:Y:S01]  /*17e70*/  LDL.LU R12, [R1+0x20] ;  /* 0x00002000010c7983 */ /* 0x000f620000300800 */
[----:B------:R-:W-:-:S02]  /*17e80*/  SEL R4, RZ, 0x4, P2 ;  /* 0x00000004ff047807 */ /* 0x000fc40001000000 */
[----:B------:R-:W-:Y:S01]  /*17e90*/  IADD3 R69, P2, PT, R69, UR30, RZ ;  /* 0x0000001e45457c10 */ /* 0x000fe2000ff5e0ff */
[----:B--2---:R-:W2:Y:S01]  /*17ea0*/  LDL.LU R11, [R1+0x24] ;  /* 0x00002400010b7983 */ /* 0x004ea20000300800 */
[----:B------:R-:W-:Y:S02]  /*17eb0*/  SEL R4, R4, RZ, !P3 ;  /* 0x000000ff04047207 */ /* 0x000fe40005800000 */
[----:B------:R-:W-:Y:S01]  /*17ec0*/  IADD3.X R70, PT, PT, R70, UR13, RZ, P2, !PT ;  /* 0x0000000d46467c10 */ /* 0x000fe200097fe4ff */
[----:B------:R-:W2:Y:S01]  /*17ed0*/  LDL.LU R17, [R1+0x40] ;  /* 0x0000400001117983 */ /* 0x000ea20000300800 */
[----:B------:R-:W-:Y:S01]  /*17ee0*/  ISETP.NE.U32.AND P2, PT, R4, RZ, PT ;  /* 0x000000ff0400720c */ /* 0x000fe20003f45070 */
[----:B------:R-:W-:Y:S02]  /*17ef0*/  IMAD.MOV.U32 R4, RZ, RZ, R69 ;  /* 0x000000ffff047224 */ /* 0x000fe400078e0045 */
[----:B------:R-:W-:Y:S01]  /*17f00*/  IMAD.MOV.U32 R5, RZ, RZ, R70 ;  /* 0x000000ffff057224 */ /* 0x000fe200078e0046 */
[----:B------:R-:W-:Y:S01]  /*17f10*/  IADD3 R71, P6, PT, R71, UR30, RZ ;  /* 0x0000001e47477c10 */ /* 0x000fe2000ffde0ff */
[----:B------:R-:W2:Y:S04]  /*17f20*/  LDL.LU R8, [R1+0x44] ;  /* 0x0000440001087983 */ /* 0x000ea80000300800 */
[----:B------:R1:W-:Y:S01]  /*17f30*/  LDGSTS.E [R186+0x30004], desc[UR28][R4.64], P5 ;  /* 0x3000400004ba7fae */ /* 0x0003e2000a9a101c */
[----:B------:R-:W-:-:S02]  /*17f40*/  ISETP.GT.AND P5, PT, R6, 0x2, PT ;  /* 0x000000020600780c */ /* 0x000fc40003fa4270 */
[----:B------:R-:W-:Y:S01]  /*17f50*/  IADD3.X R72, PT, PT, R72, UR13, RZ, P6, !PT ;  /* 0x0000000d48487c10 */ /* 0x000fe2000b7fe4ff */
[----:B------:R-:W2:Y:S01]  /*17f60*/  LDL.LU R18, [R1+0x60] ;  /* 0x0000600001127983 */ /* 0x000ea20000300800 */
[----:B-1----:R-:W-:-:S03]  /*17f70*/  SEL R4, RZ, 0x4, !P5 ;  /* 0x00000004ff047807 */ /* 0x002fc60006800000 */
[----:B------:R-:W-:Y:S01]  /*17f80*/  IMAD.MOV.U32 R5, RZ, RZ, R72 ;  /* 0x000000ffff057224 */ /* 0x000fe200078e0048 */
[----:B------:R-:W-:Y:S01]  /*17f90*/  IADD3 R73, P6, PT, R73, UR30, RZ ;  /* 0x0000001e49497c10 */ /* 0x000fe2000ffde0ff */
[----:B------:R-:W2:Y:S01]  /*17fa0*/  LDL.LU R10, [R1+0x64] ;  /* 0x00006400010a7983 */ /* 0x000ea20000300800 */
[----:B------:R-:W-:Y:S02]  /*17fb0*/  SEL R4, R4, RZ, !P3 ;  /* 0x000000ff04047207 */ /* 0x000fe40005800000 */
[----:B------:R-:W-:Y:S01]  /*17fc0*/  IADD3.X R74, PT, PT, R74, UR13, RZ, P6, !PT ;  /* 0x0000000d4a4a7c10 */ /* 0x000fe2000b7fe4ff */
[----:B------:R-:W2:Y:S01]  /*17fd0*/  LDL.LU R15, [R1+0x80] ;  /* 0x00008000010f7983 */ /* 0x000ea20000300800 */
[----:B------:R-:W-:Y:S01]  /*17fe0*/  ISETP.NE.U32.AND P5, PT, R4, RZ, PT ;  /* 0x000000ff0400720c */ /* 0x000fe20003fa5070 */
[----:B------:R-:W-:Y:S01]  /*17ff0*/  IMAD.MOV.U32 R4, RZ, RZ, R71 ;  /* 0x000000ffff047224 */ /* 0x000fe200078e0047 */
[----:B------:R-:W-:Y:S01]  /*18000*/  IADD3 R75, P6, PT, R75, UR30, RZ ;  /* 0x0000001e4b4b7c10 */ /* 0x000fe2000ffde0ff */
[----:B------:R-:W2:Y:S10]  /*18010*/  LDL.LU R13, [R1+0x84] ;  /* 0x00008400010d7983 */ /* 0x000eb40000300800 */
[----:B------:R1:W-:Y:S01]  /*18020*/  LDGSTS.E [R186+0x30008], desc[UR28][R4.64], P5 ;  /* 0x3000800004ba7fae */ /* 0x0003e2000a9a101c */
[----:B------:R-:W-:-:S02]  /*18030*/  ISETP.GT.AND P5, PT, R6, 0x3, PT ;  /* 0x000000030600780c */ /* 0x000fc40003fa4270 */
[----:B------:R-:W-:Y:S01]  /*18040*/  IADD3.X R76, PT, PT, R76, UR13, RZ, P6, !PT ;  /* 0x0000000d4c4c7c10 */ /* 0x000fe2000b7fe4ff */
[----:B------:R-:W-:Y:S01]  /*18050*/  UIADD3 UR31, UPT, UPT, UR31, 0x1, URZ ;  /* 0x000000011f1f7890 */ /* 0x000fe2000fffe0ff */
[----:B------:R-:W2:Y:S01]  /*18060*/  LDL.LU R14, [R1+0xa4] ;  /* 0x0000a400010e7983 */ /* 0x000ea20000300800 */
[----:B-1----:R-:W-:Y:S01]  /*18070*/  SEL R4, RZ, 0x4, !P5 ;  /* 0x00000004ff047807 */ /* 0x002fe20006800000 */
[----:B------:R-:W-:Y:S01]  /*18080*/  IMAD.MOV.U32 R5, RZ, RZ, R74 ;  /* 0x000000ffff057224 */ /* 0x000fe200078e004a */
[----:B------:R-:W-:Y:S01]  /*18090*/  IADD3 R77, P6, PT, R77, UR30, RZ ;  /* 0x0000001e4d4d7c10 */ /* 0x000fe2000ffde0ff */
[----:B------:R-:W-:Y:S01]  /*180a0*/  UISETP.GT.AND UP1, UPT, UR31, 0x2, UPT ;  /* 0x000000021f00788c */ /* 0x000fe2000bf24270 */
[----:B------:R-:W-:Y:S01]  /*180b0*/  SEL R4, R4, RZ, !P3 ;  /* 0x000000ff04047207 */ /* 0x000fe20005800000 */
[----:B------:R-:W2:Y:S03]  /*180c0*/  LDL.LU R19, [R1+0xc4] ;  /* 0x0000c40001137983 */ /* 0x000ea60000300800 */
[----:B------:R-:W-:Y:S01]  /*180d0*/  ISETP.NE.U32.AND P5, PT, R4, RZ, PT ;  /* 0x000000ff0400720c */ /* 0x000fe20003fa5070 */
[----:B------:R-:W-:-:S12]  /*180e0*/  IMAD.MOV.U32 R4, RZ, RZ, R73 ;  /* 0x000000ffff047224 */ /* 0x000fd800078e0049 */
[----:B------:R1:W-:Y:S01]  /*180f0*/  LDGSTS.E [R186+0x3000c], desc[UR28][R4.64], P5 ;  /* 0x3000c00004ba7fae */ /* 0x0003e2000a9a101c */
[----:B------:R-:W-:-:S04]  /*18100*/  ISETP.GT.AND P5, PT, R6, 0x4, PT ;  /* 0x000000040600780c */ /* 0x000fc80003fa4270 */
[----:B-1----:R-:W-:-:S04]  /*18110*/  SEL R4, RZ, 0x4, !P5 ;  /* 0x00000004ff047807 */ /* 0x002fc80006800000 */
[----:B------:R-:W-:-:S04]  /*18120*/  SEL R4, R4, RZ, !P3 ;  /* 0x000000ff04047207 */ /* 0x000fc80005800000 */
[----:B------:R-:W-:Y:S01]  /*18130*/  ISETP.NE.U32.AND P5, PT, R4, RZ, PT ;  /* 0x000000ff0400720c */ /* 0x000fe20003fa5070 */
[----:B------:R-:W-:Y:S02]  /*18140*/  IMAD.MOV.U32 R4, RZ, RZ, R75 ;  /* 0x000000ffff047224 */ /* 0x000fe400078e004b */
[----:B------:R-:W-:-:S10]  /*18150*/  IMAD.MOV.U32 R5, RZ, RZ, R76 ;  /* 0x000000ffff057224 */ /* 0x000fd400078e004c */
[----:B------:R1:W-:Y:S01]  /*18160*/  LDGSTS.E [R186+0x30010], desc[UR28][R4.64], P5 ;  /* 0x3001000004ba7fae */ /* 0x0003e2000a9a101c */
[----:B------:R-:W-:-:S04]  /*18170*/  ISETP.GT.AND P5, PT, R6, 0x5, PT ;  /* 0x000000050600780c */ /* 0x000fc80003fa4270 */
[----:B-1----:R-:W-:-:S04]  /*18180*/  SEL R4, RZ, 0x4, !P5 ;  /* 0x00000004ff047807 */ /* 0x002fc80006800000 */
[----:B------:R-:W-:-:S04]  /*18190*/  SEL R4, R4, RZ, !P3 ;  /* 0x000000ff04047207 */ /* 0x000fc80005800000 */
[----:B------:R-:W-:Y:S02]  /*181a0*/  ISETP.NE.U32.AND P5, PT, R4, RZ, PT ;  /* 0x000000ff0400720c */ /* 0x000fe40003fa5070 */
[----:B------:R-:W-:Y:S01]  /*181b0*/  IADD3.X R78, PT, PT, R78, UR13, RZ, P6, !PT ;  /* 0x0000000d4e4e7c10 */ /* 0x000fe2000b7fe4ff */
[----:B------:R-:W-:-:S04]  /*181c0*/  IMAD.MOV.U32 R4, RZ, RZ, R77 ;  /* 0x000000ffff047224 */ /* 0x000fc800078e004d */
[----:B------:R-:W-:-:S06]  /*181d0*/  IMAD.MOV.U32 R5, RZ, RZ, R78 ;  /* 0x000000ffff057224 */ /* 0x000fcc00078e004e */
[----:B------:R1:W-:Y:S01]  /*181e0*/  LDGSTS.E [R186+0x30014], desc[UR28][R4.64], P5 ;  /* 0x3001400004ba7fae */ /* 0x0003e2000a9a101c */
[----:B------:R-:W-:Y:S02]  /*181f0*/  ISETP.GT.AND P5, PT, R6, 0x6, PT ;  /* 0x000000060600780c */ /* 0x000fe40003fa4270 */
[----:B------:R-:W-:Y:S02]  /*18200*/  IADD3 R79, P6, PT, R79, UR30, RZ ;  /* 0x0000001e4f4f7c10 */ /* 0x000fe4000ffde0ff */
        /* <DEDUP_REMOVED lines=502> */
[C---:B------:R-:W-:Y:S02]  /*1a170*/  ISETP.GT.AND P5, PT, R6.reuse, 0x3e, PT ;  /* 0x0000003e0600780c */ /* 0x040fe40003fa4270 */
[----:B------:R-:W-:Y:S02]  /*1a180*/  ISETP.GT.AND P6, PT, R6, 0x3f, PT ;  /* 0x0000003f0600780c */ /* 0x000fe40003fc4270 */
[----:B-1----:R-:W-:Y:S02]  /*1a190*/  SEL R5, RZ, 0x4, !P5 ;  /* 0x00000004ff057807 */ /* 0x002fe40006800000 */
[----:B------:R-:W-:Y:S02]  /*1a1a0*/  SEL R4, RZ, 0x4, !P6 ;  /* 0x00000004ff047807 */ /* 0x000fe40007000000 */
[----:B------:R-:W-:Y:S02]  /*1a1b0*/  SEL R5, R5, RZ, !P3 ;  /* 0x000000ff05057207 */ /* 0x000fe40005800000 */
[----:B------:R-:W-:-:S02]  /*1a1c0*/  IADD3 R194, P6, PT, R194, UR30, RZ ;  /* 0x0000001ec2c27c10 */ /* 0x000fc4000ffde0ff */
[----:B------:R-:W-:Y:S02]  /*1a1d0*/  ISETP.NE.U32.AND P5, PT, R5, RZ, PT ;  /* 0x000000ff0500720c */ /* 0x000fe40003fa5070 */
[----:B------:R-:W-:Y:S02]  /*1a1e0*/  SEL R4, R4, RZ, !P3 ;  /* 0x000000ff04047207 */ /* 0x000fe40005800000 */
[----:B------:R-:W-:Y:S02]  /*1a1f0*/  IADD3.X R193, PT, PT, R193, UR13, RZ, P6, !PT ;  /* 0x0000000dc1c17c10 */ /* 0x000fe4000b7fe4ff */
[----:B------:R-:W-:Y:S02]  /*1a200*/  IADD3 R196, P6, PT, R196, UR30, RZ ;  /* 0x0000001ec4c47c10 */ /* 0x000fe4000ffde0ff */
[----:B------:R-:W-:Y:S01]  /*1a210*/  ISETP.NE.U32.AND P3, PT, R4, RZ, PT ;  /* 0x000000ff0400720c */ /* 0x000fe20003f65070 */
[----:B------:R-:W-:Y:S01]  /*1a220*/  IMAD.MOV.U32 R4, RZ, RZ, R194 ;  /* 0x000000ffff047224 */ /* 0x000fe200078e00c2 */
[----:B------:R-:W-:Y:S01]  /*1a230*/  IADD3.X R195, PT, PT, R195, UR13, RZ, P6, !PT ;  /* 0x0000000dc3c37c10 */ /* 0x000fe2000b7fe4ff */
[----:B------:R-:W-:-:S05]  /*1a240*/  IMAD.MOV.U32 R5, RZ, RZ, R193 ;  /* 0x000000ffff057224 */ /* 0x000fca00078e00c1 */
[----:B------:R1:W-:Y:S01]  /*1a250*/  LDGSTS.E [R186+0x300f8], desc[UR28][R4.64], P5 ;  /* 0x300f800004ba7fae */ /* 0x0003e2000a9a101c */
[----:B------:R-:W-:Y:S01]  /*1a260*/  USEL UR31, UR31, URZ, !UP1 ;  /* 0x000000ff1f1f7287 */ /* 0x000fe2000c800000 */
[----:B-1----:R-:W-:Y:S02]  /*1a270*/  IMAD.MOV.U32 R4, RZ, RZ, R196 ;  /* 0x000000ffff047224 */ /* 0x002fe400078e00c4 */
[----:B------:R-:W-:Y:S01]  /*1a280*/  IMAD.MOV.U32 R5, RZ, RZ, R195 ;  /* 0x000000ffff057224 */ /* 0x000fe200078e00c3 */
[----:B------:R-:W-:-:S04]  /*1a290*/  ULEA UR7, UR31, UR10, 0x10 ;  /* 0x0000000a1f077291 */ /* 0x000fc8000f8e80ff */
[----:B------:R1:W-:Y:S01]  /*1a2a0*/  LDGSTS.E [R186+0x300fc], desc[UR28][R4.64], P3 ;  /* 0x300fc00004ba7fae */ /* 0x0003e200099a101c */
[----:B------:R-:W-:Y:S02]  /*1a2b0*/  IADD3 R198, P3, PT, R198, UR54, RZ ;  /* 0x00000036c6c67c10 */ /* 0x000fe4000ff7e0ff */
[----:B------:R-:W-:Y:S01]  /*1a2c0*/  IADD3 R206, P5, PT, R206, UR54, RZ ;  /* 0x00000036cece7c10 */ /* 0x000fe2000ffbe0ff */
[----:B------:R-:W-:Y:S01]  /*1a2d0*/  VIADD R6, R0, UR7 ;  /* 0x0000000700067c36 */ /* 0x000fe20008000000 */
[----:B------:R-:W-:Y:S01]  /*1a2e0*/  IADD3.X R197, PT, PT, R197, UR32, RZ, P3, !PT ;  /* 0x00000020c5c57c10 */ /* 0x000fe20009ffe4ff */
[----:B------:R-:W0:Y:S01]  /*1a2f0*/  LDGDEPBAR ;  /* 0x00000000000079af */ /* 0x000e220000000000 */
[----:B------:R-:W-:Y:S02]  /*1a300*/  IADD3.X R205, PT, PT, R205, UR32, RZ, P5, !PT ;  /* 0x00000020cdcd7c10 */ /* 0x000fe4000affe4ff */
[----:B------:R-:W-:Y:S01]  /*1a310*/  IADD3 R214, P3, PT, R214, UR54, RZ ;  /* 0x00000036d6d67c10 */ /* 0x000fe2000ff7e0ff */
[----:B-1----:R-:W-:-:S02]  /*1a320*/  IMAD.MOV.U32 R4, RZ, RZ, R198 ;  /* 0x000000ffff047224 */ /* 0x002fc400078e00c6 */
[----:B------:R-:W-:Y:S01]  /*1a330*/  IMAD.MOV.U32 R5, RZ, RZ, R197 ;  /* 0x000000ffff057224 */ /* 0x000fe200078e00c5 */
[----:B------:R-:W-:-:S04]  /*1a340*/  IADD3.X R213, PT, PT, R213, UR32, RZ, P3, !PT ;  /* 0x00000020d5d57c10 */ /* 0x000fc80009ffe4ff */
[----:B------:R1:W-:Y:S01]  /*1a350*/  LDGSTS.E [R6], desc[UR28][R4.64], P2 ;  /* 0x0000000004067fae */ /* 0x0003e200091a101c */
[----:B------:R-:W-:Y:S02]  /*1a360*/  IADD3 R222, P5, PT, R222, UR54, RZ ;  /* 0x00000036dede7c10 */ /* 0x000fe4000ffbe0ff */
[----:B------:R-:W-:Y:S02]  /*1a370*/  IADD3 R230, P3, PT, R230, UR54, RZ ;  /* 0x00000036e6e67c10 */ /* 0x000fe4000ff7e0ff */
[----:B------:R-:W-:Y:S01]  /*1a380*/  IADD3.X R221, PT, PT, R221, UR32, RZ, P5, !PT ;  /* 0x00000020dddd7c10 */ /* 0x000fe2000affe4ff */
[----:B-1----:R-:W-:Y:S02]  /*1a390*/  IMAD.MOV.U32 R4, RZ, RZ, R206 ;  /* 0x000000ffff047224 */ /* 0x002fe400078e00ce */
[----:B------:R-:W-:-:S05]  /*1a3a0*/  IMAD.MOV.U32 R5, RZ, RZ, R205 ;  /* 0x000000ffff057224 */ /* 0x000fca00078e00cd */
[----:B------:R1:W-:Y:S01]  /*1a3b0*/  LDGSTS.E [R6+0x400], desc[UR28][R4.64], P2 ;  /* 0x0040000004067fae */ /* 0x0003e200091a101c */
[----:B------:R-:W-:Y:S02]  /*1a3c0*/  IADD3.X R229, PT, PT, R229, UR32, RZ, P3, !PT ;  /* 0x00000020e5e57c10 */ /* 0x000fe40009ffe4ff */
[----:B------:R-:W-:Y:S01]  /*1a3d0*/  IADD3 R238, P5, PT, R238, UR54, RZ ;  /* 0x00000036eeee7c10 */ /* 0x000fe2000ffbe0ff */
[----:B-1----:R-:W-:Y:S02]  /*1a3e0*/  IMAD.MOV.U32 R4, RZ, RZ, R214 ;  /* 0x000000ffff047224 */ /* 0x002fe400078e00d6 */
[----:B------:R-:W-:-:S05]  /*1a3f0*/  IMAD.MOV.U32 R5, RZ, RZ, R213 ;  /* 0x000000ffff057224 */ /* 0x000fca00078e00d5 */
[----:B------:R1:W-:Y:S01]  /*1a400*/  LDGSTS.E [R6+0x800], desc[UR28][R4.64], P2 ;  /* 0x0080000004067fae */ /* 0x0003e200091a101c */
[----:B------:R-:W-:Y:S02]  /*1a410*/  IADD3.X R237, PT, PT, R237, UR32, RZ, P5, !PT ;  /* 0x00000020eded7c10 */ /* 0x000fe4000affe4ff */
[----:B---3--:R-:W-:Y:S01]  /*1a420*/  IADD3 R7, P5, PT, R7, UR54, RZ ;  /* 0x0000003607077c10 */ /* 0x008fe2000ffbe0ff */
[----:B-1----:R-:W-:Y:S02]  /*1a430*/  IMAD.MOV.U32 R4, RZ, RZ, R222 ;  /* 0x000000ffff047224 */ /* 0x002fe400078e00de */
[----:B------:R-:W-:Y:S01]  /*1a440*/  IMAD.MOV.U32 R5, RZ, RZ, R221 ;  /* 0x000000ffff057224 */ /* 0x000fe200078e00dd */
[----:B------:R-:W-:-:S04]  /*1a450*/  IADD3 R246, P3, PT, R246, UR54, RZ ;  /* 0x00000036f6f67c10 */ /* 0x000fc8000ff7e0ff */
[----:B------:R1:W-:Y:S01]  /*1a460*/  LDGSTS.E [R6+0xc00], desc[UR28][R4.64], P2 ;  /* 0x00c0000004067fae */ /* 0x0003e200091a101c */
[----:B----4-:R-:W-:Y:S02]  /*1a470*/  IADD3.X R9, PT, PT, R9, UR32, RZ, P5, !PT ;  /* 0x0000002009097c10 */ /* 0x010fe4000affe4ff */
[----:B------:R-:W-:Y:S01]  /*1a480*/  IADD3.X R245, PT, PT, R245, UR32, RZ, P3, !PT ;  /* 0x00000020f5f57c10 */ /* 0x000fe20009ffe4ff */
[----:B-1----:R-:W-:Y:S02]  /*1a490*/  IMAD.MOV.U32 R4, RZ, RZ, R230 ;  /* 0x000000ffff047224 */ /* 0x002fe400078e00e6 */
[----:B------:R-:W-:-:S05]  /*1a4a0*/  IMAD.MOV.U32 R5, RZ, RZ, R229 ;  /* 0x000000ffff057224 */ /* 0x000fca00078e00e5 */
[----:B------:R1:W-:Y:S04]  /*1a4b0*/  LDGSTS.E [R6+0x1000], desc[UR28][R4.64], P2 ;  /* 0x0100000004067fae */ /* 0x0003e800091a101c */
[----:B------:R3:W-:Y:S01]  /*1a4c0*/  STL [R1+0x4], R7 ;  /* 0x0000040701007387 */ /* 0x0007e20000100800 */
[----:B-1----:R-:W-:Y:S02]  /*1a4d0*/  IMAD.MOV.U32 R4, RZ, RZ, R238 ;  /* 0x000000ffff047224 */ /* 0x002fe400078e00ee */
[----:B------:R-:W-:Y:S01]  /*1a4e0*/  IMAD.MOV.U32 R5, RZ, RZ, R237 ;  /* 0x000000ffff057224 */ /* 0x000fe200078e00ed */
[----:B------:R1:W-:Y:S01]  /*1a4f0*/  STL [R1], R9 ;  /* 0x0000000901007387 */ /* 0x0003e20000100800 */
[----:B--2---:R-:W-:-:S03]  /*1a500*/  IADD3 R11, P3, PT, R11, UR54, RZ ;  /* 0x000000360b0b7c10 */ /* 0x004fc6000ff7e0ff */
[----:B------:R2:W-:Y:S04]  /*1a510*/  LDGSTS.E [R6+0x1400], desc[UR28][R4.64], P2 ;  /* 0x0140000004067fae */ /* 0x0005e800091a101c */
[----:B------:R-:W4:Y:S01]  /*1a520*/  LDL.LU R16, [R1+0xa0] ;  /* 0x0000a00001107983 */ /* 0x000f220000300800 */
[----:B-----5:R-:W-:-:S03]  /*1a530*/  IADD3.X R12, PT, PT, R12, UR32, RZ, P3, !PT ;  /* 0x000000200c0c7c10 */ /* 0x020fc60009ffe4ff */
[----:B------:R-:W5:Y:S01]  /*1a540*/  LDL.LU R20, [R1+0xc0] ;  /* 0x0000c00001147983 */ /* 0x000f620000300800 */
[----:B--2---:R-:W-:Y:S02]  /*1a550*/  IMAD.MOV.U32 R4, RZ, RZ, R246 ;  /* 0x000000ffff047224 */ /* 0x004fe400078e00f6 */
[----:B------:R-:W-:Y:S01]  /*1a560*/  IMAD.MOV.U32 R5, RZ, RZ, R245 ;  /* 0x000000ffff057224 */ /* 0x000fe200078e00f5 */
[----:B------:R-:W-:-:S04]  /*1a570*/  IADD3 R8, P5, PT, R8, UR54, RZ ;  /* 0x0000003608087c10 */ /* 0x000fc8000ffbe0ff */
[----:B------:R2:W-:Y:S01]  /*1a580*/  LDGSTS.E [R6+0x1800], desc[UR28][R4.64], P2 ;  /* 0x0180000004067fae */ /* 0x0005e200091a101c */
[----:B------:R-:W-:Y:S01]  /*1a590*/  IADD3.X R17, PT, PT, R17, UR32, RZ, P5, !PT ;  /* 0x0000002011117c10 */ /* 0x000fe2000affe4ff */
[----:B--2---:R-:W-:Y:S02]  /*1a5a0*/  IMAD.MOV.U32 R4, RZ, RZ, R7 ;  /* 0x000000ffff047224 */ /* 0x004fe400078e0007 */
[----:B------:R-:W-:Y:S01]  /*1a5b0*/  IMAD.MOV.U32 R5, RZ, RZ, R9 ;  /* 0x000000ffff057224 */ /* 0x000fe200078e0009 */
[----:B---3--:R-:W2:Y:S04]  /*1a5c0*/  LDL.LU R7, [R1+0xe4] ;  /* 0x0000e40001077983 */ /* 0x008ea80000300800 */
[----:B-1----:R-:W3:Y:S04]  /*1a5d0*/  LDL.LU R9, [R1+0x104] ;  /* 0x0001040001097983 */ /* 0x002ee80000300800 */
[----:B------:R1:W-:Y:S04]  /*1a5e0*/  STL [R1+0x24], R11 ;  /* 0x0000240b01007387 */ /* 0x0003e80000100800 */
[----:B------:R1:W-:Y:S04]  /*1a5f0*/  LDGSTS.E [R6+0x1c00], desc[UR28][R4.64], P2 ;  /* 0x01c0000004067fae */ /* 0x0003e800091a101c */
[----:B------:R1:W-:Y:S04]  /*1a600*/  STL [R1+0x20], R12 ;  /* 0x0000200c01007387 */ /* 0x0003e80000100800 */
[----:B------:R-:W-:Y:S01]  /*1a610*/  STL [R1+0x44], R8 ;  /* 0x0000440801007387 */ /* 0x000fe20000100800 */
[----:B-1----:R-:W-:-:S03]  /*1a620*/  IMAD.MOV.U32 R4, RZ, RZ, R11 ;  /* 0x000000ffff047224 */ /* 0x002fc600078e000b */
[----:B------:R-:W3:Y:S01]  /*1a630*/  LDL.LU R11, [R1+0xe0] ;  /* 0x0000e000010b7983 */ /* 0x000ee20000300800 */
[----:B------:R-:W-:-:S03]  /*1a640*/  IMAD.MOV.U32 R5, RZ, RZ, R12 ;  /* 0x000000ffff057224 */ /* 0x000fc600078e000c */
[----:B------:R1:W-:Y:S01]  /*1a650*/  STL [R1+0x40], R17 ;  /* 0x0000401101007387 */ /* 0x0003e20000100800 */
[----:B------:R-:W-:-:S03]  /*1a660*/  IADD3 R10, P3, PT, R10, UR54, RZ ;  /* 0x000000360a0a7c10 */ /* 0x000fc6000ff7e0ff */
[----:B------:R-:W3:Y:S01]  /*1a670*/  LDL.LU R12, [R1+0x100] ;  /* 0x00010000010c7983 */ /* 0x000ee20000300800 */
[----:B------:R-:W-:-:S03]  /*1a680*/  IADD3.X R18, PT, PT, R18, UR32, RZ, P3, !PT ;  /* 0x0000002012127c10 */ /* 0x000fc60009ffe4ff */
[----:B------:R1:W-:Y:S01]  /*1a690*/  LDGSTS.E [R6+0x2000], desc[UR28][R4.64], P2 ;  /* 0x0200000004067fae */ /* 0x0003e200091a101c */
[----:B------:R-:W-:-:S04]  /*1a6a0*/  IADD3 R13, P5, PT, R13, UR54, RZ ;  /* 0x000000360d0d7c10 */ /* 0x000fc8000ffbe0ff */
[----:B------:R-:W-:Y:S01]  /*1a6b0*/  IADD3.X R15, PT, PT, R15, UR32, RZ, P5, !PT ;  /* 0x000000200f0f7c10 */ /* 0x000fe2000affe4ff */
[----:B-1----:R-:W-:Y:S02]  /*1a6c0*/  IMAD.MOV.U32 R4, RZ, RZ, R8 ;  /* 0x000000ffff047224 */ /* 0x002fe400078e0008 */
[----:B------:R-:W-:Y:S02]  /*1a6d0*/  IMAD.MOV.U32 R5, RZ, RZ, R17 ;  /* 0x000000ffff057224 */ /* 0x000fe400078e0011 */
[----:B------:R-:W3:Y:S04]  /*1a6e0*/  LDL.LU R17, [R1+0x124] ;  /* 0x0001240001117983 */ /* 0x000ee80000300800 */
[----:B------:R-:W3:Y:S04]  /*1a6f0*/  LDL.LU R8, [R1+0x144] ;  /* 0x0001440001087983 */ /* 0x000ee80000300800 */
[----:B------:R-:W-:Y:S04]  /*1a700*/  STL [R1+0x64], R10 ;  /* 0x0000640a01007387 */ /* 0x000fe80000100800 */
[----:B------:R1:W-:Y:S04]  /*1a710*/  LDGSTS.E [R6+0x2400], desc[UR28][R4.64], P2 ;  /* 0x0240000004067fae */ /* 0x0003e800091a101c */
[----:B------:R1:W-:Y:S04]  /*1a720*/  STL [R1+0x60], R18 ;  /* 0x0000601201007387 */ /* 0x0003e80000100800 */
[----:B------:R-:W-:Y:S01]  /*1a730*/  STL [R1+0x84], R13 ;  /* 0x0000840d01007387 */ /* 0x000fe20000100800 */
[----:B-1----:R-:W-:-:S03]  /*1a740*/  IMAD.MOV.U32 R5, RZ, RZ, R18 ;  /* 0x000000ffff057224 */ /* 0x002fc600078e0012 */
[----:B------:R-:W3:Y:S01]  /*1a750*/  LDL.LU R18, [R1+0x120] ;  /* 0x0001200001127983 */ /* 0x000ee20000300800 */
[----:B------:R-:W-:-:S03]  /*1a760*/  IMAD.MOV.U32 R4, RZ, RZ, R10 ;  /* 0x000000ffff047224 */ /* 0x000fc600078e000a */
[----:B------:R1:W-:Y:S04]  /*1a770*/  STL [R1+0x80], R15 ;  /* 0x0000800f01007387 */ /* 0x0003e80000100800 */
[----:B------:R-:W3:Y:S01]  /*1a780*/  LDL.LU R10, [R1+0x140] ;  /* 0x00014000010a7983 */ /* 0x000ee20000300800 */
[----:B------:R-:W-:Y:S02]  /*1a790*/  IADD3 R14, P3, PT, R14, UR54, RZ ;  /* 0x000000360e0e7c10 */ /* 0x000fe4000ff7e0ff */
[----:B------:R-:W-:Y:S01]  /*1a7a0*/  IADD3 R19, P5, PT, R19, UR54, RZ ;  /* 0x0000003613137c10 */ /* 0x000fe2000ffbe0ff */
[----:B------:R1:W-:Y:S02]  /*1a7b0*/  LDGSTS.E [R6+0x2800], desc[UR28][R4.64], P2 ;  /* 0x0280000004067fae */ /* 0x0003e400091a101c */
[----:B-1----:R-:W-:-:S02]  /*1a7c0*/  IMAD.MOV.U32 R4, RZ, RZ, R13 ;  /* 0x000000ffff047224 */ /* 0x002fc400078e000d */
[----:B------:R-:W-:Y:S02]  /*1a7d0*/  IMAD.MOV.U32 R5, RZ, RZ, R15 ;  /* 0x000000ffff057224 */ /* 0x000fe400078e000f */
[----:B------:R-:W3:Y:S04]  /*1a7e0*/  LDL.LU R15, [R1+0x164] ;  /* 0x00016400010f7983 */ /* 0x000ee80000300800 */
[----:B------:R-:W3:Y:S04]  /*1a7f0*/  LDL.LU R13, [R1+0x184] ;  /* 0x00018400010d7983 */ /* 0x000ee80000300800 */
[----:B------:R-:W-:Y:S04]  /*1a800*/  STL [R1+0xa4], R14 ;  /* 0x0000a40e01007387 */ /* 0x000fe80000100800 */
[----:B------:R1:W-:Y:S02]  /*1a810*/  LDGSTS.E [R6+0x2c00], desc[UR28][R4.64], P2 ;  /* 0x02c0000004067fae */ /* 0x0003e400091a101c */
[----:B-1----:R-:W-:Y:S01]  /*1a820*/  IMAD.MOV.U32 R4, RZ, RZ, R14 ;  /* 0x000000ffff047224 */ /* 0x002fe200078e000e */
[----:B----4-:R-:W-:-:S02]  /*1a830*/  IADD3.X R16, PT, PT, R16, UR32, RZ, P3, !PT ;  /* 0x0000002010107c10 */ /* 0x010fc40009ffe4ff */
[----:B-----5:R-:W-:-:S03]  /*1a840*/  IADD3.X R20, PT, PT, R20, UR32, RZ, P5, !PT ;  /* 0x0000002014147c10 */ /* 0x020fc6000affe4ff */
[----:B------:R1:W-:Y:S01]  /*1a850*/  STL [R1+0xa0], R16 ;  /* 0x0000a01001007387 */ /* 0x0003e20000100800 */
[----:B------:R-:W-:-:S03]  /*1a860*/  IMAD.MOV.U32 R5, RZ, RZ, R16 ;  /* 0x000000ffff057224 */ /* 0x000fc600078e0010 */
[----:B------:R-:W-:Y:S04]  /*1a870*/  STL [R1+0xc4], R19 ;  /* 0x0000c41301007387 */ /* 0x000fe80000100800 */
[----:B------:R4:W-:Y:S04]  /*1a880*/  LDGSTS.E [R6+0x3000], desc[UR28][R4.64], P2 ;  /* 0x0300000004067fae */ /* 0x0009e800091a101c */
[----:B-1----:R-:W5:Y:S04]  /*1a890*/  LDL.LU R16, [R1+0x160] ;  /* 0x0001600001107983 */ /* 0x002f680000300800 */
[----:B------:R-:W-:Y:S04]  /*1a8a0*/  STL [R1+0xc0], R20 ;  /* 0x0000c01401007387 */ /* 0x000fe80000100800 */
[----:B------:R-:W5:Y:S01]  /*1a8b0*/  LDL.LU R14, [R1+0x180] ;  /* 0x00018000010e7983 */ /* 0x000f620000300800 */
[----:B----4-:R-:W-:Y:S01]  /*1a8c0*/  IMAD.MOV.U32 R4, RZ, RZ, R19 ;  /* 0x000000ffff047224 */ /* 0x010fe200078e0013 */
[----:B--2---:R-:W-:Y:S01]  /*1a8d0*/  IADD3 R7, P3, PT, R7, UR54, RZ ;  /* 0x0000003607077c10 */ /* 0x004fe2000ff7e0ff */
[----:B------:R-:W-:Y:S01]  /*1a8e0*/  IMAD.MOV.U32 R5, RZ, RZ, R20 ;  /* 0x000000ffff057224 */ /* 0x000fe200078e0014 */
[----:B---3--:R-:W-:-:S03]  /*1a8f0*/  IADD3 R9, P5, PT, R9, UR54, RZ ;  /* 0x0000003609097c10 */ /* 0x008fc6000ffbe0ff */
[----:B------:R-:W-:Y:S04]  /*1a900*/  STL [R1+0xe4], R7 ;  /* 0x0000e40701007387 */ /* 0x000fe80000100800 */
[----:B------:R1:W-:Y:S02]  /*1a910*/  LDGSTS.E [R6+0x3400], desc[UR28][R4.64], P2 ;  /* 0x0340000004067fae */ /* 0x0003e400091a101c */
[----:B-1----:R-:W-:Y:S01]  /*1a920*/  IMAD.MOV.U32 R4, RZ, RZ, R7 ;  /* 0x000000ffff047224 */ /* 0x002fe200078e0007 */
[----:B------:R-:W-:-:S05]  /*1a930*/  IADD3.X R11, PT, PT, R11, UR32, RZ, P3, !PT ;  /* 0x000000200b0b7c10 */ /* 0x000fca0009ffe4ff */
[----:B------:R-:W-:Y:S01]  /*1a940*/  IMAD.MOV.U32 R5, RZ, RZ, R11 ;  /* 0x000000ffff057224 */ /* 0x000fe200078e000b */
[----:B------:R1:W-:Y:S01]  /*1a950*/  STL [R1+0xe0], R11 ;  /* 0x0000e00b01007387 */ /* 0x0003e20000100800 */
[----:B------:R-:W-:-:S03]  /*1a960*/  IADD3.X R12, PT, PT, R12, UR32, RZ, P5, !PT ;  /* 0x000000200c0c7c10 */ /* 0x000fc6000affe4ff */
[----:B------:R-:W-:Y:S04]  /*1a970*/  STL [R1+0x104], R9 ;  /* 0x0001040901007387 */ /* 0x000fe80000100800 */
[----:B------:R2:W-:Y:S04]  /*1a980*/  LDGSTS.E [R6+0x3800], desc[UR28][R4.64], P2 ;  /* 0x0380000004067fae */ /* 0x0005e800091a101c */
[----:B-1----:R-:W3:Y:S04]  /*1a990*/  LDL.LU R11, [R1+0x1a4] ;  /* 0x0001a400010b7983 */ /* 0x002ee80000300800 */
[----:B------:R1:W-:Y:S04]  /*1a9a0*/  STL [R1+0x100], R12 ;  /* 0x0001000c01007387 */ /* 0x0003e80000100800 */
[----:B------:R-:W4:Y:S01]  /*1a9b0*/  LDL.LU R7, [R1+0x1c4] ;  /* 0x0001c40001077983 */ /* 0x000f220000300800 */
[----:B--2---:R-:W-:Y:S01]  /*1a9c0*/  IMAD.MOV.U32 R5, RZ, RZ, R12 ;  /* 0x000000ffff057224 */ /* 0x004fe200078e000c */
[----:B------:R-:W-:-:S02]  /*1a9d0*/  IADD3 R17, P3, PT, R17, UR54, RZ ;  /* 0x0000003611117c10 */ /* 0x000fc4000ff7e0ff */
[----:B-1----:R-:W2:Y:S01]  /*1a9e0*/  LDL.LU R12, [R1+0x1a0] ;  /* 0x0001a000010c7983 */ /* 0x002ea20000300800 */
[----:B------:R-:W-:Y:S01]  /*1a9f0*/  IMAD.MOV.U32 R4, RZ, RZ, R9 ;  /* 0x000000ffff047224 */ /* 0x000fe200078e0009 */
[----:B------:R-:W-:Y:S02]  /*1aa00*/  IADD3 R8, P5, PT, R8, UR54, RZ ;  /* 0x0000003608087c10 */ /* 0x000fe4000ffbe0ff */
[----:B------:R-:W2:Y:S04]  /*1aa10*/  LDL.LU R9, [R1+0x1c0] ;  /* 0x0001c00001097983 */ /* 0x000ea80000300800 */
[----:B------:R1:W-:Y:S04]  /*1aa20*/  LDGSTS.E [R6+0x3c00], desc[UR28][R4.64], P2 ;  /* 0x03c0000004067fae */ /* 0x0003e800091a101c */
[----:B------:R-:W-:Y:S01]  /*1aa30*/  STL [R1+0x124], R17 ;  /* 0x0001241101007387 */ /* 0x000fe20000100800 */
[----:B------:R-:W-:Y:S01]  /*1aa40*/  IADD3.X R18, PT, PT, R18, UR32, RZ, P3, !PT ;  /* 0x0000002012127c10 */ /* 0x000fe20009ffe4ff */
[----:B-1----:R-:W-:-:S04]  /*1aa50*/  IMAD.MOV.U32 R4, RZ, RZ, R17 ;  /* 0x000000ffff047224 */ /* 0x002fc800078e0011 */
[----:B------:R-:W-:Y:S01]  /*1aa60*/  IMAD.MOV.U32 R5, RZ, RZ, R18 ;  /* 0x000000ffff057224 */ /* 0x000fe200078e0012 */
[----:B------:R-:W-:Y:S01]  /*1aa70*/  IADD3.X R10, PT, PT, R10, UR32, RZ, P5, !PT ;  /* 0x000000200a0a7c10 */ /* 0x000fe2000affe4ff */
[----:B------:R-:W-:Y:S04]  /*1aa80*/  STL [R1+0x120], R18 ;  /* 0x0001201201007387 */ /* 0x000fe80000100800 */
[----:B------:R-:W-:Y:S04]  /*1aa90*/  STL [R1+0x144], R8 ;  /* 0x0001440801007387 */ /* 0x000fe80000100800 */
[----:B------:R1:W-:Y:S04]  /*1aaa0*/  LDGSTS.E [R6+0x4000], desc[UR28][R4.64], P2 ;  /* 0x0400000004067fae */ /* 0x0003e800091a101c */
[----:B------:R1:W-:Y:S02]  /*1aab0*/  STL [R1+0x140], R10 ;  /* 0x0001400a01007387 */ /* 0x0003e40000100800 */
[----:B-1----:R-:W-:-:S02]  /*1aac0*/  IMAD.MOV.U32 R5, RZ, RZ, R10 ;  /* 0x000000ffff057224 */ /* 0x002fc400078e000a */
[----:B------:R-:W-:Y:S01]  /*1aad0*/  IMAD.MOV.U32 R4, RZ, RZ, R8 ;  /* 0x000000ffff047224 */ /* 0x000fe200078e0008 */
[----:B------:R-:W2:Y:S04]  /*1aae0*/  LDL.LU R10, [R1+0x1e0] ;  /* 0x0001e000010a7983 */ /* 0x000ea80000300800 */
[----:B------:R-:W2:Y:S04]  /*1aaf0*/  LDL.LU R8, [R1+0x1e4] ;  /* 0x0001e40001087983 */ /* 0x000ea80000300800 */
[----:B------:R-:W2:Y:S04]  /*1ab00*/  LDL.LU R24, [R1+0x200] ;  /* 0x0002000001187983 */ /* 0x000ea80000300800 */
[----:B------:R-:W2:Y:S01]  /*1ab10*/  LDL.LU R23, [R1+0x204] ;  /* 0x0002040001177983 */ /* 0x000ea20000300800 */
[----:B------:R-:W-:-:S02]  /*1ab20*/  IADD3 R15, P3, PT, R15, UR54, RZ ;  /* 0x000000360f0f7c10 */ /* 0x000fc4000ff7e0ff */
[----:B------:R-:W-:Y:S01]  /*1ab30*/  IADD3 R13, P5, PT, R13, UR54, RZ ;  /* 0x000000360d0d7c10 */ /* 0x000fe2000ffbe0ff */
[----:B------:R1:W-:Y:S04]  /*1ab40*/  LDGSTS.E [R6+0x4400], desc[UR28][R4.64], P2 ;  /* 0x0440000004067fae */ /* 0x0003e800091a101c */
[----:B------:R5:W-:Y:S01]  /*1ab50*/  STL [R1+0x164], R15 ;  /* 0x0001640f01007387 */ /* 0x000be20000100800 */
[----:B-1----:R-:W-:Y:S01]  /*1ab60*/  IMAD.MOV.U32 R4, RZ, RZ, R15 ;  /* 0x000000ffff047224 */ /* 0x002fe200078e000f */
[----:B-----5:R-:W-:-:S05]  /*1ab70*/  IADD3.X R16, PT, PT, R16, UR32, RZ, P3, !PT ;  /* 0x0000002010107c10 */ /* 0x020fca0009ffe4ff */
[----:B------:R1:W-:Y:S01]  /*1ab80*/  STL [R1+0x160], R16 ;  /* 0x0001601001007387 */ /* 0x0003e20000100800 */
[----:B------:R-:W-:-:S03]  /*1ab90*/  IADD3.X R14, PT, PT, R14, UR32, RZ, P5, !PT ;  /* 0x000000200e0e7c10 */ /* 0x000fc6000affe4ff */
[----:B------:R-:W-:Y:S04]  /*1aba0*/  STL [R1+0x184], R13 ;  /* 0x0001840d01007387 */ /* 0x000fe80000100800 */
[----:B------:R5:W-:Y:S04]  /*1abb0*/  STL [R1+0x180], R14 ;  /* 0x0001800e01007387 */ /* 0x000be80000100800 */
[----:B------:R-:W2:Y:S04]  /*1abc0*/  LDL.LU R22, [R1+0x220] ;  /* 0x0002200001167983 */ /* 0x000ea80000300800 */
[----:B------:R-:W2:Y:S04]  /*1abd0*/  LDL.LU R21, [R1+0x224] ;  /* 0x0002240001157983 */ /* 0x000ea80000300800 */
[----:B------:R-:W2:Y:S04]  /*1abe0*/  LDL.LU R20, [R1+0x240] ;  /* 0x0002400001147983 */ /* 0x000ea80000300800 */
[----:B------:R-:W2:Y:S04]  /*1abf0*/  LDL.LU R19, [R1+0x244] ;  /* 0x0002440001137983 */ /* 0x000ea80000300800 */
[----:B------:R-:W2:Y:S01]  /*1ac00*/  LDL.LU R17, [R1+0x264] ;  /* 0x0002640001117983 */ /* 0x000ea20000300800 */
[----:B------:R-:W-:-:S03]  /*1ac10*/  IMAD.MOV.U32 R5, RZ, RZ, R16 ;  /* 0x000000ffff057224 */ /* 0x000fc600078e0010 */
[----:B------:R-:W2:Y:S04]  /*1ac20*/  LDL.LU R15, [R1+0x284] ;  /* 0x00028400010f7983 */ /* 0x000ea80000300800 */
[----:B------:R1:W-:Y:S01]  /*1ac30*/  LDGSTS.E [R6+0x4800], desc[UR28][R4.64], P2 ;  /* 0x0480000004067fae */ /* 0x0003e200091a101c */
[----:B---3--:R-:W-:-:S05]  /*1ac40*/  IADD3 R11, P3, PT, R11, UR54, RZ ;  /* 0x000000360b0b7c10 */ /* 0x008fca000ff7e0ff */
[----:B------:R-:W-:Y:S01]  /*1ac50*/  STL [R1+0x1a4], R11 ;  /* 0x0001a40b01007387 */ /* 0x000fe20000100800 */
[----:B----4-:R-:W-:Y:S02]  /*1ac60*/  IADD3 R7, P5, PT, R7, UR54, RZ ;  /* 0x0000003607077c10 */ /* 0x010fe4000ffbe0ff */
[----:B--2---:R-:W-:-:S05]  /*1ac70*/  IADD3.X R12, PT, PT, R12, UR32, RZ, P3, !PT ;  /* 0x000000200c0c7c10 */ /* 0x004fca0009ffe4ff */
[----:B------:R2:W-:Y:S01]  /*1ac80*/  STL [R1+0x1a0], R12 ;  /* 0x0001a00c01007387 */ /* 0x0005e20000100800 */
[----:B------:R-:W-:-:S03]  /*1ac90*/  IADD3.X R9, PT, PT, R9, UR32, RZ, P5, !PT ;  /* 0x0000002009097c10 */ /* 0x000fc6000affe4ff */
[----:B------:R-:W-:Y:S04]  /*1aca0*/  STL [R1+0x1c4], R7 ;  /* 0x0001c40701007387 */ /* 0x000fe80000100800 */
[----:B------:R-:W3:Y:S01]  /*1acb0*/  LDL.LU R18, [R1+0x260] ;  /* 0x0002600001127983 */ /* 0x000ee20000300800 */
[----:B-1----:R-:W-:Y:S02]  /*1acc0*/  IMAD.MOV.U32 R4, RZ, RZ, R13 ;  /* 0x000000ffff047224 */ /* 0x002fe400078e000d */
[----:B------:R-:W-:Y:S01]  /*1acd0*/  IMAD.MOV.U32 R5, RZ, RZ, R14 ;  /* 0x000000ffff057224 */ /* 0x000fe200078e000e */
[----:B------:R1:W-:Y:S04]  /*1ace0*/  STL [R1+0x1c0], R9 ;  /* 0x0001c00901007387 */ /* 0x0003e80000100800 */
[----:B------:R-:W4:Y:S04]  /*1acf0*/  LDL.LU R16, [R1+0x280] ;  /* 0x0002800001107983 */ /* 0x000f280000300800 */
[----:B-----5:R-:W5:Y:S04]  /*1ad00*/  LDL.LU R14, [R1+0x2a0] ;  /* 0x0002a000010e7983 */ /* 0x020f680000300800 */
[----:B------:R-:W5:Y:S04]  /*1ad10*/  LDL.LU R13, [R1+0x2a4] ;  /* 0x0002a400010d7983 */ /* 0x000f680000300800 */
[----:B------:R1:W-:Y:S02]  /*1ad20*/  LDGSTS.E [R6+0x4c00], desc[UR28][R4.64], P2 ;  /* 0x04c0000004067fae */ /* 0x0003e400091a101c */
[----:B-1----:R-:W-:-:S02]  /*1ad30*/  IMAD.MOV.U32 R4, RZ, RZ, R11 ;  /* 0x000000ffff047224 */ /* 0x002fc400078e000b */
[----:B------:R-:W-:Y:S02]  /*1ad40*/  IMAD.MOV.U32 R5, RZ, RZ, R12 ;  /* 0x000000ffff057224 */ /* 0x000fe400078e000c */
[----:B--2---:R-:W2:Y:S04]  /*1ad50*/  LDL.LU R12, [R1+0x2c0] ;  /* 0x0002c000010c7983 */ /* 0x004ea80000300800 */
[----:B------:R-:W2:Y:S04]  /*1ad60*/  LDL.LU R11, [R1+0x2c4] ;  /* 0x0002c400010b7983 */ /* 0x000ea80000300800 */
[----:B------:R1:W-:Y:S01]  /*1ad70*/  LDGSTS.E [R6+0x5000], desc[UR28][R4.64], P2 ;  /* 0x0500000004067fae */ /* 0x0003e200091a101c */
[----:B------:R-:W-:-:S04]  /*1ad80*/  IADD3 R8, P3, PT, R8, UR54, RZ ;  /* 0x0000003608087c10 */ /* 0x000fc8000ff7e0ff */
[----:B------:R-:W-:Y:S02]  /*1ad90*/  IADD3.X R10, PT, PT, R10, UR32, RZ, P3, !PT ;  /* 0x000000200a0a7c10 */ /* 0x000fe40009ffe4ff */
[----:B------:R-:W-:Y:S01]  /*1ada0*/  IADD3 R23, P5, PT, R23, UR54, RZ ;  /* 0x0000003617177c10 */ /* 0x000fe2000ffbe0ff */
[----:B-1----:R-:W-:Y:S02]  /*1adb0*/  IMAD.MOV.U32 R4, RZ, RZ, R7 ;  /* 0x000000ffff047224 */ /* 0x002fe400078e0007 */
[----:B------:R-:W-:Y:S02]  /*1adc0*/  IMAD.MOV.U32 R5, RZ, RZ, R9 ;  /* 0x000000ffff057224 */ /* 0x000fe400078e0009 */
[----:B------:R-:W2:Y:S04]  /*1add0*/  LDL.LU R9, [R1+0x2e4] ;  /* 0x0002e40001097983 */ /* 0x000ea80000300800 */
[----:B------:R-:W2:Y:S01]  /*1ade0*/  LDL.LU R7, [R1+0x304] ;  /* 0x0003040001077983 */ /* 0x000ea20000300800 */
[----:B------:R-:W-:-:S03]  /*1adf0*/  IADD3.X R24, PT, PT, R24, UR32, RZ, P5, !PT ;  /* 0x0000002018187c10 */ /* 0x000fc6000affe4ff */
[----:B------:R-:W-:Y:S04]  /*1ae00*/  STL [R1+0x1e4], R8 ;  /* 0x0001e40801007387 */ /* 0x000fe80000100800 */
[----:B------:R1:W-:Y:S04]  /*1ae10*/  LDGSTS.E [R6+0x5400], desc[UR28][R4.64], P2 ;  /* 0x0540000004067fae */ /* 0x0003e800091a101c */
[----:B------:R1:W-:Y:S04]  /*1ae20*/  STL [R1+0x1e0], R10 ;  /* 0x0001e00a01007387 */ /* 0x0003e80000100800 */
[----:B------:R-:W-:Y:S01]  /*1ae30*/  STL [R1+0x204], R23 ;  /* 0x0002041701007387 */ /* 0x000fe20000100800 */
[----:B-1----:R-:W-:-:S03]  /*1ae40*/  IMAD.MOV.U32 R5, RZ, RZ, R10 ;  /* 0x000000ffff057224 */ /* 0x002fc600078e000a */
[----:B------:R-:W2:Y:S01]  /*1ae50*/  LDL.LU R10, [R1+0x2e0] ;  /* 0x0002e000010a7983 */ /* 0x000ea20000300800 */
[----:B------:R-:W-:-:S03]  /*1ae60*/  IMAD.MOV.U32 R4, RZ, RZ, R8 ;  /* 0x000000ffff047224 */ /* 0x000fc600078e0008 */
[----:B------:R-:W-:Y:S04]  /*1ae70*/  STL [R1+0x200], R24 ;  /* 0x0002001801007387 */ /* 0x000fe80000100800 */
[----:B------:R-:W2:Y:S04]  /*1ae80*/  LDL.LU R8, [R1+0x300] ;  /* 0x0003000001087983 */ /* 0x000ea80000300800 */
[----:B------:R1:W-:Y:S02]  /*1ae90*/  LDGSTS.E [R6+0x5800], desc[UR28][R4.64], P2 ;  /* 0x0580000004067fae */ /* 0x0003e400091a101c */
[----:B-1----:R-:W-:-:S02]  /*1aea0*/  IMAD.MOV.U32 R4, RZ, RZ, R23 ;  /* 0x000000ffff047224 */ /* 0x002fc400078e0017 */
[----:B------:R-:W-:-:S05]  /*1aeb0*/  IMAD.MOV.U32 R5, RZ, RZ, R24 ;  /* 0x000000ffff057224 */ /* 0x000fca00078e0018 */
[----:B------:R1:W-:Y:S01]  /*1aec0*/  LDGSTS.E [R6+0x5c00], desc[UR28][R4.64], P2 ;  /* 0x05c0000004067fae */ /* 0x0003e200091a101c */
[----:B------:R-:W-:-:S04]  /*1aed0*/  IADD3 R21, P3, PT, R21, UR54, RZ ;  /* 0x0000003615157c10 */ /* 0x000fc8000ff7e0ff */
[----:B------:R-:W-:Y:S01]  /*1aee0*/  IADD3.X R22, PT, PT, R22, UR32, RZ, P3, !PT ;  /* 0x0000002016167c10 */ /* 0x000fe20009ffe4ff */
[----:B-1----:R-:W-:Y:S01]  /*1aef0*/  IMAD.MOV.U32 R4, RZ, RZ, R21 ;  /* 0x000000ffff047224 */ /* 0x002fe200078e0015 */
[----:B------:R-:W-:-:S03]  /*1af00*/  IADD3 R19, P5, PT, R19, UR54, RZ ;  /* 0x0000003613137c10 */ /* 0x000fc6000ffbe0ff */
[----:B------:R-:W-:Y:S01]  /*1af10*/  IMAD.MOV.U32 R5, RZ, RZ, R22 ;  /* 0x000000ffff057224 */ /* 0x000fe200078e0016 */
[----:B------:R-:W-:Y:S02]  /*1af20*/  IADD3.X R20, PT, PT, R20, UR32, RZ, P5, !PT ;  /* 0x0000002014147c10 */ /* 0x000fe4000affe4ff */
[----:B------:R-:W-:Y:S02]  /*1af30*/  IADD3 R17, P3, PT, R17, UR54, RZ ;  /* 0x0000003611117c10 */ /* 0x000fe4000ff7e0ff */
[----:B------:R1:W-:Y:S01]  /*1af40*/  LDGSTS.E [R6+0x6000], desc[UR28][R4.64], P2 ;  /* 0x0600000004067fae */ /* 0x0003e200091a101c */
[----:B------:R-:W-:Y:S01]  /*1af50*/  IADD3 R15, P5, PT, R15, UR54, RZ ;  /* 0x000000360f0f7c10 */ /* 0x000fe2000ffbe0ff */
[----:B-1----:R-:W-:Y:S02]  /*1af60*/  IMAD.MOV.U32 R4, RZ, RZ, R19 ;  /* 0x000000ffff047224 */ /* 0x002fe400078e0013 */
[----:B------:R-:W-:-:S05]  /*1af70*/  IMAD.MOV.U32 R5, RZ, RZ, R20 ;  /* 0x000000ffff057224 */ /* 0x000fca00078e0014 */
[----:B------:R1:W-:Y:S02]  /*1af80*/  LDGSTS.E [R6+0x6400], desc[UR28][R4.64], P2 ;  /* 0x0640000004067fae */ /* 0x0003e400091a101c */
[----:B-1----:R-:W-:Y:S01]  /*1af90*/  IMAD.MOV.U32 R4, RZ, RZ, R17 ;  /* 0x000000ffff047224 */ /* 0x002fe200078e0011 */
[----:B---3--:R-:W-:-:S05]  /*1afa0*/  IADD3.X R18, PT, PT, R18, UR32, RZ, P3, !PT ;  /* 0x0000002012127c10 */ /* 0x008fca0009ffe4ff */
[----:B------:R-:W-:Y:S01]  /*1afb0*/  IMAD.MOV.U32 R5, RZ, RZ, R18 ;  /* 0x000000ffff057224 */ /* 0x000fe200078e0012 */
[----:B----4-:R-:W-:-:S04]  /*1afc0*/  IADD3.X R16, PT, PT, R16, UR32, RZ, P5, !PT ;  /* 0x0000002010107c10 */ /* 0x010fc8000affe4ff */
[----:B------:R1:W-:Y:S01]  /*1afd0*/  LDGSTS.E [R6+0x6800], desc[UR28][R4.64], P2 ;  /* 0x0680000004067fae */ /* 0x0003e200091a101c */
[----:B-----5:R-:W-:-:S04]  /*1afe0*/  IADD3 R13, P3, PT, R13, UR54, RZ ;  /* 0x000000360d0d7c10 */ /* 0x020fc8000ff7e0ff */
[----:B------:R-:W-:Y:S01]  /*1aff0*/  IADD3.X R14, PT, PT, R14, UR32, RZ, P3, !PT ;  /* 0x000000200e0e7c10 */ /* 0x000fe20009ffe4ff */
[----:B-1----:R-:W-:Y:S02]  /*1b000*/  IMAD.MOV.U32 R4, RZ, RZ, R15 ;  /* 0x000000ffff047224 */ /* 0x002fe400078e000f */
[----:B------:R-:W-:-:S05]  /*1b010*/  IMAD.MOV.U32 R5, RZ, RZ, R16 ;  /* 0x000000ffff057224 */ /* 0x000fca00078e0010 */
[----:B------:R1:W-:Y:S04]  /*1b020*/  LDGSTS.E [R6+0x6c00], desc[UR28][R4.64], P2 ;  /* 0x06c0000004067fae */ /* 0x0003e800091a101c */
[----:B------:R-:W-:Y:S01]  /*1b030*/  STL [R1+0x224], R21 ;  /* 0x0002241501007387 */ /* 0x000fe20000100800 */
[----:B--2---:R-:W-:Y:S01]  /*1b040*/  IADD3 R11, P5, PT, R11, UR54, RZ ;  /* 0x000000360b0b7c10 */ /* 0x004fe2000ffbe0ff */
[----:B-1----:R-:W-:Y:S02]  /*1b050*/  IMAD.MOV.U32 R4, RZ, RZ, R13 ;  /* 0x000000ffff047224 */ /* 0x002fe400078e000d */
[----:B------:R-:W-:Y:S01]  /*1b060*/  IMAD.MOV.U32 R5, RZ, RZ, R14 ;  /* 0x000000ffff057224 */ /* 0x000fe200078e000e */
[----:B------:R-:W-:Y:S01]  /*1b070*/  IADD3.X R12, PT, PT, R12, UR32, RZ, P5, !PT ;  /* 0x000000200c0c7c10 */ /* 0x000fe2000affe4ff */
[----:B------:R-:W-:Y:S04]  /*1b080*/  STL [R1+0x220], R22 ;  /* 0x0002201601007387 */ /* 0x000fe80000100800 */
[----:B------:R1:W-:Y:S04]  /*1b090*/  LDGSTS.E [R6+0x7000], desc[UR28][R4.64], P2 ;  /* 0x0700000004067fae */ /* 0x0003e800091a101c */
[----:B------:R-:W-:Y:S01]  /*1b0a0*/  STL [R1+0x244], R19 ;  /* 0x0002441301007387 */ /* 0x000fe20000100800 */
[----:B------:R-:W-:Y:S01]  /*1b0b0*/  IADD3 R9, P3, PT, R9, UR54, RZ ;  /* 0x0000003609097c10 */ /* 0x000fe2000ff7e0ff */
[----:B-1----:R-:W-:-:S02]  /*1b0c0*/  IMAD.MOV.U32 R4, RZ, RZ, R11 ;  /* 0x000000ffff047224 */ /* 0x002fc400078e000b */
[----:B------:R-:W-:Y:S01]  /*1b0d0*/  STL [R1+0x240], R20 ;  /* 0x0002401401007387 */ /* 0x000fe20000100800 */
[----:B------:R-:W-:Y:S01]  /*1b0e0*/  IMAD.MOV.U32 R5, RZ, RZ, R12 ;  /* 0x000000ffff057224 */ /* 0x000fe200078e000c */
[----:B------:R-:W-:Y:S02]  /*1b0f0*/  IADD3 R7, P5, PT, R7, UR54, RZ ;  /* 0x0000003607077c10 */ /* 0x000fe4000ffbe0ff */
[----:B------:R-:W-:Y:S04]  /*1b100*/  STL [R1+0x264], R17 ;  /* 0x0002641101007387 */ /* 0x000fe80000100800 */
[----:B------:R-:W-:Y:S04]  /*1b110*/  STL [R1+0x260], R18 ;  /* 0x0002601201007387 */ /* 0x000fe80000100800 */
[----:B------:R-:W-:Y:S04]  /*1b120*/  STL [R1+0x284], R15 ;  /* 0x0002840f01007387 */ /* 0x000fe80000100800 */
[----:B------:R-:W-:Y:S04]  /*1b130*/  STL [R1+0x280], R16 ;  /* 0x0002801001007387 */ /* 0x000fe80000100800 */
[----:B------:R1:W-:Y:S01]  /*1b140*/  LDGSTS.E [R6+0x7400], desc[UR28][R4.64], P2 ;  /* 0x0740000004067fae */ /* 0x0003e200091a101c */
[----:B------:R-:W-:-:S03]  /*1b150*/  IADD3.X R10, PT, PT, R10, UR32, RZ, P3, !PT ;  /* 0x000000200a0a7c10 */ /* 0x000fc60009ffe4ff */
[----:B------:R-:W-:Y:S04]  /*1b160*/  STL [R1+0x2a4], R13 ;  /* 0x0002a40d01007387 */ /* 0x000fe80000100800 */
[----:B------:R-:W-:Y:S01]  /*1b170*/  STL [R1+0x2a0], R14 ;  /* 0x0002a00e01007387 */ /* 0x000fe20000100800 */
[----:B-1----:R-:W-:Y:S01]  /*1b180*/  IMAD.MOV.U32 R4, RZ, RZ, R9 ;  /* 0x000000ffff047224 */ /* 0x002fe200078e0009 */
[----:B------:R-:W-:Y:S01]  /*1b190*/  IADD3.X R8, PT, PT, R8, UR32, RZ, P5, !PT ;  /* 0x0000002008087c10 */ /* 0x000fe2000affe4ff */
[----:B------:R-:W-:Y:S01]  /*1b1a0*/  IMAD.MOV.U32 R5, RZ, RZ, R10 ;  /* 0x000000ffff057224 */ /* 0x000fe200078e000a */
[----:B------:R-:W-:Y:S04]  /*1b1b0*/  STL [R1+0x2c4], R11 ;  /* 0x0002c40b01007387 */ /* 0x000fe80000100800 */
[----:B------:R-:W-:Y:S04]  /*1b1c0*/  STL [R1+0x2c0], R12 ;  /* 0x0002c00c01007387 */ /* 0x000fe80000100800 */
[----:B------:R-:W-:Y:S04]  /*1b1d0*/  STL [R1+0x2e4], R9 ;  /* 0x0002e40901007387 */ /* 0x000fe80000100800 */
[----:B------:R-:W-:Y:S04]  /*1b1e0*/  STL [R1+0x2e0], R10 ;  /* 0x0002e00a01007387 */ /* 0x000fe80000100800 */
[----:B------:R1:W-:Y:S04]  /*1b1f0*/  LDGSTS.E [R6+0x7800], desc[UR28][R4.64], P2 ;  /* 0x0780000004067fae */ /* 0x0003e800091a101c */
[----:B------:R2:W-:Y:S01]  /*1b200*/  STL [R1+0x304], R7 ;  /* 0x0003040701007387 */ /* 0x0005e20000100800 */
[----:B-1----:R-:W-:-:S02]  /*1b210*/  IMAD.MOV.U32 R4, RZ, RZ, R7 ;  /* 0x000000ffff047224 */ /* 0x002fc400078e0007 */
[----:B------:R-:W-:Y:S01]  /*1b220*/  IMAD.MOV.U32 R5, RZ, RZ, R8 ;  /* 0x000000ffff057224 */ /* 0x000fe200078e0008 */
[----:B--2---:R-:W-:Y:S01]  /*1b230*/  LOP3.LUT R7, R0, 0x20, RZ, 0x3c, !PT ;  /* 0x0000002000077812 */ /* 0x004fe200078e3cff */
[----:B------:R1:W-:Y:S04]  /*1b240*/  STL [R1+0x300], R8 ;  /* 0x0003000801007387 */ /* 0x0003e80000100800 */
[----:B------:R2:W-:Y:S04]  /*1b250*/  LDGSTS.E [R6+0x7c00], desc[UR28][R4.64], P2 ;  /* 0x07c0000004067fae */ /* 0x0005e800091a101c */
[----:B------:R-:W3:Y:S01]  /*1b260*/  LDL.LU R9, [R1+0x8] ;  /* 0x0000080001097983 */ /* 0x000ee20000300800 */
[----:B--2---:R-:W-:-:S03]  /*1b270*/  VIADD R6, R7, UR7 ;  /* 0x0000000707067c36 */ /* 0x004fc60008000000 */
[----:B------:R-:W2:Y:S04]  /*1b280*/  LDL.LU R7, [R1+0xc] ;  /* 0x00000c0001077983 */ /* 0x000ea80000300800 */
[----:B------:R-:W4:Y:S04]  /*1b290*/  LDL.LU R12, [R1+0x28] ;  /* 0x00002800010c7983 */ /* 0x000f280000300800 */
[----:B------:R-:W5:Y:S04]  /*1b2a0*/  LDL.LU R11, [R1+0x2c] ;  /* 0x00002c00010b7983 */ /* 0x000f680000300800 */
[----:B------:R-:W4:Y:S04]  /*1b2b0*/  LDL.LU R17, [R1+0x48] ;  /* 0x0000480001117983 */ /* 0x000f280000300800 */
[----:B-1----:R-:W4:Y:S04]  /*1b2c0*/  LDL.LU R8, [R1+0x4c] ;  /* 0x00004c0001087983 */ /* 0x002f280000300800 */
[----:B------:R-:W4:Y:S04]  /*1b2d0*/  LDL.LU R18, [R1+0x68] ;  /* 0x0000680001127983 */ /* 0x000f280000300800 */
[----:B------:R-:W4:Y:S04]  /*1b2e0*/  LDL.LU R10, [R1+0x6c] ;  /* 0x00006c00010a7983 */ /* 0x000f280000300800 */
[----:B------:R-:W4:Y:S04]  /*1b2f0*/  LDL.LU R15, [R1+0x88] ;  /* 0x00008800010f7983 */ /* 0x000f280000300800 */
[----:B------:R-:W4:Y:S01]  /*1b300*/  LDL.LU R13, [R1+0x8c] ;  /* 0x00008c00010d7983 */ /* 0x000f220000300800 */
[----:B------:R-:W-:-:S02]  /*1b310*/  IADD3 R200, P3, PT, R200, UR54, RZ ;  /* 0x00000036c8c87c10 */ /* 0x000fc4000ff7e0ff */
[----:B------:R-:W-:Y:S01]  /*1b320*/  IADD3 R208, P5, PT, R208, UR54, RZ ;  /* 0x00000036d0d07c10 */ /* 0x000fe2000ffbe0ff */
[----:B------:R-:W4:Y:S01]  /*1b330*/  LDL.LU R14, [R1+0xac] ;  /* 0x0000ac00010e7983 */ /* 0x000f220000300800 */
[----:B------:R-:W-:Y:S01]  /*1b340*/  IADD3.X R199, PT, PT, R199, UR32, RZ, P3, !PT ;  /* 0x00000020c7c77c10 */ /* 0x000fe20009ffe4ff */
[----:B------:R-:W-:Y:S01]  /*1b350*/  IMAD.MOV.U32 R4, RZ, RZ, R200 ;  /* 0x000000ffff047224 */ /* 0x000fe200078e00c8 */
[----:B------:R-:W-:Y:S01]  /*1b360*/  IADD3.X R207, PT, PT, R207, UR32, RZ, P5, !PT ;  /* 0x00000020cfcf7c10 */ /* 0x000fe2000affe4ff */
[----:B------:R-:W4:Y:S02]  /*1b370*/  LDL.LU R19, [R1+0xcc] ;  /* 0x0000cc0001137983 */ /* 0x000f240000300800 */
[----:B------:R-:W-:Y:S01]  /*1b380*/  IMAD.MOV.U32 R5, RZ, RZ, R199 ;  /* 0x000000ffff057224 */ /* 0x000fe200078e00c7 */
[----:B------:R-:W-:-:S04]  /*1b390*/  IADD3 R216, P3, PT, R216, UR54, RZ ;  /* 0x00000036d8d87c10 */ /* 0x000fc8000ff7e0ff */
[----:B------:R1:W-:Y:S01]  /*1b3a0*/  LDGSTS.E [R6+0x100], desc[UR28][R4.64], P2 ;  /* 0x0010000004067fae */ /* 0x0003e200091a101c */
[----:B------:R-:W-:Y:S02]  /*1b3b0*/  IADD3.X R215, PT, PT, R215, UR32, RZ, P3, !PT ;  /* 0x00000020d7d77c10 */ /* 0x000fe40009ffe4ff */
[----:B------:R-:W-:Y:S01]  /*1b3c0*/  IADD3 R224, P5, PT, R224, UR54, RZ ;  /* 0x00000036e0e07c10 */ /* 0x000fe2000ffbe0ff */
[----:B-1----:R-:W-:Y:S02]  /*1b3d0*/  IMAD.MOV.U32 R4, RZ, RZ, R208 ;  /* 0x000000ffff047224 */ /* 0x002fe400078e00d0 */
[----:B------:R-:W-:Y:S01]  /*1b3e0*/  IMAD.MOV.U32 R5, RZ, RZ, R207 ;  /* 0x000000ffff057224 */ /* 0x000fe200078e00cf */
[----:B------:R-:W-:-:S04]  /*1b3f0*/  IADD3.X R223, PT, PT, R223, UR32, RZ, P5, !PT ;  /* 0x00000020dfdf7c10 */ /* 0x000fc8000affe4ff */
[----:B------:R1:W-:Y:S01]  /*1b400*/  LDGSTS.E [R6+0x500], desc[UR28][R4.64], P2 ;  /* 0x0050000004067fae */ /* 0x0003e200091a101c */
        /* <DEDUP_REMOVED lines=11> */
[----:B------:R-:W-:Y:S01]  /*1b4c0*/  IADD3.X R247, PT, PT, R247, UR32, RZ, P3, !PT ;  /* 0x00000020f7f77c10 */ /* 0x000fe20009ffe4ff */
[----:B-1----:R-:W-:Y:S02]  /*1b4d0*/  IMAD.MOV.U32 R4, RZ, RZ, R232 ;  /* 0x000000ffff047224 */ /* 0x002fe400078e00e8 */
[----:B------:R-:W-:-:S05]  /*1b4e0*/  IMAD.MOV.U32 R5, RZ, RZ, R231 ;  /* 0x000000ffff057224 */ /* 0x000fca00078e00e7 */
[----:B------:R1:W-:Y:S02]  /*1b4f0*/  LDGSTS.E [R6+0x1100], desc[UR28][R4.64], P2 ;  /* 0x0110000004067fae */ /* 0x0003e400091a101c */
[----:B-1----:R-:W-:Y:S02]  /*1b500*/  IMAD.MOV.U32 R4, RZ, RZ, R240 ;  /* 0x000000ffff047224 */ /* 0x002fe400078e00f0 */
[----:B------:R-:W-:-:S05]  /*1b510*/  IMAD.MOV.U32 R5, RZ, RZ, R239 ;  /* 0x000000ffff057224 */ /* 0x000fca00078e00ef */
[----:B------:R1:W-:Y:S02]  /*1b520*/  LDGSTS.E [R6+0x1500], desc[UR28][R4.64], P2 ;  /* 0x0150000004067fae */ /* 0x0003e400091a101c */
[----:B-1----:R-:W-:Y:S02]  /*1b530*/  IMAD.MOV.U32 R4, RZ, RZ, R248 ;  /* 0x000000ffff047224 */ /* 0x002fe400078e00f8 */
[----:B------:R-:W-:-:S05]  /*1b540*/  IMAD.MOV.U32 R5, RZ, RZ, R247 ;  /* 0x000000ffff057224 */ /* 0x000fca00078e00f7 */
[----:B------:R1:W-:Y:S01]  /*1b550*/  LDGSTS.E [R6+0x1900], desc[UR28][R4.64], P2 ;  /* 0x0190000004067fae */ /* 0x0003e200091a101c */
[----:B--2---:R-:W-:-:S04]  /*1b560*/  IADD3 R7, P5, PT, R7, UR54, RZ ;  /* 0x0000003607077c10 */ /* 0x004fc8000ffbe0ff */
[----:B---3--:R-:W-:Y:S01]  /*1b570*/  IADD3.X R9, PT, PT, R9, UR32, RZ, P5, !PT ;  /* 0x0000002009097c10 */ /* 0x008fe2000affe4ff */
[----:B------:R2:W-:Y:S04]  /*1b580*/  STL [R1+0xc], R7 ;  /* 0x00000c0701007387 */ /* 0x0005e80000100800 */
[----:B------:R3:W-:Y:S01]  /*1b590*/  STL [R1+0x8], R9 ;  /* 0x0000080901007387 */ /* 0x0007e20000100800 */
[----:B-----5:R-:W-:-:S03]  /*1b5a0*/  IADD3 R11, P3, PT, R11, UR54, RZ ;  /* 0x000000360b0b7c10 */ /* 0x020fc6000ff7e0ff */
[----:B------:R-:W5:Y:S01]  /*1b5b0*/  LDL.LU R16, [R1+0xa8] ;  /* 0x0000a80001107983 */ /* 0x000f620000300800 */
[----:B-1----:R-:W-:-:S03]  /*1b5c0*/  IMAD.MOV.U32 R4, RZ, RZ, R7 ;  /* 0x000000ffff047224 */ /* 0x002fc600078e0007 */
[----:B------:R-:W5:Y:S01]  /*1b5d0*/  LDL.LU R20, [R1+0xc8] ;  /* 0x0000c80001147983 */ /* 0x000f620000300800 */
[----:B------:R-:W-:Y:S01]  /*1b5e0*/  IMAD.MOV.U32 R5, RZ, RZ, R9 ;  /* 0x000000ffff057224 */ /* 0x000fe200078e0009 */
[----:B----4-:R-:W-:Y:S02]  /*1b5f0*/  IADD3.X R12, PT, PT, R12, UR32, RZ, P3, !PT ;  /* 0x000000200c0c7c10 */ /* 0x010fe40009ffe4ff */
[----:B------:R-:W-:Y:S01]  /*1b600*/  IADD3 R8, P5, PT, R8, UR54, RZ ;  /* 0x0000003608087c10 */ /* 0x000fe2000ffbe0ff */
[----:B--2---:R-:W2:Y:S04]  /*1b610*/  LDL.LU R7, [R1+0xec] ;  /* 0x0000ec0001077983 */ /* 0x004ea80000300800 */
[----:B---3--:R-:W3:Y:S01]  /*1b620*/  LDL.LU R9, [R1+0x10c] ;  /* 0x00010c0001097983 */ /* 0x008ee20000300800 */
[----:B------:R-:W-:-:S03]  /*1b630*/  IADD3.X R17, PT, PT, R17, UR32, RZ, P5, !PT ;  /* 0x0000002011117c10 */ /* 0x000fc6000affe4ff */
[----:B------:R1:W-:Y:S04]  /*1b640*/  STL [R1+0x2c], R11 ;  /* 0x00002c0b01007387 */ /* 0x0003e80000100800 */
[----:B------:R4:W-:Y:S04]  /*1b650*/  LDGSTS.E [R6+0x1d00], desc[UR28][R4.64], P2 ;  /* 0x01d0000004067fae */ /* 0x0009e800091a101c */
[----:B------:R1:W-:Y:S04]  /*1b660*/  STL [R1+0x28], R12 ;  /* 0x0000280c01007387 */ /* 0x0003e80000100800 */
[----:B------:R-:W-:Y:S01]  /*1b670*/  STL [R1+0x4c], R8 ;  /* 0x00004c0801007387 */ /* 0x000fe20000100800 */
[----:B----4-:R-:W-:-:S03]  /*1b680*/  IMAD.MOV.U32 R4, RZ, RZ, R11 ;  /* 0x000000ffff047224 */ /* 0x010fc600078e000b */
[----:B-1----:R-:W4:Y:S01]  /*1b690*/  LDL.LU R11, [R1+0xe8] ;  /* 0x0000e800010b7983 */ /* 0x002f220000300800 */
[----:B------:R-:W-:-:S03]  /*1b6a0*/  IMAD.MOV.U32 R5, RZ, RZ, R12 ;  /* 0x000000ffff057224 */ /* 0x000fc600078e000c */
[----:B------:R1:W-:Y:S01]  /*1b6b0*/  STL [R1+0x48], R17 ;  /* 0x0000481101007387 */ /* 0x0003e20000100800 */
[----:B------:R-:W-:-:S03]  /*1b6c0*/  IADD3 R10, P3, PT, R10, UR54, RZ ;  /* 0x000000360a0a7c10 */ /* 0x000fc6000ff7e0ff */
[----:B------:R-:W4:Y:S01]  /*1b6d0*/  LDL.LU R12, [R1+0x108] ;  /* 0x00010800010c7983 */ /* 0x000f220000300800 */
[----:B------:R-:W-:-:S03]  /*1b6e0*/  IADD3.X R18, PT, PT, R18, UR32, RZ, P3, !PT ;  /* 0x0000002012127c10 */ /* 0x000fc60009ffe4ff */
[----:B------:R1:W-:Y:S01]  /*1b6f0*/  LDGSTS.E [R6+0x2100], desc[UR28][R4.64], P2 ;  /* 0x0210000004067fae */ /* 0x0003e200091a101c */
[----:B------:R-:W-:-:S04]  /*1b700*/  IADD3 R13, P5, PT, R13, UR54, RZ ;  /* 0x000000360d0d7c10 */ /* 0x000fc8000ffbe0ff */
[----:B------:R-:W-:Y:S01]  /*1b710*/  IADD3.X R15, PT, PT, R15, UR32, RZ, P5, !PT ;  /* 0x000000200f0f7c10 */ /* 0x000fe2000affe4ff */
[----:B-1----:R-:W-:Y:S02]  /*1b720*/  IMAD.MOV.U32 R4, RZ, RZ, R8 ;  /* 0x000000ffff047224 */ /* 0x002fe400078e0008 */
[----:B------:R-:W-:Y:S02]  /*1b730*/  IMAD.MOV.U32 R5, RZ, RZ, R17 ;  /* 0x000000ffff057224 */ /* 0x000fe400078e0011 */
[----:B------:R-:W4:Y:S04]  /*1b740*/  LDL.LU R17, [R1+0x12c] ;  /* 0x00012c0001117983 */ /* 0x000f280000300800 */
[----:B------:R-:W4:Y:S04]  /*1b750*/  LDL.LU R8, [R1+0x14c] ;  /* 0x00014c0001087983 */ /* 0x000f280000300800 */
[----:B------:R-:W-:Y:S04]  /*1b760*/  STL [R1+0x6c], R10 ;  /* 0x00006c0a01007387 */ /* 0x000fe80000100800 */
[----:B------:R1:W-:Y:S04]  /*1b770*/  LDGSTS.E [R6+0x2500], desc[UR28][R4.64], P2 ;  /* 0x0250000004067fae */ /* 0x0003e800091a101c */
[----:B------:R1:W-:Y:S04]  /*1b780*/  STL [R1+0x68], R18 ;  /* 0x0000681201007387 */ /* 0x0003e80000100800 */
[----:B------:R-:W-:Y:S01]  /*1b790*/  STL [R1+0x8c], R13 ;  /* 0x00008c0d01007387 */ /* 0x000fe20000100800 */
[----:B-1----:R-:W-:-:S03]  /*1b7a0*/  IMAD.MOV.U32 R5, RZ, RZ, R18 ;  /* 0x000000ffff057224 */ /* 0x002fc600078e0012 */
[----:B------:R-:W4:Y:S01]  /*1b7b0*/  LDL.LU R18, [R1+0x128] ;  /* 0x0001280001127983 */ /* 0x000f220000300800 */
[----:B------:R-:W-:-:S03]  /*1b7c0*/  IMAD.MOV.U32 R4, RZ, RZ, R10 ;  /* 0x000000ffff047224 */ /* 0x000fc600078e000a */
[----:B------:R1:W-:Y:S04]  /*1b7d0*/  STL [R1+0x88], R15 ;  /* 0x0000880f01007387 */ /* 0x0003e80000100800 */
[----:B------:R-:W4:Y:S01]  /*1b7e0*/  LDL.LU R10, [R1+0x148] ;  /* 0x00014800010a7983 */ /* 0x000f220000300800 */
[----:B------:R-:W-:Y:S02]  /*1b7f0*/  IADD3 R14, P3, PT, R14, UR54, RZ ;  /* 0x000000360e0e7c10 */ /* 0x000fe4000ff7e0ff */
[----:B------:R-:W-:Y:S01]  /*1b800*/  IADD3 R19, P5, PT, R19, UR54, RZ ;  /* 0x0000003613137c10 */ /* 0x000fe2000ffbe0ff */
[----:B------:R1:W-:Y:S02]  /*1b810*/  LDGSTS.E [R6+0x2900], desc[UR28][R4.64], P2 ;  /* 0x0290000004067fae */ /* 0x0003e400091a101c */
[----:B-1----:R-:W-:-:S02]  /*1b820*/  IMAD.MOV.U32 R4, RZ, RZ, R13 ;  /* 0x000000ffff047224 */ /* 0x002fc400078e000d */
[----:B------:R-:W-:Y:S02]  /*1b830*/  IMAD.MOV.U32 R5, RZ, RZ, R15 ;  /* 0x000000ffff057224 */ /* 0x000fe400078e000f */
[----:B------:R-:W4:Y:S04]  /*1b840*/  LDL.LU R15, [R1+0x16c] ;  /* 0x00016c00010f7983 */ /* 0x000f280000300800 */
[----:B------:R-:W4:Y:S04]  /*1b850*/  LDL.LU R13, [R1+0x18c] ;  /* 0x00018c00010d7983 */ /* 0x000f280000300800 */
[----:B------:R-:W-:Y:S04]  /*1b860*/  STL [R1+0xac], R14 ;  /* 0x0000ac0e01007387 */ /* 0x000fe80000100800 */
[----:B------:R1:W-:Y:S02]  /*1b870*/  LDGSTS.E [R6+0x2d00], desc[UR28][R4.64], P2 ;  /* 0x02d0000004067fae */ /* 0x0003e400091a101c */
[----:B-1----:R-:W-:Y:S01]  /*1b880*/  IMAD.MOV.U32 R4, RZ, RZ, R14 ;  /* 0x000000ffff047224 */ /* 0x002fe200078e000e */
[----:B-----5:R-:W-:-:S02]  /*1b890*/  IADD3.X R16, PT, PT, R16, UR32, RZ, P3, !PT ;  /* 0x0000002010107c10 */ /* 0x020fc40009ffe4ff */
[----:B------:R-:W-:-:S03]  /*1b8a0*/  IADD3.X R20, PT, PT, R20, UR32, RZ, P5, !PT ;  /* 0x0000002014147c10 */ /* 0x000fc6000affe4ff */
[----:B------:R1:W-:Y:S01]  /*1b8b0*/  STL [R1+0xa8], R16 ;  /* 0x0000a81001007387 */ /* 0x0003e20000100800 */
[----:B------:R-:W-:-:S03]  /*1b8c0*/  IMAD.MOV.U32 R5, RZ, RZ, R16 ;  /* 0x000000ffff057224 */ /* 0x000fc600078e0010 */
[----:B------:R-:W-:Y:S01]  /*1b8d0*/  STL [R1+0xcc], R19 ;  /* 0x0000cc1301007387 */ /* 0x000fe20000100800 */
[----:B--2---:R-:W-:-:S03]  /*1b8e0*/  IADD3 R7, P3, PT, R7, UR54, RZ ;  /* 0x0000003607077c10 */ /* 0x004fc6000ff7e0ff */
[----:B------:R2:W-:Y:S04]  /*1b8f0*/  LDGSTS.E [R6+0x3100], desc[UR28][R4.64], P2 ;  /* 0x0310000004067fae */ /* 0x0005e800091a101c */
[----:B-1----:R-:W5:Y:S04]  /*1b900*/  LDL.LU R16, [R1+0x168] ;  /* 0x0001680001107983 */ /* 0x002f680000300800 */
[----:B------:R-:W-:Y:S04]  /*1b910*/  STL [R1+0xc8], R20 ;  /* 0x0000c81401007387 */ /* 0x000fe80000100800 */
[----:B------:R-:W5:Y:S01]  /*1b920*/  LDL.LU R14, [R1+0x188] ;  /* 0x00018800010e7983 */ /* 0x000f620000300800 */
[----:B--2---:R-:W-:-:S02]  /*1b930*/  IMAD.MOV.U32 R4, RZ, RZ, R19 ;  /* 0x000000ffff047224 */ /* 0x004fc400078e0013 */
[----:B------:R-:W-:Y:S01]  /*1b940*/  IMAD.MOV.U32 R5, RZ, RZ, R20 ;  /* 0x000000ffff057224 */ /* 0x000fe200078e0014 */
[----:B---3--:R-:W-:Y:S01]  /*1b950*/  IADD3 R9, P5, PT, R9, UR54, RZ ;  /* 0x0000003609097c10 */ /* 0x008fe2000ffbe0ff */
[----:B------:R-:W-:Y:S04]  /*1b960*/  STL [R1+0xec], R7 ;  /* 0x0000ec0701007387 */ /* 0x000fe80000100800 */
[----:B------:R1:W-:Y:S01]  /*1b970*/  LDGSTS.E [R6+0x3500], desc[UR28][R4.64], P2 ;  /* 0x0350000004067fae */ /* 0x0003e200091a101c */
[----:B----4-:R-:W-:-:S05]  /*1b980*/  IADD3.X R11, PT, PT, R11, UR32, RZ, P3, !PT ;  /* 0x000000200b0b7c10 */ /* 0x010fca0009ffe4ff */
[----:B------:R2:W-:Y:S01]  /*1b990*/  STL [R1+0xe8], R11 ;  /* 0x0000e80b01007387 */ /* 0x0005e20000100800 */
[----:B------:R-:W-:-:S03]  /*1b9a0*/  IADD3.X R12, PT, PT, R12, UR32, RZ, P5, !PT ;  /* 0x000000200c0c7c10 */ /* 0x000fc6000affe4ff */
[----:B------:R-:W-:Y:S01]  /*1b9b0*/  STL [R1+0x10c], R9 ;  /* 0x00010c0901007387 */ /* 0x000fe20000100800 */
[----:B-1----:R-:W-:Y:S02]  /*1b9c0*/  IMAD.MOV.U32 R4, RZ, RZ, R7 ;  /* 0x000000ffff047224 */ /* 0x002fe400078e0007 */
[----:B------:R-:W-:Y:S02]  /*1b9d0*/  IMAD.MOV.U32 R5, RZ, RZ, R11 ;  /* 0x000000ffff057224 */ /* 0x000fe400078e000b */
[----:B--2---:R-:W2:Y:S04]  /*1b9e0*/  LDL.LU R11, [R1+0x1ac] ;  /* 0x0001ac00010b7983 */ /* 0x004ea80000300800 */
[----:B------:R1:W-:Y:S04]  /*1b9f0*/  STL [R1+0x108], R12 ;  /* 0x0001080c01007387 */ /* 0x0003e80000100800 */
[----:B------:R3:W-:Y:S04]  /*1ba00*/  LDGSTS.E [R6+0x3900], desc[UR28][R4.64], P2 ;  /* 0x0390000004067fae */ /* 0x0007e800091a101c */
[----:B------:R-:W4:Y:S01]  /*1ba10*/  LDL.LU R7, [R1+0x1cc] ;  /* 0x0001cc0001077983 */ /* 0x000f220000300800 */
[----:B------:R-:W-:Y:S01]  /*1ba20*/  IADD3 R17, P3, PT, R17, UR54, RZ ;  /* 0x0000003611117c10 */ /* 0x000fe2000ff7e0ff */
[----:B---3--:R-:W-:-:S02]  /*1ba30*/  IMAD.MOV.U32 R5, RZ, RZ, R12 ;  /* 0x000000ffff057224 */ /* 0x008fc400078e000c */
[----:B-1----:R-:W3:Y:S01]  /*1ba40*/  LDL.LU R12, [R1+0x1a8] ;  /* 0x0001a800010c7983 */ /* 0x002ee20000300800 */
[----:B------:R-:W-:Y:S01]  /*1ba50*/  IMAD.MOV.U32 R4, RZ, RZ, R9 ;  /* 0x000000ffff047224 */ /* 0x000fe200078e0009 */
[----:B------:R-:W-:Y:S02]  /*1ba60*/  IADD3 R8, P5, PT, R8, UR54, RZ ;  /* 0x0000003608087c10 */ /* 0x000fe4000ffbe0ff */
[----:B------:R-:W3:Y:S04]  /*1ba70*/  LDL.LU R9, [R1+0x1c8] ;  /* 0x0001c80001097983 */ /* 0x000ee80000300800 */
[----:B------:R1:W-:Y:S01]  /*1ba80*/  LDGSTS.E [R6+0x3d00], desc[UR28][R4.64], P2 ;  /* 0x03d0000004067fae */ /* 0x0003e200091a101c */
[----:B------:R-:W-:Y:S01]  /*1ba90*/  IADD3.X R18, PT, PT, R18, UR32, RZ, P3, !PT ;  /* 0x0000002012127c10 */ /* 0x000fe20009ffe4ff */
[----:B-1----:R-:W-:-:S04]  /*1baa0*/  IMAD.MOV.U32 R4, RZ, RZ, R17 ;  /* 0x000000ffff047224 */ /* 0x002fc800078e0011 */
[----:B------:R-:W-:Y:S01]  /*1bab0*/  IMAD.MOV.U32 R5, RZ, RZ, R18 ;  /* 0x000000ffff057224 */ /* 0x000fe200078e0012 */
[----:B------:R-:W-:Y:S01]  /*1bac0*/  STL [R1+0x12c], R17 ;  /* 0x00012c1101007387 */ /* 0x000fe20000100800 */
[----:B------:R-:W-:-:S03]  /*1bad0*/  IADD3.X R10, PT, PT, R10, UR32, RZ, P5, !PT ;  /* 0x000000200a0a7c10 */ /* 0x000fc6000affe4ff */
[----:B------:R-:W-:Y:S04]  /*1bae0*/  STL [R1+0x128], R18 ;  /* 0x0001281201007387 */ /* 0x000fe80000100800 */
[----:B------:R-:W-:Y:S04]  /*1baf0*/  STL [R1+0x14c], R8 ;  /* 0x00014c0801007387 */ /* 0x000fe80000100800 */
[----:B------:R1:W-:Y:S04]  /*1bb00*/  LDGSTS.E [R6+0x4100], desc[UR28][R4.64], P2 ;  /* 0x0410000004067fae */ /* 0x0003e800091a101c */
[----:B------:R1:W-:Y:S02]  /*1bb10*/  STL [R1+0x148], R10 ;  /* 0x0001480a01007387 */ /* 0x0003e40000100800 */
[----:B-1----:R-:W-:-:S02]  /*1bb20*/  IMAD.MOV.U32 R5, RZ, RZ, R10 ;  /* 0x000000ffff057224 */ /* 0x002fc400078e000a */
[----:B------:R-:W-:Y:S01]  /*1bb30*/  IMAD.MOV.U32 R4, RZ, RZ, R8 ;  /* 0x000000ffff047224 */ /* 0x000fe200078e0008 */
[----:B------:R-:W3:Y:S04]  /*1bb40*/  LDL.LU R10, [R1+0x1e8] ;  /* 0x0001e800010a7983 */ /* 0x000ee80000300800 */
[----:B------:R-:W3:Y:S04]  /*1bb50*/  LDL.LU R8, [R1+0x1ec] ;  /* 0x0001ec0001087983 */ /* 0x000ee80000300800 */
[----:B------:R-:W3:Y:S04]  /*1bb60*/  LDL.LU R24, [R1+0x208] ;  /* 0x0002080001187983 */ /* 0x000ee80000300800 */
[----:B------:R-:W3:Y:S01]  /*1bb70*/  LDL.LU R23, [R1+0x20c] ;  /* 0x00020c0001177983 */ /* 0x000ee20000300800 */
        /* <DEDUP_REMOVED lines=10> */
[----:B------:R-:W3:Y:S04]  /*1bc20*/  LDL.LU R22, [R1+0x228] ;  /* 0x0002280001167983 */ /* 0x000ee80000300800 */
[----:B------:R-:W3:Y:S04]  /*1bc30*/  LDL.LU R21, [R1+0x22c] ;  /* 0x00022c0001157983 */ /* 0x000ee80000300800 */
[----:B------:R-:W3:Y:S04]  /*1bc40*/  LDL.LU R20, [R1+0x248] ;  /* 0x0002480001147983 */ /* 0x000ee80000300800 */
[----:B------:R-:W3:Y:S01]  /*1bc50*/  LDL.LU R19, [R1+0x24c] ;  /* 0x00024c0001137983 */ /* 0x000ee20000300800 */
[----:B--2---:R-:W-:-:S03]  /*1bc60*/  IADD3 R11, P3, PT, R11, UR54, RZ ;  /* 0x000000360b0b7c10 */ /* 0x004fc6000ff7e0ff */
[----:B------:R-:W2:Y:S01]  /*1bc70*/  LDL.LU R17, [R1+0x26c] ;  /* 0x00026c0001117983 */ /* 0x000ea20000300800 */
[----:B------:R-:W-:-:S03]  /*1bc80*/  IMAD.MOV.U32 R5, RZ, RZ, R16 ;  /* 0x000000ffff057224 */ /* 0x000fc600078e0010 */
[----:B------:R-:W2:Y:S04]  /*1bc90*/  LDL.LU R15, [R1+0x28c] ;  /* 0x00028c00010f7983 */ /* 0x000ea80000300800 */
[----:B------:R-:W-:Y:S01]  /*1bca0*/  STL [R1+0x1ac], R11 ;  /* 0x0001ac0b01007387 */ /* 0x000fe20000100800 */
[----:B----4-:R-:W-:-:S03]  /*1bcb0*/  IADD3 R7, P5, PT, R7, UR54, RZ ;  /* 0x0000003607077c10 */ /* 0x010fc6000ffbe0ff */
[----:B------:R4:W-:Y:S01]  /*1bcc0*/  LDGSTS.E [R6+0x4900], desc[UR28][R4.64], P2 ;  /* 0x0490000004067fae */ /* 0x0009e200091a101c */
[----:B---3--:R-:W-:-:S05]  /*1bcd0*/  IADD3.X R12, PT, PT, R12, UR32, RZ, P3, !PT ;  /* 0x000000200c0c7c10 */ /* 0x008fca0009ffe4ff */
[----:B------:R3:W-:Y:S01]  /*1bce0*/  STL [R1+0x1a8], R12 ;  /* 0x0001a80c01007387 */ /* 0x0007e20000100800 */
[----:B------:R-:W-:-:S03]  /*1bcf0*/  IADD3.X R9, PT, PT, R9, UR32, RZ, P5, !PT ;  /* 0x0000002009097c10 */ /* 0x000fc6000affe4ff */
[----:B------:R-:W-:Y:S04]  /*1bd00*/  STL [R1+0x1cc], R7 ;  /* 0x0001cc0701007387 */ /* 0x000fe80000100800 */
[----:B------:R-:W2:Y:S01]  /*1bd10*/  LDL.LU R18, [R1+0x268] ;  /* 0x0002680001127983 */ /* 0x000ea20000300800 */
[----:B----4-:R-:W-:Y:S02]  /*1bd20*/  IMAD.MOV.U32 R4, RZ, RZ, R13 ;  /* 0x000000ffff047224 */ /* 0x010fe400078e000d */
[----:B------:R-:W-:Y:S01]  /*1bd30*/  IMAD.MOV.U32 R5, RZ, RZ, R14 ;  /* 0x000000ffff057224 */ /* 0x000fe200078e000e */
[----:B------:R4:W-:Y:S04]  /*1bd40*/  STL [R1+0x1c8], R9 ;  /* 0x0001c80901007387 */ /* 0x0009e80000100800 */
[----:B-1----:R-:W2:Y:S04]  /*1bd50*/  LDL.LU R16, [R1+0x288] ;  /* 0x0002880001107983 */ /* 0x002ea80000300800 */
[----:B-----5:R-:W5:Y:S04]  /*1bd60*/  LDL.LU R14, [R1+0x2a8] ;  /* 0x0002a800010e7983 */ /* 0x020f680000300800 */
[----:B------:R-:W5:Y:S04]  /*1bd70*/  LDL.LU R13, [R1+0x2ac] ;  /* 0x0002ac00010d7983 */ /* 0x000f680000300800 */
[----:B------:R1:W-:Y:S02]  /*1bd80*/  LDGSTS.E [R6+0x4d00], desc[UR28][R4.64], P2 ;  /* 0x04d0000004067fae */ /* 0x0003e400091a101c */
[----:B-1----:R-:W-:-:S02]  /*1bd90*/  IMAD.MOV.U32 R4, RZ, RZ, R11 ;  /* 0x000000ffff047224 */ /* 0x002fc400078e000b */
[----:B------:R-:W-:Y:S02]  /*1bda0*/  IMAD.MOV.U32 R5, RZ, RZ, R12 ;  /* 0x000000ffff057224 */ /* 0x000fe400078e000c */
[----:B---3--:R-:W3:Y:S04]  /*1bdb0*/  LDL.LU R12, [R1+0x2c8] ;  /* 0x0002c800010c7983 */ /* 0x008ee80000300800 */
[----:B------:R-:W3:Y:S01]  /*1bdc0*/  LDL.LU R11, [R1+0x2cc] ;  /* 0x0002cc00010b7983 */ /* 0x000ee20000300800 */
[----:B------:R-:W-:-:S03]  /*1bdd0*/  IADD3 R8, P3, PT, R8, UR54, RZ ;  /* 0x0000003608087c10 */ /* 0x000fc6000ff7e0ff */
[----:B------:R1:W-:Y:S01]  /*1bde0*/  LDGSTS.E [R6+0x5100], desc[UR28][R4.64], P2 ;  /* 0x0510000004067fae */ /* 0x0003e200091a101c */
[----:B------:R-:W-:Y:S02]  /*1bdf0*/  IADD3.X R10, PT, PT, R10, UR32, RZ, P3, !PT ;  /* 0x000000200a0a7c10 */ /* 0x000fe40009ffe4ff */
[----:B------:R-:W-:Y:S01]  /*1be00*/  IADD3 R23, P5, PT, R23, UR54, RZ ;  /* 0x0000003617177c10 */ /* 0x000fe2000ffbe0ff */
[----:B-1----:R-:W-:Y:S02]  /*1be10*/  IMAD.MOV.U32 R4, RZ, RZ, R7 ;  /* 0x000000ffff047224 */ /* 0x002fe400078e0007 */
[----:B------:R-:W-:Y:S02]  /*1be20*/  IMAD.MOV.U32 R5, RZ, RZ, R9 ;  /* 0x000000ffff057224 */ /* 0x000fe400078e0009 */
[----:B----4-:R-:W4:Y:S04]  /*1be30*/  LDL.LU R9, [R1+0x2ec] ;  /* 0x0002ec0001097983 */ /* 0x010f280000300800 */
[----:B------:R-:W4:Y:S01]  /*1be40*/  LDL.LU R7, [R1+0x30c] ;  /* 0x00030c0001077983 */ /* 0x000f220000300800 */
[----:B------:R-:W-:-:S03]  /*1be50*/  IADD3.X R24, PT, PT, R24, UR32, RZ, P5, !PT ;  /* 0x0000002018187c10 */ /* 0x000fc6000affe4ff */
[----:B------:R-:W-:Y:S04]  /*1be60*/  STL [R1+0x1ec], R8 ;  /* 0x0001ec0801007387 */ /* 0x000fe80000100800 */
[----:B------:R1:W-:Y:S04]  /*1be70*/  LDGSTS.E [R6+0x5500], desc[UR28][R4.64], P2 ;  /* 0x0550000004067fae */ /* 0x0003e800091a101c */
[----:B------:R1:W-:Y:S04]  /*1be80*/  STL [R1+0x1e8], R10 ;  /* 0x0001e80a01007387 */ /* 0x0003e80000100800 */
[----:B------:R-:W-:Y:S01]  /*1be90*/  STL [R1+0x20c], R23 ;  /* 0x00020c1701007387 */ /* 0x000fe20000100800 */
[----:B-1----:R-:W-:-:S03]  /*1bea0*/  IMAD.MOV.U32 R5, RZ, RZ, R10 ;  /* 0x000000ffff057224 */ /* 0x002fc600078e000a */
[----:B------:R-:W4:Y:S01]  /*1beb0*/  LDL.LU R10, [R1+0x2e8] ;  /* 0x0002e800010a7983 */ /* 0x000f220000300800 */
[----:B------:R-:W-:-:S03]  /*1bec0*/  IMAD.MOV.U32 R4, RZ, RZ, R8 ;  /* 0x000000ffff047224 */ /* 0x000fc600078e0008 */
[----:B------:R-:W-:Y:S04]  /*1bed0*/  STL [R1+0x208], R24 ;  /* 0x0002081801007387 */ /* 0x000fe80000100800 */
[----:B------:R-:W4:Y:S04]  /*1bee0*/  LDL.LU R8, [R1+0x308] ;  /* 0x0003080001087983 */ /* 0x000f280000300800 */
        /* <DEDUP_REMOVED lines=10> */
[----:B--2---:R-:W-:Y:S02]  /*1bf90*/  IADD3 R17, P3, PT, R17, UR54, RZ ;  /* 0x0000003611117c10 */ /* 0x004fe4000ff7e0ff */
[----:B------:R1:W-:Y:S01]  /*1bfa0*/  LDGSTS.E [R6+0x6100], desc[UR28][R4.64], P2 ;  /* 0x0610000004067fae */ /* 0x0003e200091a101c */
[----:B------:R-:W-:Y:S01]  /*1bfb0*/  IADD3 R15, P5, PT, R15, UR54, RZ ;  /* 0x000000360f0f7c10 */ /* 0x000fe2000ffbe0ff */
[----:B-1----:R-:W-:Y:S02]  /*1bfc0*/  IMAD.MOV.U32 R4, RZ, RZ, R19 ;  /* 0x000000ffff047224 */ /* 0x002fe400078e0013 */
[----:B------:R-:W-:-:S05]  /*1bfd0*/  IMAD.MOV.U32 R5, RZ, RZ, R20 ;  /* 0x000000ffff057224 */ /* 0x000fca00078e0014 */
[----:B------:R1:W-:Y:S01]  /*1bfe0*/  LDGSTS.E [R6+0x6500], desc[UR28][R4.64], P2 ;  /* 0x0650000004067fae */ /* 0x0003e200091a101c */
[----:B------:R-:W-:Y:S01]  /*1bff0*/  IADD3.X R18, PT, PT, R18, UR32, RZ, P3, !PT ;  /* 0x0000002012127c10 */ /* 0x000fe20009ffe4ff */
[----:B-1----:R-:W-:-:S04]  /*1c000*/  IMAD.MOV.U32 R4, RZ, RZ, R17 ;  /* 0x000000ffff047224 */ /* 0x002fc800078e0011 */
[----:B------:R-:W-:Y:S01]  /*1c010*/  IMAD.MOV.U32 R5, RZ, RZ, R18 ;  /* 0x000000ffff057224 */ /* 0x000fe200078e0012 */
[----:B------:R-:W-:-:S04]  /*1c020*/  IADD3.X R16, PT, PT, R16, UR32, RZ, P5, !PT ;  /* 0x0000002010107c10 */ /* 0x000fc8000affe4ff */
[----:B------:R1:W-:Y:S01]  /*1c030*/  LDGSTS.E [R6+0x6900], desc[UR28][R4.64], P2 ;  /* 0x0690000004067fae */ /* 0x0003e200091a101c */
[----:B-----5:R-:W-:-:S04]  /*1c040*/  IADD3 R13, P3, PT, R13, UR54, RZ ;  /* 0x000000360d0d7c10 */ /* 0x020fc8000ff7e0ff */
[----:B------:R-:W-:Y:S01]  /*1c050*/  IADD3.X R14, PT, PT, R14, UR32, RZ, P3, !PT ;  /* 0x000000200e0e7c10 */ /* 0x000fe20009ffe4ff */
[----:B-1----:R-:W-:Y:S02]  /*1c060*/  IMAD.MOV.U32 R4, RZ, RZ, R15 ;  /* 0x000000ffff047224 */ /* 0x002fe400078e000f */
[----:B------:R-:W-:-:S05]  /*1c070*/  IMAD.MOV.U32 R5, RZ, RZ, R16 ;  /* 0x000000ffff057224 */ /* 0x000fca00078e0010 */
[----:B------:R1:W-:Y:S04]  /*1c080*/  LDGSTS.E [R6+0x6d00], desc[UR28][R4.64], P2 ;  /* 0x06d0000004067fae */ /* 0x0003e800091a101c */
[----:B------:R-:W-:Y:S01]  /*1c090*/  STL [R1+0x22c], R21 ;  /* 0x00022c1501007387 */ /* 0x000fe20000100800 */
[----:B---3--:R-:W-:Y:S01]  /*1c0a0*/  IADD3 R11, P5, PT, R11, UR54, RZ ;  /* 0x000000360b0b7c10 */ /* 0x008fe2000ffbe0ff */
[----:B-1----:R-:W-:Y:S02]  /*1c0b0*/  IMAD.MOV.U32 R4, RZ, RZ, R13 ;  /* 0x000000ffff047224 */ /* 0x002fe400078e000d */
[----:B------:R-:W-:Y:S01]  /*1c0c0*/  IMAD.MOV.U32 R5, RZ, RZ, R14 ;  /* 0x000000ffff057224 */ /* 0x000fe200078e000e */
[----:B------:R-:W-:Y:S01]  /*1c0d0*/  IADD3.X R12, PT, PT, R12, UR32, RZ, P5, !PT ;  /* 0x000000200c0c7c10 */ /* 0x000fe2000affe4ff */
[----:B------:R-:W-:Y:S04]  /*1c0e0*/  STL [R1+0x228], R22 ;  /* 0x0002281601007387 */ /* 0x000fe80000100800 */
[----:B------:R1:W-:Y:S04]  /*1c0f0*/  LDGSTS.E [R6+0x7100], desc[UR28][R4.64], P2 ;  /* 0x0710000004067fae */ /* 0x0003e800091a101c */
[----:B------:R-:W-:Y:S01]  /*1c100*/  STL [R1+0x24c], R19 ;  /* 0x00024c1301007387 */ /* 0x000fe20000100800 */
[----:B----4-:R-:W-:Y:S01]  /*1c110*/  IADD3 R9, P3, PT, R9, UR54, RZ ;  /* 0x0000003609097c10 */ /* 0x010fe2000ff7e0ff */
        /* <DEDUP_REMOVED lines=80> */
[----:B-1----:R-:W-:Y:S01]  /*1c620*/  IMAD.MOV.U32 R4, RZ, RZ, R7 ;  /* 0x000000ffff047224 */ /* 0x002fe200078e0007 */
[----:B----4-:R-:W-:Y:S01]  /*1c630*/  IADD3.X R12, PT, PT, R12, UR32, RZ, P3, !PT ;  /* 0x000000200c0c7c10 */ /* 0x010fe20009ffe4ff */
[----:B------:R-:W-:Y:S01]  /*1c640*/  IMAD.MOV.U32 R5, RZ, RZ, R9 ;  /* 0x000000ffff057224 */ /* 0x000fe200078e0009 */
[----:B------:R-:W4:Y:S01]  /*1c650*/  LDL.LU R20, [R1+0xd0] ;  /* 0x0000d00001147983 */ /* 0x000f220000300800 */
[----:B------:R-:W-:-:S03]  /*1c660*/  IADD3 R8, P5, PT, R8, UR54, RZ ;  /* 0x0000003608087c10 */ /* 0x000fc6000ffbe0ff */
[----:B--2---:R-:W2:Y:S04]  /*1c670*/  LDL.LU R7, [R1+0xf4] ;  /* 0x0000f40001077983 */ /* 0x004ea80000300800 */
[----:B---3--:R-:W3:Y:S01]  /*1c680*/  LDL.LU R9, [R1+0x114] ;  /* 0x0001140001097983 */ /* 0x008ee20000300800 */
[----:B------:R-:W-:-:S03]  /*1c690*/  IADD3.X R17, PT, PT, R17, UR32, RZ, P5, !PT ;  /* 0x0000002011117c10 */ /* 0x000fc6000affe4ff */
[----:B------:R1:W-:Y:S01]  /*1c6a0*/  STL [R1+0x34], R11 ;  /* 0x0000340b01007387 */ /* 0x0003e20000100800 */
[----:B------:R-:W-:-:S03]  /*1c6b0*/  IADD3 R10, P3, PT, R10, UR54, RZ ;  /* 0x000000360a0a7c10 */ /* 0x000fc6000ff7e0ff */
[----:B------:R1:W-:Y:S04]  /*1c6c0*/  LDGSTS.E [R6+0x1e00], desc[UR28][R4.64], P2 ;  /* 0x01e0000004067fae */ /* 0x0003e800091a101c */
[----:B------:R1:W-:Y:S04]  /*1c6d0*/  STL [R1+0x30], R12 ;  /* 0x0000300c01007387 */ /* 0x0003e80000100800 */
[----:B------:R-:W-:Y:S01]  /*1c6e0*/  STL [R1+0x54], R8 ;  /* 0x0000540801007387 */ /* 0x000fe20000100800 */
[----:B-1----:R-:W-:Y:S02]  /*1c6f0*/  IMAD.MOV.U32 R4, RZ, RZ, R11 ;  /* 0x000000ffff047224 */ /* 0x002fe400078e000b */
[----:B------:R-:W-:Y:S01]  /*1c700*/  IMAD.MOV.U32 R5, RZ, RZ, R12 ;  /* 0x000000ffff057224 */ /* 0x000fe200078e000c */
[----:B------:R-:W3:Y:S01]  /*1c710*/  LDL.LU R11, [R1+0xf0] ;  /* 0x0000f000010b7983 */ /* 0x000ee20000300800 */
[----:B------:R-:W-:-:S03]  /*1c720*/  IADD3.X R18, PT, PT, R18, UR32, RZ, P3, !PT ;  /* 0x0000002012127c10 */ /* 0x000fc60009ffe4ff */
[----:B------:R1:W-:Y:S01]  /*1c730*/  LDGSTS.E [R6+0x2200], desc[UR28][R4.64], P2 ;  /* 0x0220000004067fae */ /* 0x0003e200091a101c */
[----:B------:R-:W-:-:S03]  /*1c740*/  IADD3 R13, P5, PT, R13, UR54, RZ ;  /* 0x000000360d0d7c10 */ /* 0x000fc6000ffbe0ff */
[----:B------:R1:W-:Y:S04]  /*1c750*/  STL [R1+0x50], R17 ;  /* 0x0000501101007387 */ /* 0x0003e80000100800 */
[----:B------:R-:W3:Y:S01]  /*1c760*/  LDL.LU R12, [R1+0x110] ;  /* 0x00011000010c7983 */ /* 0x000ee20000300800 */
[----:B-1----:R-:W-:Y:S02]  /*1c770*/  IMAD.MOV.U32 R4, RZ, RZ, R8 ;  /* 0x000000ffff047224 */ /* 0x002fe400078e0008 */
[----:B------:R-:W-:Y:S02]  /*1c780*/  IMAD.MOV.U32 R5, RZ, RZ, R17 ;  /* 0x000000ffff057224 */ /* 0x000fe400078e0011 */
[----:B------:R-:W3:Y:S04]  /*1c790*/  LDL.LU R17, [R1+0x134] ;  /* 0x0001340001117983 */ /* 0x000ee80000300800 */
[----:B------:R-:W3:Y:S01]  /*1c7a0*/  LDL.LU R8, [R1+0x154] ;  /* 0x0001540001087983 */ /* 0x000ee20000300800 */
[----:B------:R-:W-:-:S03]  /*1c7b0*/  IADD3.X R15, PT, PT, R15, UR32, RZ, P5, !PT ;  /* 0x000000200f0f7c10 */ /* 0x000fc6000affe4ff */
        /* <DEDUP_REMOVED lines=9> */
[----:B------:R-:W-:-:S03]  /*1c850*/  IADD3 R14, P3, PT, R14, UR54, RZ ;  /* 0x000000360e0e7c10 */ /* 0x000fc6000ff7e0ff */
[----:B------:R1:W-:Y:S01]  /*1c860*/  LDGSTS.E [R6+0x2a00], desc[UR28][R4.64], P2 ;  /* 0x02a0000004067fae */ /* 0x0003e200091a101c */
[----:B------:R-:W-:Y:S01]  /*1c870*/  IADD3 R19, P5, PT, R19, UR54, RZ ;  /* 0x0000003613137c10 */ /* 0x000fe2000ffbe0ff */
[----:B-1----:R-:W-:Y:S02]  /*1c880*/  IMAD.MOV.U32 R4, RZ, RZ, R13 ;  /* 0x000000ffff047224 */ /* 0x002fe400078e000d */
[----:B------:R-:W-:Y:S02]  /*1c890*/  IMAD.MOV.U32 R5, RZ, RZ, R15 ;  /* 0x000000ffff057224 */ /* 0x000fe400078e000f */
[----:B------:R-:W3:Y:S04]  /*1c8a0*/  LDL.LU R15, [R1+0x174] ;  /* 0x00017400010f7983 */ /* 0x000ee80000300800 */
[----:B------:R1:W-:Y:S04]  /*1c8b0*/  LDGSTS.E [R6+0x2e00], desc[UR28][R4.64], P2 ;  /* 0x02e0000004067fae */ /* 0x0003e800091a101c */
[----:B------:R-:W3:Y:S01]  /*1c8c0*/  LDL.LU R13, [R1+0x194] ;  /* 0x00019400010d7983 */ /* 0x000ee20000300800 */
[----:B-1----:R-:W-:-:S03]  /*1c8d0*/  IMAD.MOV.U32 R4, RZ, RZ, R14 ;  /* 0x000000ffff047224 */ /* 0x002fc600078e000e */
[----:B------:R-:W-:Y:S01]  /*1c8e0*/  STL [R1+0xb4], R14 ;  /* 0x0000b40e01007387 */ /* 0x000fe20000100800 */
[----:B-----5:R-:W-:Y:S02]  /*1c8f0*/  IADD3.X R16, PT, PT, R16, UR32, RZ, P3, !PT ;  /* 0x0000002010107c10 */ /* 0x020fe40009ffe4ff */
[----:B----4-:R-:W-:-:S03]  /*1c900*/  IADD3.X R20, PT, PT, R20, UR32, RZ, P5, !PT ;  /* 0x0000002014147c10 */ /* 0x010fc6000affe4ff */
[----:B------:R-:W-:Y:S01]  /*1c910*/  IMAD.MOV.U32 R5, RZ, RZ, R16 ;  /* 0x000000ffff057224 */ /* 0x000fe200078e0010 */
[----:B--2---:R-:W-:-:S04]  /*1c920*/  IADD3 R7, P3, PT, R7, UR54, RZ ;  /* 0x0000003607077c10 */ /* 0x004fc8000ff7e0ff */
[----:B------:R1:W-:Y:S01]  /*1c930*/  LDGSTS.E [R6+0x3200], desc[UR28][R4.64], P2 ;  /* 0x0320000004067fae */ /* 0x0003e200091a101c */
[----:B---3--:R-:W-:-:S03]  /*1c940*/  IADD3 R9, P5, PT, R9, UR54, RZ ;  /* 0x0000003609097c10 */ /* 0x008fc6000ffbe0ff */
[----:B------:R2:W-:Y:S04]  /*1c950*/  STL [R1+0xb0], R16 ;  /* 0x0000b01001007387 */ /* 0x0005e80000100800 */
[----:B------:R-:W-:Y:S01]  /*1c960*/  STL [R1+0xd4], R19 ;  /* 0x0000d41301007387 */ /* 0x000fe20000100800 */
[----:B-1----:R-:W-:Y:S02]  /*1c970*/  IMAD.MOV.U32 R4, RZ, RZ, R19 ;  /* 0x000000ffff047224 */ /* 0x002fe400078e0013 */
[----:B------:R-:W-:Y:S01]  /*1c980*/  IMAD.MOV.U32 R5, RZ, RZ, R20 ;  /* 0x000000ffff057224 */ /* 0x000fe200078e0014 */
[----:B--2---:R-:W2:Y:S04]  /*1c990*/  LDL.LU R16, [R1+0x170] ;  /* 0x0001700001107983 */ /* 0x004ea80000300800 */
[----:B------:R-:W-:Y:S04]  /*1c9a0*/  STL [R1+0xd0], R20 ;  /* 0x0000d01401007387 */ /* 0x000fe80000100800 */
[----:B------:R-:W3:Y:S01]  /*1c9b0*/  LDL.LU R14, [R1+0x190] ;  /* 0x00019000010e7983 */ /* 0x000ee20000300800 */
[----:B------:R-:W-:-:S03]  /*1c9c0*/  IADD3.X R11, PT, PT, R11, UR32, RZ, P3, !PT ;  /* 0x000000200b0b7c10 */ /* 0x000fc60009ffe4ff */
[----:B------:R1:W-:Y:S04]  /*1c9d0*/  LDGSTS.E [R6+0x3600], desc[UR28][R4.64], P2 ;  /* 0x0360000004067fae */ /* 0x0003e800091a101c */
[----:B------:R-:W-:Y:S01]  /*1c9e0*/  STL [R1+0xf4], R7 ;  /* 0x0000f40701007387 */ /* 0x000fe20000100800 */
[----:B------:R-:W-:Y:S01]  /*1c9f0*/  IADD3.X R12, PT, PT, R12, UR32, RZ, P5, !PT ;  /* 0x000000200c0c7c10 */ /* 0x000fe2000affe4ff */
[----:B-1----:R-:W-:Y:S02]  /*1ca00*/  IMAD.MOV.U32 R4, RZ, RZ, R7 ;  /* 0x000000ffff047224 */ /* 0x002fe400078e0007 */
[----:B------:R-:W-:Y:S01]  /*1ca10*/  IMAD.MOV.U32 R5, RZ, RZ, R11 ;  /* 0x000000ffff057224 */ /* 0x000fe200078e000b */
[----:B------:R1:W-:Y:S01]  /*1ca20*/  STL [R1+0xf0], R11 ;  /* 0x0000f00b01007387 */ /* 0x0003e20000100800 */
[----:B------:R-:W-:-:S03]  /*1ca30*/  IADD3 R17, P3, PT, R17, UR54, RZ ;  /* 0x0000003611117c10 */ /* 0x000fc6000ff7e0ff */
[----:B------:R4:W-:Y:S04]  /*1ca40*/  LDGSTS.E [R6+0x3a00], desc[UR28][R4.64], P2 ;  /* 0x03a0000004067fae */ /* 0x0009e800091a101c */
[----:B------:R-:W-:Y:S01]  /*1ca50*/  STL [R1+0x114], R9 ;  /* 0x0001140901007387 */ /* 0x000fe20000100800 */
[----:B------:R-:W-:-:S03]  /*1ca60*/  IADD3 R8, P5, PT, R8, UR54, RZ ;  /* 0x0000003608087c10 */ /* 0x000fc6000ffbe0ff */
[----:B-1----:R-:W5:Y:S01]  /*1ca70*/  LDL.LU R11, [R1+0x1b4] ;  /* 0x0001b400010b7983 */ /* 0x002f620000300800 */
[----:B----4-:R-:W-:Y:S02]  /*1ca80*/  IMAD.MOV.U32 R4, RZ, RZ, R9 ;  /* 0x000000ffff047224 */ /* 0x010fe400078e0009 */
[----:B------:R-:W-:Y:S01]  /*1ca90*/  IMAD.MOV.U32 R5, RZ, RZ, R12 ;  /* 0x000000ffff057224 */ /* 0x000fe200078e000c */
[----:B------:R1:W-:Y:S04]  /*1caa0*/  STL [R1+0x110], R12 ;  /* 0x0001100c01007387 */ /* 0x0003e80000100800 */
[----:B------:R-:W4:Y:S04]  /*1cab0*/  LDL.LU R7, [R1+0x1d4] ;  /* 0x0001d40001077983 */ /* 0x000f280000300800 */
[----:B------:R1:W-:Y:S01]  /*1cac0*/  LDGSTS.E [R6+0x3e00], desc[UR28][R4.64], P2 ;  /* 0x03e0000004067fae */ /* 0x0003e200091a101c */
[----:B------:R-:W-:-:S03]  /*1cad0*/  IADD3.X R18, PT, PT, R18, UR32, RZ, P3, !PT ;  /* 0x0000002012127c10 */ /* 0x000fc60009ffe4ff */
[----:B-1----:R-:W4:Y:S04]  /*1cae0*/  LDL.LU R12, [R1+0x1b0] ;  /* 0x0001b000010c7983 */ /* 0x002f280000300800 */
[----:B------:R-:W4:Y:S01]  /*1caf0*/  LDL.LU R9, [R1+0x1d0] ;  /* 0x0001d00001097983 */ /* 0x000f220000300800 */
[----:B------:R-:W-:Y:S01]  /*1cb00*/  IADD3.X R10, PT, PT, R10, UR32, RZ, P5, !PT ;  /* 0x000000200a0a7c10 */ /* 0x000fe2000affe4ff */
[----:B------:R-:W-:Y:S02]  /*1cb10*/  IMAD.MOV.U32 R4, RZ, RZ, R17 ;  /* 0x000000ffff047224 */ /* 0x000fe400078e0011 */
[----:B------:R-:W-:Y:S01]  /*1cb20*/  IMAD.MOV.U32 R5, RZ, RZ, R18 ;  /* 0x000000ffff057224 */ /* 0x000fe200078e0012 */
[----:B------:R-:W-:Y:S04]  /*1cb30*/  STL [R1+0x134], R17 ;  /* 0x0001341101007387 */ /* 0x000fe80000100800 */
[----:B------:R-:W-:Y:S04]  /*1cb40*/  STL [R1+0x130], R18 ;  /* 0x0001301201007387 */ /* 0x000fe80000100800 */
[----:B------:R-:W-:Y:S04]  /*1cb50*/  STL [R1+0x154], R8 ;  /* 0x0001540801007387 */ /* 0x000fe80000100800 */
[----:B------:R1:W-:Y:S04]  /*1cb60*/  LDGSTS.E [R6+0x4200], desc[UR28][R4.64], P2 ;  /* 0x0420000004067fae */ /* 0x0003e800091a101c */
[----:B------:R1:W-:Y:S02]  /*1cb70*/  STL [R1+0x150], R10 ;  /* 0x0001500a01007387 */ /* 0x0003e40000100800 */
[----:B-1----:R-:W-:-:S02]  /*1cb80*/  IMAD.MOV.U32 R5, RZ, RZ, R10 ;  /* 0x000000ffff057224 */ /* 0x002fc400078e000a */
[----:B------:R-:W-:Y:S01]  /*1cb90*/  IMAD.MOV.U32 R4, RZ, RZ, R8 ;  /* 0x000000ffff047224 */ /* 0x000fe200078e0008 */
[----:B------:R-:W4:Y:S04]  /*1cba0*/  LDL.LU R10, [R1+0x1f0] ;  /* 0x0001f000010a7983 */ /* 0x000f280000300800 */
[----:B------:R-:W4:Y:S04]  /*1cbb0*/  LDL.LU R8, [R1+0x1f4] ;  /* 0x0001f40001087983 */ /* 0x000f280000300800 */
[----:B------:R-:W4:Y:S04]  /*1cbc0*/  LDL.LU R24, [R1+0x210] ;  /* 0x0002100001187983 */ /* 0x000f280000300800 */
[----:B------:R-:W4:Y:S01]  /*1cbd0*/  LDL.LU R23, [R1+0x214] ;  /* 0x0002140001177983 */ /* 0x000f220000300800 */
[----:B------:R-:W-:-:S02]  /*1cbe0*/  IADD3 R15, P3, PT, R15, UR54, RZ ;  /* 0x000000360f0f7c10 */ /* 0x000fc4000ff7e0ff */
[----:B------:R-:W-:Y:S01]  /*1cbf0*/  IADD3 R13, P5, PT, R13, UR54, RZ ;  /* 0x000000360d0d7c10 */ /* 0x000fe2000ffbe0ff */
[----:B------:R1:W-:Y:S04]  /*1cc00*/  LDGSTS.E [R6+0x4600], desc[UR28][R4.64], P2 ;  /* 0x0460000004067fae */ /* 0x0003e800091a101c */
[----:B------:R2:W-:Y:S01]  /*1cc10*/  STL [R1+0x174], R15 ;  /* 0x0001740f01007387 */ /* 0x0005e20000100800 */
[----:B-1----:R-:W-:Y:S01]  /*1cc20*/  IMAD.MOV.U32 R4, RZ, RZ, R15 ;  /* 0x000000ffff047224 */ /* 0x002fe200078e000f */
[----:B--2---:R-:W-:-:S05]  /*1cc30*/  IADD3.X R16, PT, PT, R16, UR32, RZ, P3, !PT ;  /* 0x0000002010107c10 */ /* 0x004fca0009ffe4ff */
[----:B------:R1:W-:Y:S01]  /*1cc40*/  STL [R1+0x170], R16 ;  /* 0x0001701001007387 */ /* 0x0003e20000100800 */
[----:B---3--:R-:W-:-:S03]  /*1cc50*/  IADD3.X R14, PT, PT, R14, UR32, RZ, P5, !PT ;  /* 0x000000200e0e7c10 */ /* 0x008fc6000affe4ff */
[----:B------:R-:W-:Y:S01]  /*1cc60*/  STL [R1+0x194], R13 ;  /* 0x0001940d01007387 */ /* 0x000fe20000100800 */
[----:B------:R-:W-:-:S03]  /*1cc70*/  IMAD.MOV.U32 R5, RZ, RZ, R16 ;  /* 0x000000ffff057224 */ /* 0x000fc600078e0010 */
[----:B------:R2:W-:Y:S04]  /*1cc80*/  STL [R1+0x190], R14 ;  /* 0x0001900e01007387 */ /* 0x0005e80000100800 */
[----:B------:R-:W3:Y:S04]  /*1cc90*/  LDL.LU R22, [R1+0x230] ;  /* 0x0002300001167983 */ /* 0x000ee80000300800 */
[----:B------:R-:W3:Y:S04]  /*1cca0*/  LDL.LU R21, [R1+0x234] ;  /* 0x0002340001157983 */ /* 0x000ee80000300800 */
[----:B------:R1:W-:Y:S04]  /*1ccb0*/  LDGSTS.E [R6+0x4a00], desc[UR28][R4.64], P2 ;  /* 0x04a0000004067fae */ /* 0x0003e800091a101c */
[----:B------:R-:W3:Y:S04]  /*1ccc0*/  LDL.LU R20, [R1+0x250] ;  /* 0x0002500001147983 */ /* 0x000ee80000300800 */
[----:B------:R-:W3:Y:S01]  /*1ccd0*/  LDL.LU R19, [R1+0x254] ;  /* 0x0002540001137983 */ /* 0x000ee20000300800 */
[----:B-----5:R-:W-:Y:S01]  /*1cce0*/  IADD3 R11, P3, PT, R11, UR54, RZ ;  /* 0x000000360b0b7c10 */ /* 0x020fe2000ff7e0ff */
[----:B-1----:R-:W-:-:S02]  /*1ccf0*/  IMAD.MOV.U32 R4, RZ, RZ, R13 ;  /* 0x000000ffff047224 */ /* 0x002fc400078e000d */
[----:B------:R-:W5:Y:S01]  /*1cd00*/  LDL.LU R17, [R1+0x274] ;  /* 0x0002740001117983 */ /* 0x000f620000300800 */
[----:B------:R-:W-:-:S03]  /*1cd10*/  IMAD.MOV.U32 R5, RZ, RZ, R14 ;  /* 0x000000ffff057224 */ /* 0x000fc600078e000e */
[----:B------:R-:W5:Y:S01]  /*1cd20*/  LDL.LU R15, [R1+0x294] ;  /* 0x00029400010f7983 */ /* 0x000f620000300800 */
[----:B----4-:R-:W-:-:S03]  /*1cd30*/  IADD3 R7, P5, PT, R7, UR54, RZ ;  /* 0x0000003607077c10 */ /* 0x010fc6000ffbe0ff */
[----:B------:R-:W-:Y:S04]  /*1cd40*/  STL [R1+0x1b4], R11 ;  /* 0x0001b40b01007387 */ /* 0x000fe80000100800 */
[----:B------:R1:W-:Y:S01]  /*1cd50*/  LDGSTS.E [R6+0x4e00], desc[UR28][R4.64], P2 ;  /* 0x04e0000004067fae */ /* 0x0003e200091a101c */
[----:B------:R-:W-:Y:S02]  /*1cd60*/  IADD3.X R12, PT, PT, R12, UR32, RZ, P3, !PT ;  /* 0x000000200c0c7c10 */ /* 0x000fe40009ffe4ff */
[----:B------:R-:W-:-:S03]  /*1cd70*/  IADD3.X R9, PT, PT, R9, UR32, RZ, P5, !PT ;  /* 0x0000002009097c10 */ /* 0x000fc6000affe4ff */
[----:B------:R4:W-:Y:S04]  /*1cd80*/  STL [R1+0x1b0], R12 ;  /* 0x0001b00c01007387 */ /* 0x0009e80000100800 */
[----:B------:R-:W-:Y:S01]  /*1cd90*/  STL [R1+0x1d4], R7 ;  /* 0x0001d40701007387 */ /* 0x000fe20000100800 */
[----:B-1----:R-:W-:Y:S02]  /*1cda0*/  IMAD.MOV.U32 R4, RZ, RZ, R11 ;  /* 0x000000ffff047224 */ /* 0x002fe400078e000b */
[----:B------:R-:W-:Y:S01]  /*1cdb0*/  IMAD.MOV.U32 R5, RZ, RZ, R12 ;  /* 0x000000ffff057224 */ /* 0x000fe200078e000c */
[----:B------:R-:W5:Y:S04]  /*1cdc0*/  LDL.LU R18, [R1+0x270] ;  /* 0x0002700001127983 */ /* 0x000f680000300800 */
[----:B------:R1:W-:Y:S04]  /*1cdd0*/  STL [R1+0x1d0], R9 ;  /* 0x0001d00901007387 */ /* 0x0003e80000100800 */
[----:B------:R-:W5:Y:S04]  /*1cde0*/  LDL.LU R16, [R1+0x290] ;  /* 0x0002900001107983 */ /* 0x000f680000300800 */
[----:B--2---:R-:W2:Y:S04]  /*1cdf0*/  LDL.LU R14, [R1+0x2b0] ;  /* 0x0002b000010e7983 */ /* 0x004ea80000300800 */
[----:B------:R-:W2:Y:S04]  /*1ce00*/  LDL.LU R13, [R1+0x2b4] ;  /* 0x0002b400010d7983 */ /* 0x000ea80000300800 */
[----:B------:R1:W-:Y:S04]  /*1ce10*/  LDGSTS.E [R6+0x5200], desc[UR28][R4.64], P2 ;  /* 0x0520000004067fae */ /* 0x0003e800091a101c */
[----:B----4-:R-:W4:Y:S04]  /*1ce20*/  LDL.LU R12, [R1+0x2d0] ;  /* 0x0002d000010c7983 */ /* 0x010f280000300800 */
[----:B------:R-:W4:Y:S01]  /*1ce30*/  LDL.LU R11, [R1+0x2d4] ;  /* 0x0002d400010b7983 */ /* 0x000f220000300800 */
[----:B------:R-:W-:Y:S01]  /*1ce40*/  IADD3 R8, P3, PT, R8, UR54, RZ ;  /* 0x0000003608087c10 */ /* 0x000fe2000ff7e0ff */
[----:B-1----:R-:W-:-:S03]  /*1ce50*/  IMAD.MOV.U32 R4, RZ, RZ, R7 ;  /* 0x000000ffff047224 */ /* 0x002fc600078e0007 */
[----:B------:R-:W-:Y:S01]  /*1ce60*/  IADD3.X R10, PT, PT, R10, UR32, RZ, P3, !PT ;  /* 0x000000200a0a7c10 */ /* 0x000fe20009ffe4ff */
[----:B------:R-:W-:Y:S02]  /*1ce70*/  IMAD.MOV.U32 R5, RZ, RZ, R9 ;  /* 0x000000ffff057224 */ /* 0x000fe400078e0009 */
[----:B------:R-:W4:Y:S01]  /*1ce80*/  LDL.LU R9, [R1+0x2f4] ;  /* 0x0002f40001097983 */ /* 0x000f220000300800 */
[----:B------:R-:W-:-:S03]  /*1ce90*/  IADD3 R23, P5, PT, R23, UR54, RZ ;  /* 0x0000003617177c10 */ /* 0x000fc6000ffbe0ff */
        /* <DEDUP_REMOVED lines=15> */
[----:B---3--:R-:W-:-:S04]  /*1cf90*/  IADD3 R21, P3, PT, R21, UR54, RZ ;  /* 0x0000003615157c10 */ /* 0x008fc8000ff7e0ff */
[----:B------:R-:W-:Y:S01]  /*1cfa0*/  IADD3.X R22, PT, PT, R22, UR32, RZ, P3, !PT ;  /* 0x0000002016167c10 */ /* 0x000fe20009ffe4ff */
[----:B-1----:R-:W-:-:S04]  /*1cfb0*/  IMAD.MOV.U32 R4, RZ, RZ, R21 ;  /* 0x000000ffff047224 */ /* 0x002fc800078e0015 */
[----:B------:R-:W-:Y:S01]  /*1cfc0*/  IMAD.MOV.U32 R5, RZ, RZ, R22 ;  /* 0x000000ffff057224 */ /* 0x000fe200078e0016 */
[----:B------:R-:W-:-:S04]  /*1cfd0*/  IADD3 R19, P5, PT, R19, UR54, RZ ;  /* 0x0000003613137c10 */ /* 0x000fc8000ffbe0ff */
[----:B------:R1:W-:Y:S01]  /*1cfe0*/  LDGSTS.E [R6+0x6200], desc[UR28][R4.64], P2 ;  /* 0x0620000004067fae */ /* 0x0003e200091a101c */
[----:B------:R-:W-:Y:S02]  /*1cff0*/  IADD3.X R20, PT, PT, R20, UR32, RZ, P5, !PT ;  /* 0x0000002014147c10 */ /* 0x000fe4000affe4ff */
[----:B-----5:R-:W-:Y:S02]  /*1d000*/  IADD3 R17, P3, PT, R17, UR54, RZ ;  /* 0x0000003611117c10 */ /* 0x020fe4000ff7e0ff */
[----:B------:R-:W-:Y:S01]  /*1d010*/  IADD3 R15, P5, PT, R15, UR54, RZ ;  /* 0x000000360f0f7c10 */ /* 0x000fe2000ffbe0ff */
[----:B-1----:R-:W-:Y:S02]  /*1d020*/  IMAD.MOV.U32 R4, RZ, RZ, R19 ;  /* 0x000000ffff047224 */ /* 0x002fe400078e0013 */
[----:B------:R-:W-:Y:S01]  /*1d030*/  IMAD.MOV.U32 R5, RZ, RZ, R20 ;  /* 0x000000ffff057224 */ /* 0x000fe200078e0014 */
[----:B------:R-:W-:Y:S04]  /*1d040*/  STL [R1+0x234], R21 ;  /* 0x0002341501007387 */ /* 0x000fe80000100800 */
[----:B------:R-:W-:Y:S04]  /*1d050*/  STL [R1+0x230], R22 ;  /* 0x0002301601007387 */ /* 0x000fe80000100800 */
[----:B------:R-:W-:Y:S04]  /*1d060*/  STL [R1+0x254], R19 ;  /* 0x0002541301007387 */ /* 0x000fe80000100800 */
[----:B------:R-:W-:Y:S04]  /*1d070*/  STL [R1+0x250], R20 ;  /* 0x0002501401007387 */ /* 0x000fe80000100800 */
[----:B------:R1:W-:Y:S01]  /*1d080*/  LDGSTS.E [R6+0x6600], desc[UR28][R4.64], P2 ;  /* 0x0660000004067fae */ /* 0x0003e200091a101c */
[----:B------:R-:W-:-:S03]  /*1d090*/  IADD3.X R18, PT, PT, R18, UR32, RZ, P3, !PT ;  /* 0x0000002012127c10 */ /* 0x000fc60009ffe4ff */
[----:B------:R-:W-:Y:S01]  /*1d0a0*/  STL [R1+0x274], R17 ;  /* 0x0002741101007387 */ /* 0x000fe20000100800 */
[----:B------:R-:W-:Y:S01]  /*1d0b0*/  IADD3.X R16, PT, PT, R16, UR32, RZ, P5, !PT ;  /* 0x0000002010107c10 */ /* 0x000fe2000affe4ff */
[----:B-1----:R-:W-:Y:S02]  /*1d0c0*/  IMAD.MOV.U32 R4, RZ, RZ, R17 ;  /* 0x000000ffff047224 */ /* 0x002fe400078e0011 */
[----:B------:R1:W-:Y:S01]  /*1d0d0*/  STL [R1+0x270], R18 ;  /* 0x0002701201007387 */ /* 0x0003e20000100800 */
[----:B------:R-:W-:Y:S01]  /*1d0e0*/  IMAD.MOV.U32 R5, RZ, RZ, R18 ;  /* 0x000000ffff057224 */ /* 0x000fe200078e0012 */
[----:B--2---:R-:W-:Y:S02]  /*1d0f0*/  IADD3 R13, P3, PT, R13, UR54, RZ ;  /* 0x000000360d0d7c10 */ /* 0x004fe4000ff7e0ff */
[----:B------:R-:W-:Y:S02]  /*1d100*/  STL [R1+0x294], R15 ;  /* 0x0002940f01007387 */ /* 0x000fe40000100800 */
[----:B------:R-:W-:-:S02]  /*1d110*/  IADD3.X R14, PT, PT, R14, UR32, RZ, P3, !PT ;  /* 0x000000200e0e7c10 */ /* 0x000fc40009ffe4ff */
[----:B------:R-:W-:Y:S01]  /*1d120*/  STL [R1+0x290], R16 ;  /* 0x0002901001007387 */ /* 0x000fe20000100800 */
[----:B----4-:R-:W-:-:S03]  /*1d130*/  IADD3 R11, P5, PT, R11, UR54, RZ ;  /* 0x000000360b0b7c10 */ /* 0x010fc6000ffbe0ff */
[----:B------:R-:W-:Y:S01]  /*1d140*/  STL [R1+0x2b4], R13 ;  /* 0x0002b40d01007387 */ /* 0x000fe20000100800 */
[----:B------:R-:W-:-:S03]  /*1d150*/  IADD3.X R12, PT, PT, R12, UR32, RZ, P5, !PT ;  /* 0x000000200c0c7c10 */ /* 0x000fc6000affe4ff */
[----:B------:R2:W-:Y:S01]  /*1d160*/  LDGSTS.E [R6+0x6a00], desc[UR28][R4.64], P2 ;  /* 0x06a0000004067fae */ /* 0x0005e200091a101c */
[----:B------:R-:W-:-:S03]  /*1d170*/  IADD3 R9, P3, PT, R9, UR54, RZ ;  /* 0x0000003609097c10 */ /* 0x000fc6000ff7e0ff */
[----:B------:R3:W-:Y:S01]  /*1d180*/  STL [R1+0x2b0], R14 ;  /* 0x0002b00e01007387 */ /* 0x0007e20000100800 */
[----:B------:R-:W-:-:S03]  /*1d190*/  IADD3 R7, P5, PT, R7, UR54, RZ ;  /* 0x0000003607077c10 */ /* 0x000fc6000ffbe0ff */
[----:B------:R-:W-:Y:S01]  /*1d1a0*/  STL [R1+0x2d4], R11 ;  /* 0x0002d40b01007387 */ /* 0x000fe20000100800 */
[----:B--2---:R-:W-:-:S03]  /*1d1b0*/  IMAD.MOV.U32 R4, RZ, RZ, R15 ;  /* 0x000000ffff047224 */ /* 0x004fc600078e000f */
[----:B------:R-:W-:Y:S01]  /*1d1c0*/  STL [R1+0x2d0], R12 ;  /* 0x0002d00c01007387 */ /* 0x000fe20000100800 */
[----:B------:R-:W-:-:S03]  /*1d1d0*/  IMAD.MOV.U32 R5, RZ, RZ, R16 ;  /* 0x000000ffff057224 */ /* 0x000fc600078e0010 */
[----:B------:R-:W-:Y:S04]  /*1d1e0*/  STL [R1+0x2f4], R9 ;  /* 0x0002f40901007387 */ /* 0x000fe80000100800 */
[----:B------:R2:W-:Y:S01]  /*1d1f0*/  LDGSTS.E [R6+0x6e00], desc[UR28][R4.64], P2 ;  /* 0x06e0000004067fae */ /* 0x0005e200091a101c */
[----:B------:R-:W-:-:S05]  /*1d200*/  IADD3.X R10, PT, PT, R10, UR32, RZ, P3, !PT ;  /* 0x000000200a0a7c10 */ /* 0x000fca0009ffe4ff */
[----:B------:R4:W-:Y:S01]  /*1d210*/  STL [R1+0x2f0], R10 ;  /* 0x0002f00a01007387 */ /* 0x0009e20000100800 */
[----:B------:R-:W-:-:S03]  /*1d220*/  IADD3.X R8, PT, PT, R8, UR32, RZ, P5, !PT ;  /* 0x0000002008087c10 */ /* 0x000fc6000affe4ff */
[----:B------:R5:W-:Y:S01]  /*1d230*/  STL [R1+0x314], R7 ;  /* 0x0003140701007387 */ /* 0x000be20000100800 */
[----:B--2---:R-:W-:-:S03]  /*1d240*/  IMAD.MOV.U32 R5, RZ, RZ, R14 ;  /* 0x000000ffff057224 */ /* 0x004fc600078e000e */
[----:B------:R2:W-:Y:S04]  /*1d250*/  STL [R1+0x310], R8 ;  /* 0x0003100801007387 */ /* 0x0005e80000100800 */
[----:B-1----:R-:W2:Y:S04]  /*1d260*/  LDL.LU R18, [R1+0x18] ;  /* 0x0000180001127983 */ /* 0x002ea80000300800 */
[----:B---3--:R-:W3:Y:S01]  /*1d270*/  LDL.LU R14, [R1+0x1c] ;  /* 0x00001c00010e7983 */ /* 0x008ee20000300800 */
[----:B------:R-:W-:Y:S01]  /*1d280*/  IMAD.MOV.U32 R4, RZ, RZ, R13 ;  /* 0x000000ffff047224 */ /* 0x000fe200078e000d */
[----:B------:R-:W-:-:S02]  /*1d290*/  IADD3 R204, P3, PT, R204, UR54, RZ ;  /* 0x00000036cccc7c10 */ /* 0x000fc4000ff7e0ff */
[----:B------:R-:W-:Y:S01]  /*1d2a0*/  IADD3 R212, P5, PT, R212, UR54, RZ ;  /* 0x00000036d4d47c10 */ /* 0x000fe2000ffbe0ff */
[----:B------:R-:W3:Y:S04]  /*1d2b0*/  LDL.LU R15, [R1+0x38] ;  /* 0x00003800010f7983 */ /* 0x000ee80000300800 */
[----:B------:R1:W-:Y:S01]  /*1d2c0*/  LDGSTS.E [R6+0x7200], desc[UR28][R4.64], P2 ;  /* 0x0720000004067fae */ /* 0x0003e200091a101c */
[----:B------:R-:W-:-:S03]  /*1d2d0*/  IADD3.X R203, PT, PT, R203, UR32, RZ, P3, !PT ;  /* 0x00000020cbcb7c10 */ /* 0x000fc60009ffe4ff */
[----:B------:R-:W3:Y:S01]  /*1d2e0*/  LDL.LU R13, [R1+0x3c] ;  /* 0x00003c00010d7983 */ /* 0x000ee20000300800 */
[----:B-1----:R-:W-:Y:S02]  /*1d2f0*/  IMAD.MOV.U32 R4, RZ, RZ, R11 ;  /* 0x000000ffff047224 */ /* 0x002fe400078e000b */
[----:B------:R-:W-:-:S05]  /*1d300*/  IMAD.MOV.U32 R5, RZ, RZ, R12 ;  /* 0x000000ffff057224 */ /* 0x000fca00078e000c */
[----:B------:R1:W-:Y:S02]  /*1d310*/  LDGSTS.E [R6+0x7600], desc[UR28][R4.64], P2 ;  /* 0x0760000004067fae */ /* 0x0003e400091a101c */
[----:B-1----:R-:W-:Y:S02]  /*1d320*/  IMAD.MOV.U32 R4, RZ, RZ, R9 ;  /* 0x000000ffff047224 */ /* 0x002fe400078e0009 */
[----:B------:R-:W-:Y:S01]  /*1d330*/  IMAD.MOV.U32 R5, RZ, RZ, R10 ;  /* 0x000000ffff057224 */ /* 0x000fe200078e000a */
[----:B------:R-:W-:Y:S01]  /*1d340*/  IADD3.X R211, PT, PT, R211, UR32, RZ, P5, !PT ;  /* 0x00000020d3d37c10 */ /* 0x000fe2000affe4ff */
[----:B----4-:R-:W4:Y:S04]  /*1d350*/  LDL.LU R10, [R1+0x58] ;  /* 0x00005800010a7983 */ /* 0x010f280000300800 */
[----:B------:R1:W-:Y:S01]  /*1d360*/  LDGSTS.E [R6+0x7a00], desc[UR28][R4.64], P2 ;  /* 0x07a0000004067fae */ /* 0x0003e200091a101c */
[----:B------:R-:W-:Y:S01]  /*1d370*/  IADD3 R220, P3, PT, R220, UR54, RZ ;  /* 0x00000036dcdc7c10 */ /* 0x000fe2000ff7e0ff */
[----:B-1----:R-:W-:Y:S01]  /*1d380*/  IMAD.MOV.U32 R4, RZ, RZ, R7 ;  /* 0x000000ffff047224 */ /* 0x002fe200078e0007 */
[----:B-----5:R-:W-:Y:S01]  /*1d390*/  LOP3.LUT R7, R0, 0x60, RZ, 0x3c, !PT ;  /* 0x0000006000077812 */ /* 0x020fe200078e3cff */
[----:B------:R-:W-:-:S02]  /*1d3a0*/  IMAD.MOV.U32 R5, RZ, RZ, R8 ;  /* 0x000000ffff057224 */ /* 0x000fc400078e0008 */
[----:B--2---:R-:W2:Y:S04]  /*1d3b0*/  LDL.LU R8, [R1+0x5c] ;  /* 0x00005c0001087983 */ /* 0x004ea80000300800 */
[----:B------:R1:W-:Y:S01]  /*1d3c0*/  LDGSTS.E [R6+0x7e00], desc[UR28][R4.64], P2 ;  /* 0x07e0000004067fae */ /* 0x0003e200091a101c */
[----:B------:R-:W-:Y:S02]  /*1d3d0*/  IADD3.X R219, PT, PT, R219, UR32, RZ, P3, !PT ;  /* 0x00000020dbdb7c10 */ /* 0x000fe40009ffe4ff */
[----:B------:R-:W-:Y:S01]  /*1d3e0*/  IADD3 R228, P5, PT, R228, UR54, RZ ;  /* 0x00000036e4e47c10 */ /* 0x000fe2000ffbe0ff */
[----:B------:R-:W5:Y:S01]  /*1d3f0*/  LDL.LU R11, [R1+0x78] ;  /* 0x00007800010b7983 */ /* 0x000f620000300800 */
[----:B-1----:R-:W-:Y:S02]  /*1d400*/  VIADD R6, R7, UR7 ;  /* 0x0000000707067c36 */ /* 0x002fe40008000000 */
[----:B------:R-:W-:-:S02]  /*1d410*/  IMAD.MOV.U32 R4, RZ, RZ, R204 ;  /* 0x000000ffff047224 */ /* 0x000fc400078e00cc */
[----:B------:R-:W-:Y:S01]  /*1d420*/  IMAD.MOV.U32 R5, RZ, RZ, R203 ;  /* 0x000000ffff057224 */ /* 0x000fe200078e00cb */
[----:B------:R-:W-:Y:S01]  /*1d430*/  IADD3.X R227, PT, PT, R227, UR32, RZ, P5, !PT ;  /* 0x00000020e3e37c10 */ /* 0x000fe2000affe4ff */
[----:B------:R-:W5:Y:S04]  /*1d440*/  LDL.LU R9, [R1+0x7c] ;  /* 0x00007c0001097983 */ /* 0x000f680000300800 */
[----:B------:R1:W-:Y:S01]  /*1d450*/  LDGSTS.E [R6+0x300], desc[UR28][R4.64], P2 ;  /* 0x0030000004067fae */ /* 0x0003e200091a101c */
[----:B------:R-:W-:Y:S02]  /*1d460*/  IADD3 R236, P3, PT, R236, UR54, RZ ;  /* 0x00000036ecec7c10 */ /* 0x000fe4000ff7e0ff */
[----:B------:R-:W-:Y:S01]  /*1d470*/  IADD3 R244, P5, PT, R244, UR54, RZ ;  /* 0x00000036f4f47c10 */ /* 0x000fe2000ffbe0ff */
[----:B------:R-:W5:Y:S01]  /*1d480*/  LDL.LU R17, [R1+0x98] ;  /* 0x0000980001117983 */ /* 0x000f620000300800 */
[----:B-1----:R-:W-:-:S02]  /*1d490*/  IMAD.MOV.U32 R4, RZ, RZ, R212 ;  /* 0x000000ffff047224 */ /* 0x002fc400078e00d4 */
[----:B------:R-:W-:Y:S01]  /*1d4a0*/  IMAD.MOV.U32 R5, RZ, RZ, R211 ;  /* 0x000000ffff057224 */ /* 0x000fe200078e00d3 */
[----:B------:R-:W-:Y:S01]  /*1d4b0*/  IADD3.X R235, PT, PT, R235, UR32, RZ, P3, !PT ;  /* 0x00000020ebeb7c10 */ /* 0x000fe20009ffe4ff */
[----:B------:R-:W5:Y:S04]  /*1d4c0*/  LDL.LU R7, [R1+0x9c] ;  /* 0x00009c0001077983 */ /* 0x000f680000300800 */
[----:B------:R1:W-:Y:S01]  /*1d4d0*/  LDGSTS.E [R6+0x700], desc[UR28][R4.64], P2 ;  /* 0x0070000004067fae */ /* 0x0003e200091a101c */
[----:B------:R-:W-:Y:S02]  /*1d4e0*/  IADD3.X R243, PT, PT, R243, UR32, RZ, P5, !PT ;  /* 0x00000020f3f37c10 */ /* 0x000fe4000affe4ff */
[----:B------:R-:W-:Y:S01]  /*1d4f0*/  IADD3 R252, P3, PT, R252, UR54, RZ ;  /* 0x00000036fcfc7c10 */ /* 0x000fe2000ff7e0ff */
[----:B------:R-:W5:Y:S01]  /*1d500*/  LDL.LU R16, [R1+0xbc] ;  /* 0x0000bc0001107983 */ /* 0x000f620000300800 */
[----:B-1----:R-:W-:-:S02]  /*1d510*/  IMAD.MOV.U32 R4, RZ, RZ, R220 ;  /* 0x000000ffff047224 */ /* 0x002fc400078e00dc */
[----:B------:R-:W-:Y:S01]  /*1d520*/  IMAD.MOV.U32 R5, RZ, RZ, R219 ;  /* 0x000000ffff057224 */ /* 0x000fe200078e00db */
[----:B------:R-:W-:Y:S01]  /*1d530*/  IADD3.X R251, PT, PT, R251, UR32, RZ, P3, !PT ;  /* 0x00000020fbfb7c10 */ /* 0x000fe20009ffe4ff */
[----:B------:R-:W5:Y:S04]  /*1d540*/  LDL.LU R12, [R1+0xdc] ;  /* 0x0000dc00010c7983 */ /* 0x000f680000300800 */
[----:B------:R1:W-:Y:S02]  /*1d550*/  LDGSTS.E [R6+0xb00], desc[UR28][R4.64], P2 ;  /* 0x00b0000004067fae */ /* 0x0003e400091a101c */
        /* <DEDUP_REMOVED lines=12> */
[----:B---3--:R-:W-:-:S04]  /*1d620*/  IADD3 R14, P5, PT, R14, UR54, RZ ;  /* 0x000000360e0e7c10 */ /* 0x008fc8000ffbe0ff */
[----:B------:R-:W-:Y:S01]  /*1d630*/  IADD3.X R18, PT, PT, R18, UR32, RZ, P5, !PT ;  /* 0x0000002012127c10 */ /* 0x000fe2000affe4ff */
[----:B------:R-:W-:Y:S04]  /*1d640*/  STL [R1+0x1c], R14 ;  /* 0x00001c0e01007387 */ /* 0x000fe80000100800 */
[----:B------:R3:W-:Y:S01]  /*1d650*/  STL [R1+0x18], R18 ;  /* 0x0000181201007387 */ /* 0x0007e20000100800 */
[----:B-1----:R-:W-:Y:S02]  /*1d660*/  IMAD.MOV.U32 R5, RZ, RZ, R18 ;  /* 0x000000ffff057224 */ /* 0x002fe400078e0012 */
[----:B------:R-:W-:Y:S01]  /*1d670*/  IMAD.MOV.U32 R4, RZ, RZ, R14 ;  /* 0x000000ffff047224 */ /* 0x000fe200078e000e */
[----:B------:R-:W-:Y:S01]  /*1d680*/  IADD3 R13, P3, PT, R13, UR54, RZ ;  /* 0x000000360d0d7c10 */ /* 0x000fe2000ff7e0ff */
[----:B---3--:R-:W3:Y:S04]  /*1d690*/  LDL.LU R18, [R1+0xb8] ;  /* 0x0000b80001127983 */ /* 0x008ee80000300800 */
[----:B------:R-:W3:Y:S01]  /*1d6a0*/  LDL.LU R14, [R1+0xd8] ;  /* 0x0000d800010e7983 */ /* 0x000ee20000300800 */
[----:B------:R-:W-:-:S03]  /*1d6b0*/  IADD3.X R15, PT, PT, R15, UR32, RZ, P3, !PT ;  /* 0x000000200f0f7c10 */ /* 0x000fc60009ffe4ff */
[----:B------:R1:W-:Y:S04]  /*1d6c0*/  STL [R1+0x3c], R13 ;  /* 0x00003c0d01007387 */ /* 0x0003e80000100800 */
[----:B------:R1:W-:Y:S04]  /*1d6d0*/  LDGSTS.E [R6+0x1f00], desc[UR28][R4.64], P2 ;  /* 0x01f0000004067fae */ /* 0x0003e800091a101c */
[----:B------:R2:W-:Y:S01]  /*1d6e0*/  STL [R1+0x38], R15 ;  /* 0x0000380f01007387 */ /* 0x0005e20000100800 */
[----:B-1----:R-:W-:Y:S02]  /*1d6f0*/  IMAD.MOV.U32 R4, RZ, RZ, R13 ;  /* 0x000000ffff047224 */ /* 0x002fe400078e000d */
[----:B------:R-:W-:-:S05]  /*1d700*/  IMAD.MOV.U32 R5, RZ, RZ, R15 ;  /* 0x000000ffff057224 */ /* 0x000fca00078e000f */
[----:B------:R1:W-:Y:S01]  /*1d710*/  LDGSTS.E [R6+0x2300], desc[UR28][R4.64], P2 ;  /* 0x0230000004067fae */ /* 0x0003e200091a101c */
[----:B--2---:R-:W-:-:S04]  /*1d720*/  IADD3 R8, P5, PT, R8, UR54, RZ ;  /* 0x0000003608087c10 */ /* 0x004fc8000ffbe0ff */
[----:B----4-:R-:W-:Y:S01]  /*1d730*/  IADD3.X R10, PT, PT, R10, UR32, RZ, P5, !PT ;  /* 0x000000200a0a7c10 */ /* 0x010fe2000affe4ff */
[----:B------:R-:W-:Y:S04]  /*1d740*/  STL [R1+0x5c], R8 ;  /* 0x00005c0801007387 */ /* 0x000fe80000100800 */
[----:B------:R-:W2:Y:S04]  /*1d750*/  LDL.LU R13, [R1+0xfc] ;  /* 0x0000fc00010d7983 */ /* 0x000ea80000300800 */
[----:B------:R4:W-:Y:S04]  /*1d760*/  STL [R1+0x58], R10 ;  /* 0x0000580a01007387 */ /* 0x0009e80000100800 */
[----:B------:R-:W2:Y:S04]  /*1d770*/  LDL.LU R19, [R1+0x11c] ;  /* 0x00011c0001137983 */ /* 0x000ea80000300800 */
[----:B------:R-:W2:Y:S01]  /*1d780*/  LDL.LU R15, [R1+0xf8] ;  /* 0x0000f800010f7983 */ /* 0x000ea20000300800 */
[----:B-----5:R-:W-:Y:S01]  /*1d790*/  IADD3 R9, P3, PT, R9, UR54, RZ ;  /* 0x0000003609097c10 */ /* 0x020fe2000ff7e0ff */
[----:B-1----:R-:W-:-:S02]  /*1d7a0*/  IMAD.MOV.U32 R4, RZ, RZ, R8 ;  /* 0x000000ffff047224 */ /* 0x002fc400078e0008 */
[----:B------:R-:W5:Y:S01]  /*1d7b0*/  LDL.LU R20, [R1+0x118] ;  /* 0x0001180001147983 */ /* 0x000f620000300800 */
[----:B------:R-:W-:Y:S01]  /*1d7c0*/  IMAD.MOV.U32 R5, RZ, RZ, R10 ;  /* 0x000000ffff057224 */ /* 0x000fe200078e000a */
[----:B------:R-:W-:Y:S02]  /*1d7d0*/  IADD3.X R11, PT, PT, R11, UR32, RZ, P3, !PT ;  /* 0x000000200b0b7c10 */ /* 0x000fe40009ffe4ff */
[----:B----4-:R-:W4:Y:S04]  /*1d7e0*/  LDL.LU R10, [R1+0x13c] ;  /* 0x00013c00010a7983 */ /* 0x010f280000300800 */
[----:B------:R-:W4:Y:S04]  /*1d7f0*/  LDL.LU R8, [R1+0x15c] ;  /* 0x00015c0001087983 */ /* 0x000f280000300800 */
[----:B------:R-:W-:Y:S04]  /*1d800*/  STL [R1+0x7c], R9 ;  /* 0x00007c0901007387 */ /* 0x000fe80000100800 */
[----:B------:R1:W-:Y:S01]  /*1d810*/  LDGSTS.E [R6+0x2700], desc[UR28][R4.64], P2 ;  /* 0x0270000004067fae */ /* 0x0003e200091a101c */
[----:B------:R-:W-:-:S03]  /*1d820*/  IADD3 R7, P5, PT, R7, UR54, RZ ;  /* 0x0000003607077c10 */ /* 0x000fc6000ffbe0ff */
[----:B------:R1:W-:Y:S01]  /*1d830*/  STL [R1+0x78], R11 ;  /* 0x0000780b01007387 */ /* 0x0003e20000100800 */
[----:B------:R-:W-:-:S03]  /*1d840*/  IADD3.X R17, PT, PT, R17, UR32, RZ, P5, !PT ;  /* 0x0000002011117c10 */ /* 0x000fc6000affe4ff */
[----:B------:R-:W-:Y:S01]  /*1d850*/  STL [R1+0x9c], R7 ;  /* 0x00009c0701007387 */ /* 0x000fe20000100800 */
[----:B-1----:R-:W-:-:S03]  /*1d860*/  IMAD.MOV.U32 R5, RZ, RZ, R11 ;  /* 0x000000ffff057224 */ /* 0x002fc600078e000b */
[----:B------:R-:W4:Y:S01]  /*1d870*/  LDL.LU R11, [R1+0x138] ;  /* 0x00013800010b7983 */ /* 0x000f220000300800 */
[----:B------:R-:W-:-:S03]  /*1d880*/  IMAD.MOV.U32 R4, RZ, RZ, R9 ;  /* 0x000000ffff047224 */ /* 0x000fc600078e0009 */
[----:B------:R1:W-:Y:S04]  /*1d890*/  STL [R1+0x98], R17 ;  /* 0x0000981101007387 */ /* 0x0003e80000100800 */
[----:B------:R-:W4:Y:S01]  /*1d8a0*/  LDL.LU R9, [R1+0x158] ;  /* 0x0001580001097983 */ /* 0x000f220000300800 */
[----:B------:R-:W-:-:S03]  /*1d8b0*/  IADD3 R16, P3, PT, R16, UR54, RZ ;  /* 0x0000003610107c10 */ /* 0x000fc6000ff7e0ff */
[----:B------:R1:W-:Y:S01]  /*1d8c0*/  LDGSTS.E [R6+0x2b00], desc[UR28][R4.64], P2 ;  /* 0x02b0000004067fae */ /* 0x0003e200091a101c */
[----:B------:R-:W-:Y:S01]  /*1d8d0*/  IADD3 R12, P5, PT, R12, UR54, RZ ;  /* 0x000000360c0c7c10 */ /* 0x000fe2000ffbe0ff */
[----:B-1----:R-:W-:Y:S02]  /*1d8e0*/  IMAD.MOV.U32 R4, RZ, RZ, R7 ;  /* 0x000000ffff047224 */ /* 0x002fe400078e0007 */
[----:B------:R-:W-:Y:S02]  /*1d8f0*/  IMAD.MOV.U32 R5, RZ, RZ, R17 ;  /* 0x000000ffff057224 */ /* 0x000fe400078e0011 */
[----:B------:R-:W4:Y:S04]  /*1d900*/  LDL.LU R17, [R1+0x17c] ;  /* 0x00017c0001117983 */ /* 0x000f280000300800 */
[----:B------:R-:W4:Y:S04]  /*1d910*/  LDL.LU R7, [R1+0x19c] ;  /* 0x00019c0001077983 */ /* 0x000f280000300800 */
[----:B------:R-:W-:Y:S04]  /*1d920*/  STL [R1+0xbc], R16 ;  /* 0x0000bc1001007387 */ /* 0x000fe80000100800 */
[----:B------:R1:W-:Y:S02]  /*1d930*/  LDGSTS.E [R6+0x2f00], desc[UR28][R4.64], P2 ;  /* 0x02f0000004067fae */ /* 0x0003e400091a101c */
[----:B-1----:R-:W-:Y:S01]  /*1d940*/  IMAD.MOV.U32 R4, RZ, RZ, R16 ;  /* 0x000000ffff047224 */ /* 0x002fe200078e0010 */
[----:B---3--:R-:W-:-:S02]  /*1d950*/  IADD3.X R18, PT, PT, R18, UR32, RZ, P3, !PT ;  /* 0x0000002012127c10 */ /* 0x008fc40009ffe4ff */
[----:B------:R-:W-:-:S03]  /*1d960*/  IADD3.X R14, PT, PT, R14, UR32, RZ, P5, !PT ;  /* 0x000000200e0e7c10 */ /* 0x000fc6000affe4ff */
[----:B------:R1:W-:Y:S01]  /*1d970*/  STL [R1+0xb8], R18 ;  /* 0x0000b81201007387 */ /* 0x0003e20000100800 */
[----:B------:R-:W-:-:S03]  /*1d980*/  IMAD.MOV.U32 R5, RZ, RZ, R18 ;  /* 0x000000ffff057224 */ /* 0x000fc600078e0012 */
[----:B------:R-:W-:Y:S04]  /*1d990*/  STL [R1+0xdc], R12 ;  /* 0x0000dc0c01007387 */ /* 0x000fe80000100800 */
[----:B------:R3:W-:Y:S04]  /*1d9a0*/  LDGSTS.E [R6+0x3300], desc[UR28][R4.64], P2 ;  /* 0x0330000004067fae */ /* 0x0007e800091a101c */
[----:B-1----:R-:W4:Y:S04]  /*1d9b0*/  LDL.LU R18, [R1+0x178] ;  /* 0x0001780001127983 */ /* 0x002f280000300800 */
[----:B------:R1:W-:Y:S04]  /*1d9c0*/  STL [R1+0xd8], R14 ;  /* 0x0000d80e01007387 */ /* 0x0003e80000100800 */
[----:B------:R-:W4:Y:S01]  /*1d9d0*/  LDL.LU R16, [R1+0x198] ;  /* 0x0001980001107983 */ /* 0x000f220000300800 */
[----:B---3--:R-:W-:-:S02]  /*1d9e0*/  IMAD.MOV.U32 R4, RZ, RZ, R12 ;  /* 0x000000ffff047224 */ /* 0x008fc400078e000c */
[----:B------:R-:W-:Y:S02]  /*1d9f0*/  IMAD.MOV.U32 R5, RZ, RZ, R14 ;  /* 0x000000ffff057224 */ /* 0x000fe400078e000e */
[----:B-1----:R-:W3:Y:S04]  /*1da00*/  LDL.LU R14, [R1+0x1bc] ;  /* 0x0001bc00010e7983 */ /* 0x002ee80000300800 */
[----:B------:R-:W3:Y:S04]  /*1da10*/  LDL.LU R12, [R1+0x1dc] ;  /* 0x0001dc00010c7983 */ /* 0x000ee80000300800 */
[----:B------:R1:W-:Y:S01]  /*1da20*/  LDGSTS.E [R6+0x3700], desc[UR28][R4.64], P2 ;  /* 0x0370000004067fae */ /* 0x0003e200091a101c */
[----:B--2---:R-:W-:-:S05]  /*1da30*/  IADD3 R13, P3, PT, R13, UR54, RZ ;  /* 0x000000360d0d7c10 */ /* 0x004fca000ff7e0ff */
[----:B------:R-:W-:Y:S01]  /*1da40*/  STL [R1+0xfc], R13 ;  /* 0x0000fc0d01007387 */ /* 0x000fe20000100800 */
[----:B------:R-:W-:Y:S02]  /*1da50*/  IADD3 R19, P5, PT, R19, UR54, RZ ;  /* 0x0000003613137c10 */ /* 0x000fe4000ffbe0ff */
[----:B------:R-:W-:Y:S01]  /*1da60*/  IADD3.X R15, PT, PT, R15, UR32, RZ, P3, !PT ;  /* 0x000000200f0f7c10 */ /* 0x000fe20009ffe4ff */
[----:B-1----:R-:W-:Y:S01]  /*1da70*/  IMAD.MOV.U32 R4, RZ, RZ, R13 ;  /* 0x000000ffff047224 */ /* 0x002fe200078e000d */
[----:B-----5:R-:W-:-:S03]  /*1da80*/  IADD3.X R20, PT, PT, R20, UR32, RZ, P5, !PT ;  /* 0x0000002014147c10 */ /* 0x020fc6000affe4ff */
[----:B------:R1:W-:Y:S01]  /*1da90*/  STL [R1+0xf8], R15 ;  /* 0x0000f80f01007387 */ /* 0x0003e20000100800 */
[----:B------:R-:W-:-:S03]  /*1daa0*/  IMAD.MOV.U32 R5, RZ, RZ, R15 ;  /* 0x000000ffff057224 */ /* 0x000fc600078e000f */
[----:B------:R-:W-:Y:S01]  /*1dab0*/  STL [R1+0x11c], R19 ;  /* 0x00011c1301007387 */ /* 0x000fe20000100800 */
[----:B----4-:R-:W-:-:S03]  /*1dac0*/  IADD3 R10, P3, PT, R10, UR54, RZ ;  /* 0x000000360a0a7c10 */ /* 0x010fc6000ff7e0ff */
[----:B------:R2:W-:Y:S04]  /*1dad0*/  LDGSTS.E [R6+0x3b00], desc[UR28][R4.64], P2 ;  /* 0x03b0000004067fae */ /* 0x0005e800091a101c */
[----:B-1----:R-:W4:Y:S04]  /*1dae0*/  LDL.LU R15, [R1+0x1b8] ;  /* 0x0001b800010f7983 */ /* 0x002f280000300800 */
[----:B------:R-:W-:Y:S04]  /*1daf0*/  STL [R1+0x118], R20 ;  /* 0x0001181401007387 */ /* 0x000fe80000100800 */
[----:B------:R-:W5:Y:S01]  /*1db00*/  LDL.LU R13, [R1+0x1d8] ;  /* 0x0001d800010d7983 */ /* 0x000f620000300800 */
[----:B--2---:R-:W-:-:S02]  /*1db10*/  IMAD.MOV.U32 R4, RZ, RZ, R19 ;  /* 0x000000ffff047224 */ /* 0x004fc400078e0013 */
[----:B------:R-:W-:Y:S01]  /*1db20*/  IMAD.MOV.U32 R5, RZ, RZ, R20 ;  /* 0x000000ffff057224 */ /* 0x000fe200078e0014 */
[----:B------:R-:W-:Y:S02]  /*1db30*/  IADD3 R8, P5, PT, R8, UR54, RZ ;  /* 0x0000003608087c10 */ /* 0x000fe4000ffbe0ff */
[----:B------:R-:W-:Y:S02]  /*1db40*/  IADD3.X R11, PT, PT, R11, UR32, RZ, P3, !PT ;  /* 0x000000200b0b7c10 */ /* 0x000fe40009ffe4ff */
[----:B------:R1:W-:Y:S04]  /*1db50*/  LDGSTS.E [R6+0x3f00], desc[UR28][R4.64], P2 ;  /* 0x03f0000004067fae */ /* 0x0003e800091a101c */
[----:B------:R2:W-:Y:S01]  /*1db60*/  STL [R1+0x13c], R10 ;  /* 0x00013c0a01007387 */ /* 0x0005e20000100800 */
[----:B------:R-:W-:-:S03]  /*1db70*/  IADD3.X R9, PT, PT, R9, UR32, RZ, P5, !PT ;  /* 0x0000002009097c10 */ /* 0x000fc6000affe4ff */
[----:B------:R-:W-:Y:S01]  /*1db80*/  STL [R1+0x138], R11 ;  /* 0x0001380b01007387 */ /* 0x000fe20000100800 */
[----:B-1----:R-:W-:Y:S02]  /*1db90*/  IMAD.MOV.U32 R4, RZ, RZ, R10 ;  /* 0x000000ffff047224 */ /* 0x002fe400078e000a */
[----:B------:R-:W-:Y:S01]  /*1dba0*/  IMAD.MOV.U32 R5, RZ, RZ, R11 ;  /* 0x000000ffff057224 */ /* 0x000fe200078e000b */
[----:B------:R1:W-:Y:S04]  /*1dbb0*/  STL [R1+0x15c], R8 ;  /* 0x00015c0801007387 */ /* 0x0003e80000100800 */
[----:B------:R1:W-:Y:S04]  /*1dbc0*/  LDGSTS.E [R6+0x4300], desc[UR28][R4.64], P2 ;  /* 0x0430000004067fae */ /* 0x0003e800091a101c */
[----:B------:R1:W-:Y:S04]  /*1dbd0*/  STL [R1+0x158], R9 ;  /* 0x0001580901007387 */ /* 0x0003e80000100800 */
[----:B--2---:R-:W2:Y:S01]  /*1dbe0*/  LDL.LU R10, [R1+0x1f8] ;  /* 0x0001f800010a7983 */ /* 0x004ea20000300800 */
[----:B-1----:R-:W-:-:S03]  /*1dbf0*/  IMAD.MOV.U32 R4, RZ, RZ, R8 ;  /* 0x000000ffff047224 */ /* 0x002fc600078e0008 */
[----:B------:R-:W2:Y:S01]  /*1dc00*/  LDL.LU R8, [R1+0x1fc] ;  /* 0x0001fc0001087983 */ /* 0x000ea20000300800 */
[----:B------:R-:W-:Y:S01]  /*1dc10*/  IMAD.MOV.U32 R5, RZ, RZ, R9 ;  /* 0x000000ffff057224 */ /* 0x000fe200078e0009 */
[----:B------:R-:W-:Y:S02]  /*1dc20*/  IADD3 R17, P3, PT, R17, UR54, RZ ;  /* 0x0000003611117c10 */ /* 0x000fe4000ff7e0ff */
[----:B------:R-:W2:Y:S04]  /*1dc30*/  LDL.LU R11, [R1+0x218] ;  /* 0x00021800010b7983 */ /* 0x000ea80000300800 */
[----:B------:R-:W2:Y:S01]  /*1dc40*/  LDL.LU R9, [R1+0x21c] ;  /* 0x00021c0001097983 */ /* 0x000ea20000300800 */
[----:B------:R-:W-:-:S03]  /*1dc50*/  IADD3 R7, P5, PT, R7, UR54, RZ ;  /* 0x0000003607077c10 */ /* 0x000fc6000ffbe0ff */
[----:B------:R1:W-:Y:S04]  /*1dc60*/  LDGSTS.E [R6+0x4700], desc[UR28][R4.64], P2 ;  /* 0x0470000004067fae */ /* 0x0003e800091a101c */
[----:B------:R-:W-:Y:S01]  /*1dc70*/  STL [R1+0x17c], R17 ;  /* 0x00017c1101007387 */ /* 0x000fe20000100800 */
[----:B-1----:R-:W-:Y:S01]  /*1dc80*/  IMAD.MOV.U32 R4, RZ, RZ, R17 ;  /* 0x000000ffff047224 */ /* 0x002fe200078e0011 */
[----:B------:R-:W-:-:S05]  /*1dc90*/  IADD3.X R18, PT, PT, R18, UR32, RZ, P3, !PT ;  /* 0x0000002012127c10 */ /* 0x000fca0009ffe4ff */
[----:B------:R-:W-:Y:S01]  /*1dca0*/  IMAD.MOV.U32 R5, RZ, RZ, R18 ;  /* 0x000000ffff057224 */ /* 0x000fe200078e0012 */
[----:B------:R-:W-:Y:S01]  /*1dcb0*/  IADD3.X R16, PT, PT, R16, UR32, RZ, P5, !PT ;  /* 0x0000002010107c10 */ /* 0x000fe2000affe4ff */
[----:B------:R-:W-:Y:S04]  /*1dcc0*/  STL [R1+0x178], R18 ;  /* 0x0001781201007387 */ /* 0x000fe80000100800 */
[----:B------:R1:W-:Y:S04]  /*1dcd0*/  STL [R1+0x19c], R7 ;  /* 0x00019c0701007387 */ /* 0x0003e80000100800 */
[----:B------:R1:W-:Y:S04]  /*1dce0*/  LDGSTS.E [R6+0x4b00], desc[UR28][R4.64], P2 ;  /* 0x04b0000004067fae */ /* 0x0003e800091a101c */
[----:B------:R3:W-:Y:S04]  /*1dcf0*/  STL [R1+0x198], R16 ;  /* 0x0001981001007387 */ /* 0x0007e80000100800 */
[----:B------:R-:W2:Y:S01]  /*1dd00*/  LDL.LU R22, [R1+0x238] ;  /* 0x0002380001167983 */ /* 0x000ea20000300800 */
[----:B-1----:R-:W-:-:S03]  /*1dd10*/  IMAD.MOV.U32 R4, RZ, RZ, R7 ;  /* 0x000000ffff047224 */ /* 0x002fc600078e0007 */
[----:B------:R-:W2:Y:S04]  /*1dd20*/  LDL.LU R7, [R1+0x23c] ;  /* 0x00023c0001077983 */ /* 0x000ea80000300800 */
[----:B------:R-:W2:Y:S04]  /*1dd30*/  LDL.LU R21, [R1+0x258] ;  /* 0x0002580001157983 */ /* 0x000ea80000300800 */
[----:B------:R-:W2:Y:S01]  /*1dd40*/  LDL.LU R20, [R1+0x25c] ;  /* 0x00025c0001147983 */ /* 0x000ea20000300800 */
[----:B---3--:R-:W-:Y:S02]  /*1dd50*/  IADD3 R14, P3, PT, R14, UR54, RZ ;  /* 0x000000360e0e7c10 */ /* 0x008fe4000ff7e0ff */
[----:B------:R-:W-:-:S03]  /*1dd60*/  IADD3 R12, P5, PT, R12, UR54, RZ ;  /* 0x000000360c0c7c10 */ /* 0x000fc6000ffbe0ff */
[----:B------:R-:W-:Y:S01]  /*1dd70*/  STL [R1+0x1bc], R14 ;  /* 0x0001bc0e01007387 */ /* 0x000fe20000100800 */
[----:B------:R-:W-:-:S05]  /*1dd80*/  IMAD.MOV.U32 R5, RZ, RZ, R16 ;  /* 0x000000ffff057224 */ /* 0x000fca00078e0010 */
[----:B------:R1:W-:Y:S01]  /*1dd90*/  LDGSTS.E [R6+0x4f00], desc[UR28][R4.64], P2 ;  /* 0x04f0000004067fae */ /* 0x0003e200091a101c */
[----:B----4-:R-:W-:-:S05]  /*1dda0*/  IADD3.X R15, PT, PT, R15, UR32, RZ, P3, !PT ;  /* 0x000000200f0f7c10 */ /* 0x010fca0009ffe4ff */
[----:B------:R3:W-:Y:S01]  /*1ddb0*/  STL [R1+0x1b8], R15 ;  /* 0x0001b80f01007387 */ /* 0x0007e20000100800 */
[----:B-----5:R-:W-:-:S03]  /*1ddc0*/  IADD3.X R13, PT, PT, R13, UR32, RZ, P5, !PT ;  /* 0x000000200d0d7c10 */ /* 0x020fc6000affe4ff */
[----:B------:R-:W-:Y:S04]  /*1ddd0*/  STL [R1+0x1dc], R12 ;  /* 0x0001dc0c01007387 */ /* 0x000fe80000100800 */
[----:B------:R-:W4:Y:S04]  /*1dde0*/  LDL.LU R18, [R1+0x27c] ;  /* 0x00027c0001127983 */ /* 0x000f280000300800 */
[----:B------:R5:W-:Y:S04]  /*1ddf0*/  STL [R1+0x1d8], R13 ;  /* 0x0001d80d01007387 */ /* 0x000be80000100800 */
[----:B------:R-:W4:Y:S04]  /*1de00*/  LDL.LU R16, [R1+0x29c] ;  /* 0x00029c0001107983 */ /* 0x000f280000300800 */
[----:B------:R-:W4:Y:S01]  /*1de10*/  LDL.LU R19, [R1+0x278] ;  /* 0x0002780001137983 */ /* 0x000f220000300800 */
[----:B-1----:R-:W-:-:S02]  /*1de20*/  IMAD.MOV.U32 R4, RZ, RZ, R14 ;  /* 0x000000ffff047224 */ /* 0x002fc400078e000e */
[----:B------:R-:W-:Y:S01]  /*1de30*/  IMAD.MOV.U32 R5, RZ, RZ, R15 ;  /* 0x000000ffff057224 */ /* 0x000fe200078e000f */
[----:B------:R-:W4:Y:S04]  /*1de40*/  LDL.LU R17, [R1+0x298] ;  /* 0x0002980001117983 */ /* 0x000f280000300800 */
[----:B---3--:R-:W3:Y:S04]  /*1de50*/  LDL.LU R15, [R1+0x2b8] ;  /* 0x0002b800010f7983 */ /* 0x008ee80000300800 */
[----:B------:R-:W3:Y:S04]  /*1de60*/  LDL.LU R14, [R1+0x2bc] ;  /* 0x0002bc00010e7983 */ /* 0x000ee80000300800 */
[----:B------:R1:W-:Y:S01]  /*1de70*/  LDGSTS.E [R6+0x5300], desc[UR28][R4.64], P2 ;  /* 0x0530000004067fae */ /* 0x0003e200091a101c */
[----:B--2---:R-:W-:Y:S01]  /*1de80*/  IADD3 R8, P3, PT, R8, UR54, RZ ;  /* 0x0000003608087c10 */ /* 0x004fe2000ff7e0ff */
[----:B-1----:R-:W-:-:S02]  /*1de90*/  IMAD.MOV.U32 R4, RZ, RZ, R12 ;  /* 0x000000ffff047224 */ /* 0x002fc400078e000c */
[----:B------:R-:W-:Y:S01]  /*1dea0*/  IMAD.MOV.U32 R5, RZ, RZ, R13 ;  /* 0x000000ffff057224 */ /* 0x000fe200078e000d */
[----:B------:R-:W-:Y:S01]  /*1deb0*/  IADD3.X R10, PT, PT, R10, UR32, RZ, P3, !PT ;  /* 0x000000200a0a7c10 */ /* 0x000fe20009ffe4ff */
[----:B-----5:R-:W2:Y:S01]  /*1dec0*/  LDL.LU R13, [R1+0x2d8] ;  /* 0x0002d800010d7983 */ /* 0x020ea20000300800 */
[----:B------:R-:W-:-:S03]  /*1ded0*/  IADD3 R9, P5, PT, R9, UR54, RZ ;  /* 0x0000003609097c10 */ /* 0x000fc6000ffbe0ff */
[----:B------:R-:W5:Y:S01]  /*1dee0*/  LDL.LU R12, [R1+0x2dc] ;  /* 0x0002dc00010c7983 */ /* 0x000f620000300800 */
[----:B------:R-:W-:-:S03]  /*1def0*/  IADD3.X R11, PT, PT, R11, UR32, RZ, P5, !PT ;  /* 0x000000200b0b7c10 */ /* 0x000fc6000affe4ff */
[----:B------:R1:W-:Y:S04]  /*1df00*/  LDGSTS.E [R6+0x5700], desc[UR28][R4.64], P2 ;  /* 0x0570000004067fae */ /* 0x0003e800091a101c */
[----:B------:R-:W-:Y:S04]  /*1df10*/  STL [R1+0x1fc], R8 ;  /* 0x0001fc0801007387 */ /* 0x000fe80000100800 */
[----:B------:R1:W-:Y:S02]  /*1df20*/  STL [R1+0x1f8], R10 ;  /* 0x0001f80a01007387 */ /* 0x0003e40000100800 */
[----:B-1----:R-:W-:-:S02]  /*1df30*/  IMAD.MOV.U32 R4, RZ, RZ, R8 ;  /* 0x000000ffff047224 */ /* 0x002fc400078e0008 */
[----:B------:R-:W-:Y:S01]  /*1df40*/  IMAD.MOV.U32 R5, RZ, RZ, R10 ;  /* 0x000000ffff057224 */ /* 0x000fe200078e000a */
[----:B------:R-:W-:Y:S04]  /*1df50*/  STL [R1+0x21c], R9 ;  /* 0x00021c0901007387 */ /* 0x000fe80000100800 */
[----:B------:R-:W2:Y:S04]  /*1df60*/  LDL.LU R10, [R1+0x2fc] ;  /* 0x0002fc00010a7983 */ /* 0x000ea80000300800 */
[----:B------:R1:W-:Y:S04]  /*1df70*/  STL [R1+0x218], R11 ;  /* 0x0002180b01007387 */ /* 0x0003e80000100800 */
[----:B------:R1:W-:Y:S04]  /*1df80*/  LDGSTS.E [R6+0x5b00], desc[UR28][R4.64], P2 ;  /* 0x05b0000004067fae */ /* 0x0003e800091a101c */
[----:B------:R-:W2:Y:S01]  /*1df90*/  LDL.LU R8, [R1+0x31c] ;  /* 0x00031c0001087983 */ /* 0x000ea20000300800 */
[----:B-1----:R-:W-:-:S03]  /*1dfa0*/  IMAD.MOV.U32 R5, RZ, RZ, R11 ;  /* 0x000000ffff057224 */ /* 0x002fc600078e000b */
[----:B------:R-:W2:Y:S01]  /*1dfb0*/  LDL.LU R11, [R1+0x2f8] ;  /* 0x0002f800010b7983 */ /* 0x000ea20000300800 */
[----:B------:R-:W-:-:S03]  /*1dfc0*/  IMAD.MOV.U32 R4, RZ, RZ, R9 ;  /* 0x000000ffff047224 */ /* 0x000fc600078e0009 */
[----:B------:R-:W2:Y:S04]  /*1dfd0*/  LDL.LU R9, [R1+0x318] ;  /* 0x0003180001097983 */ /* 0x000ea80000300800 */
[----:B------:R1:W-:Y:S01]  /*1dfe0*/  LDGSTS.E [R6+0x5f00], desc[UR28][R4.64], P2 ;  /* 0x05f0000004067fae */ /* 0x0003e200091a101c */
[----:B------:R-:W-:-:S04]  /*1dff0*/  IADD3 R7, P3, PT, R7, UR54, RZ ;  /* 0x0000003607077c10 */ /* 0x000fc8000ff7e0ff */
[----:B------:R-:W-:Y:S01]  /*1e000*/  IADD3.X R22, PT, PT, R22, UR32, RZ, P3, !PT ;  /* 0x0000002016167c10 */ /* 0x000fe20009ffe4ff */
[----:B------:R1:W-:Y:S01]  /*1e010*/  STL [R1+0x23c], R7 ;  /* 0x00023c0701007387 */ /* 0x0003e20000100800 */
[----:B------:R-:W-:-:S03]  /*1e020*/  IADD3 R20, P5, PT, R20, UR54, RZ ;  /* 0x0000003614147c10 */ /* 0x000fc6000ffbe0ff */
[----:B------:R2:W-:Y:S01]  /*1e030*/  STL [R1+0x238], R22 ;  /* 0x0002381601007387 */ /* 0x0005e20000100800 */
[----:B-1----:R-:W-:-:S03]  /*1e040*/  IMAD.MOV.U32 R4, RZ, RZ, R7 ;  /* 0x000000ffff047224 */ /* 0x002fc600078e0007 */
[----:B------:R1:W-:Y:S04]  /*1e050*/  STL [R1+0x25c], R20 ;  /* 0x00025c1401007387 */ /* 0x0003e80000100800 */
[----:B------:R-:W2:Y:S01]  /*1e060*/  LDL R7, [R1+0x324] ;  /* 0x0003240001077983 */ /* 0x000ea20000100800 */
[----:B------:R-:W-:Y:S01]  /*1e070*/  IMAD.MOV.U32 R5, RZ, RZ, R22 ;  /* 0x000000ffff057224 */ /* 0x000fe200078e0016 */
[----:B------:R-:W-:-:S04]  /*1e080*/  IADD3.X R21, PT, PT, R21, UR32, RZ, P5, !PT ;  /* 0x0000002015157c10 */ /* 0x000fc8000affe4ff */
[----:B------:R1:W-:Y:S02]  /*1e090*/  LDGSTS.E [R6+0x6300], desc[UR28][R4.64], P2 ;  /* 0x0630000004067fae */ /* 0x0003e400091a101c */
[----:B-1----:R-:W-:Y:S02]  /*1e0a0*/  IMAD.MOV.U32 R4, RZ, RZ, R20 ;  /* 0x000000ffff047224 */ /* 0x002fe400078e0014 */
[----:B------:R-:W-:-:S05]  /*1e0b0*/  IMAD.MOV.U32 R5, RZ, RZ, R21 ;  /* 0x000000ffff057224 */ /* 0x000fca00078e0015 */
[----:B------:R1:W-:Y:S01]  /*1e0c0*/  LDGSTS.E [R6+0x6700], desc[UR28][R4.64], P2 ;  /* 0x0670000004067fae */ /* 0x0003e200091a101c */
[----:B----4-:R-:W-:Y:S02]  /*1e0d0*/  IADD3 R18, P3, PT, R18, UR54, RZ ;  /* 0x0000003612127c10 */ /* 0x010fe4000ff7e0ff */
[----:B------:R-:W-:Y:S02]  /*1e0e0*/  IADD3 R16, P5, PT, R16, UR54, RZ ;  /* 0x0000003610107c10 */ /* 0x000fe4000ffbe0ff */
[----:B------:R-:W-:Y:S01]  /*1e0f0*/  IADD3.X R19, PT, PT, R19, UR32, RZ, P3, !PT ;  /* 0x0000002013137c10 */ /* 0x000fe20009ffe4ff */
[----:B-1----:R-:W-:Y:S01]  /*1e100*/  IMAD.MOV.U32 R4, RZ, RZ, R18 ;  /* 0x000000ffff047224 */ /* 0x002fe200078e0012 */
[----:B------:R-:W-:-:S03]  /*1e110*/  IADD3.X R17, PT, PT, R17, UR32, RZ, P5, !PT ;  /* 0x0000002011117c10 */ /* 0x000fc6000affe4ff */
[----:B------:R-:W-:-:S05]  /*1e120*/  IMAD.MOV.U32 R5, RZ, RZ, R19 ;  /* 0x000000ffff057224 */ /* 0x000fca00078e0013 */
[----:B------:R1:W-:Y:S01]  /*1e130*/  LDGSTS.E [R6+0x6b00], desc[UR28][R4.64], P2 ;  /* 0x06b0000004067fae */ /* 0x0003e200091a101c */
[----:B---3--:R-:W-:-:S04]  /*1e140*/  IADD3 R14, P3, PT, R14, UR54, RZ ;  /* 0x000000360e0e7c10 */ /* 0x008fc8000ff7e0ff */
[----:B------:R-:W-:Y:S01]  /*1e150*/  IADD3.X R15, PT, PT, R15, UR32, RZ, P3, !PT ;  /* 0x000000200f0f7c10 */ /* 0x000fe20009ffe4ff */
[----:B-1----:R-:W-:Y:S02]  /*1e160*/  IMAD.MOV.U32 R4, RZ, RZ, R16 ;  /* 0x000000ffff047224 */ /* 0x002fe400078e0010 */
[----:B------:R-:W-:-:S05]  /*1e170*/  IMAD.MOV.U32 R5, RZ, RZ, R17 ;  /* 0x000000ffff057224 */ /* 0x000fca00078e0011 */
[----:B------:R1:W-:Y:S01]  /*1e180*/  LDGSTS.E [R6+0x6f00], desc[UR28][R4.64], P2 ;  /* 0x06f0000004067fae */ /* 0x0003e200091a101c */
[----:B-----5:R-:W-:-:S04]  /*1e190*/  IADD3 R12, P5, PT, R12, UR54, RZ ;  /* 0x000000360c0c7c10 */ /* 0x020fc8000ffbe0ff */
[----:B--2---:R-:W-:Y:S01]  /*1e1a0*/  IADD3.X R13, PT, PT, R13, UR32, RZ, P5, !PT ;  /* 0x000000200d0d7c10 */ /* 0x004fe2000affe4ff */
[----:B-1----:R-:W-:Y:S02]  /*1e1b0*/  IMAD.MOV.U32 R4, RZ, RZ, R14 ;  /* 0x000000ffff047224 */ /* 0x002fe400078e000e */
[----:B------:R-:W-:Y:S01]  /*1e1c0*/  IMAD.MOV.U32 R5, RZ, RZ, R15 ;  /* 0x000000ffff057224 */ /* 0x000fe200078e000f */
[----:B------:R2:W-:Y:S04]  /*1e1d0*/  STL [R1+0x258], R21 ;  /* 0x0002581501007387 */ /* 0x0005e80000100800 */
[----:B------:R1:W-:Y:S04]  /*1e1e0*/  LDGSTS.E [R6+0x7300], desc[UR28][R4.64], P2 ;  /* 0x0730000004067fae */ /* 0x0003e800091a101c */
[----:B------:R2:W-:Y:S01]  /*1e1f0*/  STL [R1+0x27c], R18 ;  /* 0x00027c1201007387 */ /* 0x0005e20000100800 */
[----:B------:R-:W-:Y:S01]  /*1e200*/  IADD3 R10, P3, PT, R10, UR54, RZ ;  /* 0x000000360a0a7c10 */ /* 0x000fe2000ff7e0ff */
[----:B-1----:R-:W-:-:S02]  /*1e210*/  IMAD.MOV.U32 R4, RZ, RZ, R12 ;  /* 0x000000ffff047224 */ /* 0x002fc400078e000c */
[----:B------:R-:W-:Y:S01]  /*1e220*/  IMAD.MOV.U32 R5, RZ, RZ, R13 ;  /* 0x000000ffff057224 */ /* 0x000fe200078e000d */
[----:B------:R2:W-:Y:S04]  /*1e230*/  STL [R1+0x278], R19 ;  /* 0x0002781301007387 */ /* 0x0005e80000100800 */
[----:B------:R2:W-:Y:S01]  /*1e240*/  STL [R1+0x29c], R16 ;  /* 0x00029c1001007387 */ /* 0x0005e20000100800 */
[----:B------:R-:W-:-:S03]  /*1e250*/  IADD3 R8, P5, PT, R8, UR54, RZ ;  /* 0x0000003608087c10 */ /* 0x000fc6000ffbe0ff */
[----:B------:R2:W-:Y:S04]  /*1e260*/  STL [R1+0x298], R17 ;  /* 0x0002981101007387 */ /* 0x0005e80000100800 */
[----:B------:R1:W-:Y:S01]  /*1e270*/  LDGSTS.E [R6+0x7700], desc[UR28][R4.64], P2 ;  /* 0x0770000004067fae */ /* 0x0003e200091a101c */
[----:B------:R-:W-:-:S03]  /*1e280*/  IADD3.X R11, PT, PT, R11, UR32, RZ, P3, !PT ;  /* 0x000000200b0b7c10 */ /* 0x000fc60009ffe4ff */
[----:B------:R2:W-:Y:S01]  /*1e290*/  STL [R1+0x2bc], R14 ;  /* 0x0002bc0e01007387 */ /* 0x0005e20000100800 */
[----:B------:R-:W-:-:S03]  /*1e2a0*/  IADD3.X R9, PT, PT, R9, UR32, RZ, P5, !PT ;  /* 0x0000002009097c10 */ /* 0x000fc6000affe4ff */
[----:B------:R2:W-:Y:S01]  /*1e2b0*/  STL [R1+0x2b8], R15 ;  /* 0x0002b80f01007387 */ /* 0x0005e20000100800 */
[----:B-1----:R-:W-:Y:S02]  /*1e2c0*/  IMAD.MOV.U32 R4, RZ, RZ, R10 ;  /* 0x000000ffff047224 */ /* 0x002fe400078e000a */
[----:B------:R-:W-:Y:S01]  /*1e2d0*/  IMAD.MOV.U32 R5, RZ, RZ, R11 ;  /* 0x000000ffff057224 */ /* 0x000fe200078e000b */
[----:B------:R2:W-:Y:S04]  /*1e2e0*/  STL [R1+0x2dc], R12 ;  /* 0x0002dc0c01007387 */ /* 0x0005e80000100800 */
[----:B------:R2:W-:Y:S04]  /*1e2f0*/  STL [R1+0x2d8], R13 ;  /* 0x0002d80d01007387 */ /* 0x0005e80000100800 */
[----:B------:R2:W-:Y:S04]  /*1e300*/  STL [R1+0x2fc], R10 ;  /* 0x0002fc0a01007387 */ /* 0x0005e80000100800 */
[----:B------:R2:W-:Y:S04]  /*1e310*/  STL [R1+0x2f8], R11 ;  /* 0x0002f80b01007387 */ /* 0x0005e80000100800 */
[----:B------:R1:W-:Y:S04]  /*1e320*/  LDGSTS.E [R6+0x7b00], desc[UR28][R4.64], P2 ;  /* 0x07b0000004067fae */ /* 0x0003e800091a101c */
[----:B------:R2:W-:Y:S04]  /*1e330*/  STL [R1+0x31c], R8 ;  /* 0x00031c0801007387 */ /* 0x0005e80000100800 */
[----:B------:R2:W-:Y:S01]  /*1e340*/  STL [R1+0x318], R9 ;  /* 0x0003180901007387 */ /* 0x0005e20000100800 */
[----:B-1----:R-:W-:-:S02]  /*1e350*/  IMAD.MOV.U32 R4, RZ, RZ, R8 ;  /* 0x000000ffff047224 */ /* 0x002fc400078e0008 */
[----:B------:R-:W-:Y:S01]  /*1e360*/  IMAD.MOV.U32 R5, RZ, RZ, R9 ;  /* 0x000000ffff057224 */ /* 0x000fe200078e0009 */
[----:B------:R-:W-:-:S04]  /*1e370*/  UIADD3 UR15, UPT, UPT, UR15, 0x1, URZ ;  /* 0x000000010f0f7890 */ /* 0x000fc8000fffe0ff */
[----:B------:R1:W-:Y:S01]  /*1e380*/  LDGSTS.E [R6+0x7f00], desc[UR28][R4.64], P2 ;  /* 0x07f0000004067fae */ /* 0x0003e200091a101c */
[----:B------:R-:W-:-:S03]  /*1e390*/  UISETP.GT.AND UP1, UPT, UR15, 0x1, UPT ;  /* 0x000000010f00788c */ /* 0x000fc6000bf24270 */
[----:B------:R-:W0:Y:S01]  /*1e3a0*/  LDGDEPBAR ;  /* 0x00000000000079af */ /* 0x000e220000000000 */
[----:B------:R-:W-:Y:S02]  /*1e3b0*/  USEL UR7, URZ, 0x1, !UP1 ;  /* 0x00000001ff077887 */ /* 0x000fe4000c800000 */
[----:B------:R-:W-:Y:S02]  /*1e3c0*/  USEL UR15, UR15, URZ, !UP1 ;  /* 0x000000ff0f0f7287 */ /* 0x000fe4000c800000 */
[----:B------:R-:W-:Y:S02]  /*1e3d0*/  ULOP3.LUT UR7, UR4, UR7, URZ, 0x3c, !UPT ;  /* 0x0000000704077292 */ /* 0x000fe4000f8e3cff */
[----:B-1----:R-:W-:Y:S01]  /*1e3e0*/  IMAD.U32 R4, RZ, RZ, UR4 ;  /* 0x00000004ff047e24 */ /* 0x002fe2000f8e00ff */
[C---:B------:R-:W-:Y:S01]  /*1e3f0*/  ISETP.NE.U32.AND P2, PT, R187.reuse, R7, PT ;  /* 0x00000007bb00720c */ /* 0x040fe20003f45070 */
[----:B------:R-:W-:-:S12]  /*1e400*/  VIADD R187, R187, 0x1 ;  /* 0x00000001bbbb7836 */ /* 0x000fd80000000000 */
[----:B--2---:R-:W-:Y:S05]  /*1e410*/  @P2 BRA `(.L_x_11) ;  /* 0xffffff9000a42947 */ /* 0x004fea000383ffff */
.L_x_8:
[----:B------:R-:W2:Y:S01]  /*1e420*/  LDL.LU R8, [R1+0x5fc] ;  /* 0x0005fc0001087983 */ /* 0x000ea20000300800 */
[----:B------:R-:W1:Y:S01]  /*1e430*/  LDCU UR5, c[0x0][0x3b8] ;  /* 0x00007700ff0577ac */ /* 0x000e620008000800 */
[C---:B------:R-:W-:Y:S02]  /*1e440*/  VIADD R2, R3.reuse, 0x3 ;  /* 0x0000000303027836 */ /* 0x040fe40000000000 */
[C---:B------:R-:W-:Y:S01]  /*1e450*/  VIADD R6, R3.reuse, 0x1 ;  /* 0x0000000103067836 */ /* 0x040fe20000000000 */
[----:B------:R-:W3:Y:S01]  /*1e460*/  LDCU UR6, c[0x0][0x3b4] ;  /* 0x00007680ff0677ac */ /* 0x000ee20008000800 */
[C---:B------:R-:W-:Y:S01]  /*1e470*/  VIADD R4, R3.reuse, 0x2 ;  /* 0x0000000203047836 */ /* 0x040fe20000000000 */
[----:B------:R-:W2:Y:S01]  /*1e480*/  LDCU.128 UR16, c[0x0][0x390] ;  /* 0x00007200ff1077ac */ /* 0x000ea20008000c00 */
[----:B------:R-:W4:Y:S01]  /*1e490*/  LDCU UR13, c[0x0][0x39c] ;  /* 0x00007380ff0d77ac */ /* 0x000f220008000800 */
[----:B------:R-:W5:Y:S01]  /*1e4a0*/  LDCU UR7, c[0x0][0x39c] ;  /* 0x00007380ff0777ac */ /* 0x000f620008000800 */
[----:B-1----:R-:W-:Y:S01]  /*1e4b0*/  IMAD R5, R3, UR5, RZ ;  /* 0x0000000503057c24 */ /* 0x002fe2000f8e02ff */
[----:B------:R-:W1:Y:S03]  /*1e4c0*/  LDCU UR9, c[0x0][0x39c] ;  /* 0x00007380ff0977ac */ /* 0x000e660008000800 */
[----:B------:R-:W-:Y:S01]  /*1e4d0*/  VIADD R7, R5, UR5 ;  /* 0x0000000505077c36 */ /* 0x000fe20008000000 */
[----:B------:R-:W1:Y:S03]  /*1e4e0*/  LDCU UR14, c[0x0][0x39c] ;  /* 0x00007380ff0e77ac */ /* 0x000e660008000800 */
[----:B------:R-:W-:Y:S01]  /*1e4f0*/  VIADD R9, R7, UR5 ;  /* 0x0000000507097c36 */ /* 0x000fe20008000000 */
[----:B------:R-:W1:Y:S03]  /*1e500*/  LDCU UR15, c[0x0][0x39c] ;  /* 0x00007380ff0f77ac */ /* 0x000e660008000800 */
[----:B------:R-:W-:-:S04]  /*1e510*/  VIADD R11, R9, UR5 ;  /* 0x00000005090b7c36 */ /* 0x000fc80008000000 */
        /* <DEDUP_REMOVED lines=13> */
[----:B------:R-:W-:Y:S01]  /*1e5f0*/  VIADD R39, R37, UR5 ;  /* 0x0000000525277c36 */ /* 0x000fe20008000000 */
[C---:B--2---:R-:W-:Y:S01]  /*1e600*/  ISETP.GE.AND P0, PT, R8.reuse, UR18, PT ;  /* 0x0000001208007c0c */ /* 0x044fe2000bf06270 */
[----:B---3--:R-:W-:-:S03]  /*1e610*/  IMAD R0, R8, UR6, RZ ;  /* 0x0000000608007c24 */ /* 0x008fc6000f8e02ff */
[----:B----4-:R-:W-:Y:S02]  /*1e620*/  ISETP.LT.AND P2, PT, R2, UR13, !P0 ;  /* 0x0000000d02007c0c */ /* 0x010fe4000c741270 */
[----:B-----5:R-:W-:Y:S02]  /*1e630*/  ISETP.LT.AND P3, PT, R6, UR7, !P0 ;  /* 0x0000000706007c0c */ /* 0x020fe4000c761270 */
[----:B-1----:R-:W-:Y:S02]  /*1e640*/  ISETP.LT.AND P6, PT, R4, UR9, !P0 ;  /* 0x0000000904007c0c */ /* 0x002fe4000c7c1270 */
[----:B------:R-:W-:Y:S01]  /*1e650*/  LEA R2, P5, R0, UR16, 0x2 ;  /* 0x0000001000027c11 */ /* 0x000fe2000f8a10ff */
[----:B------:R-:W-:-:S12]  /*1e660*/  @!P4 BRA `(.L_x_12) ;  /* 0x000000000010c947 */ /* 0x000fd80003800000 */
[----:B------:R-:W-:-:S06]  /*1e670*/  USHF.L.U32 UR4, UR4, 0x1f, URZ ;  /* 0x0000001f04047899 */ /* 0x000fcc00080006ff */
[----:B------:R-:W-:-:S04]  /*1e680*/  IMAD.U32 R4, RZ, RZ, UR4 ;  /* 0x00000004ff047e24 */ /* 0x000fc8000f8e00ff */
[----:B------:R-:W1:Y:S02]  /*1e690*/  SYNCS.PHASECHK.TRANS64.TRYWAIT P4, [UR8], R4 ;  /* 0x00000004ff0075a7 */ /* 0x000e640008081108 */
[----:B-1----:R-:W-:Y:S05]  /*1e6a0*/  @!P4 BRA `(.L_x_13) ;  /* 0x0000007c00a4c947 */ /* 0x002fea0003800000 */
.L_x_12:
[----:B------:R-:W-:-:S04]  /*1e6b0*/  DEPBAR.LE SB0, 0x0 ;  /* 0x000080000000791a */ /* 0x000fc80000000000 */
[----:B------:R-:W-:Y:S01]  /*1e6c0*/  BAR.SYNC.DEFER_BLOCKING 0x0 ;  /* 0x0000000000007b1d */ /* 0x000fe20000010000 */
[----:B------:R-:W-:Y:S01]  /*1e6d0*/  LEA.HI.X.SX32 R0, R0, UR17, 0x2, P5 ;  /* 0x0000001100007c11 */ /* 0x000fe2000a8f16ff */
[----:B------:R-:W-:Y:S01]  /*1e6e0*/  VIADD R41, R39, UR5 ;  /* 0x0000000527297c36 */ /* 0x000fe20008000000 */
[----:B------:R-:W-:Y:S01]  /*1e6f0*/  LEA R48, P5, R5, R2, 0x2 ;  /* 0x0000000205307211 */ /* 0x000fe200078a10ff */
[C---:B------:R-:W-:Y:S01]  /*1e700*/  VIADD R4, R3.reuse, 0x4 ;  /* 0x0000000403047836 */ /* 0x040fe20000000000 */
[----:B------:R-:W-:Y:S01]  /*1e710*/  ISETP.LT.AND P4, PT, R3, UR19, !P0 ;  /* 0x0000001303007c0c */ /* 0x000fe2000c781270 */
[----:B------:R-:W-:Y:S01]  /*1e720*/  VIADD R43, R41, UR5 ;  /* 0x00000005292b7c36 */ /* 0x000fe20008000000 */
[----:B------:R-:W-:Y:S01]  /*1e730*/  LEA.HI.X.SX32 R49, R5, R0, 0x2, P5 ;  /* 0x0000000005317211 */ /* 0x000fe200028f16ff */
[----:B------:R-:W1:Y:S01]  /*1e740*/  LDCU UR4, c[0x0][0x39c] ;  /* 0x00007380ff0477ac */ /* 0x000e620008000800 */
[----:B------:R-:W-:Y:S01]  /*1e750*/  LEA R52, P5, R7, R2, 0x2 ;  /* 0x0000000207347211 */ /* 0x000fe200078a10ff */
[----:B------:R-:W-:Y:S01]  /*1e760*/  VIADD R5, R43, UR5 ;  /* 0x000000052b057c36 */ /* 0x000fe20008000000 */
[----:B------:R-:W2:Y:S02]  /*1e770*/  LDCU UR6, c[0x0][0x39c] ;  /* 0x00007380ff0677ac */ /* 0x000ea40008000800 */
[----:B------:R-:W-:Y:S01]  /*1e780*/  LEA.HI.X.SX32 R53, R7, R0, 0x2, P5 ;  /* 0x0000000007357211 */ /* 0x000fe200028f16ff */
[----:B------:R-:W-:Y:S01]  /*1e790*/  VIADD R45, R5, UR5 ;  /* 0x00000005052d7c36 */ /* 0x000fe20008000000 */
[----:B------:R-:W-:Y:S01]  /*1e7a0*/  LEA R56, P5, R9, R2, 0x2 ;  /* 0x0000000209387211 */ /* 0x000fe200078a10ff */
[----:B------:R-:W3:Y:S02]  /*1e7b0*/  LDCU UR7, c[0x0][0x39c] ;  /* 0x00007380ff0777ac */ /* 0x000ee40008000800 */
[----:B------:R-:W-:Y:S01]  /*1e7c0*/  VIADD R7, R45, UR5 ;  /* 0x000000052d077c36 */ /* 0x000fe20008000000 */
[----:B------:R-:W-:Y:S01]  /*1e7d0*/  LEA.HI.X.SX32 R57, R9, R0, 0x2, P5 ;  /* 0x0000000009397211 */ /* 0x000fe200028f16ff */
[----:B------:R-:W4:Y:S01]  /*1e7e0*/  LDCU UR8, c[0x0][0x39c] ;  /* 0x00007380ff0877ac */ /* 0x000f220008000800 */
[----:B------:R-:W-:Y:S01]  /*1e7f0*/  LEA R60, P5, R13, R2, 0x2 ;  /* 0x000000020d3c7211 */ /* 0x000fe200078a10ff */
[----:B------:R-:W-:Y:S01]  /*1e800*/  VIADD R9, R7, UR5 ;  /* 0x0000000507097c36 */ /* 0x000fe20008000000 */
[----:B------:R-:W5:Y:S02]  /*1e810*/  @!P1 SYNCS.CCTL.IV [UR10+0x40000] ;  /* 0x04000000ff0099b1 */ /* 0x000f64000800000a */
[----:B-----5:R-:W-:Y:S01]  /*1e820*/  BAR.SYNC.DEFER_BLOCKING 0x0 ;  /* 0x0000000000007b1d */ /* 0x020fe20000010000 */
[----:B------:R-:W-:Y:S01]  /*1e830*/  LEA.HI.X.SX32 R61, R13, R0, 0x2, P5 ;  /* 0x000000000d3d7211 */ /* 0x000fe200028f16ff */
[----:B------:R-:W-:Y:S01]  /*1e840*/  VIADD R47, R9, UR5 ;  /* 0x00000005092f7c36 */ /* 0x000fe20008000000 */
[----:B------:R-:W-:-:S04]  /*1e850*/  LEA R50, P5, R17, R2, 0x2 ;  /* 0x0000000211327211 */ /* 0x000fc800078a10ff */
[----:B------:R-:W-:Y:S01]  /*1e860*/  LEA.HI.X.SX32 R51, R17, R0, 0x2, P5 ;  /* 0x0000000011337211 */ /* 0x000fe200028f16ff */
[----:B------:R-:W5:Y:S01]  /*1e870*/  LDTM.x64 R64, tmem[UR12] ;  /* 0x0000000c004079ee */ /* 0x000f620008340000 */
[----:B------:R-:W1:Y:S01]  /*1e880*/  LDTM.x64 R132, tmem[UR12+0x40] ;  /* 0x0000400c008479ee */ /* 0x000e620008340000 */
[----:B------:R-:W1:Y:S01]  /*1e890*/  @!P1 SYNCS.CCTL.IV [UR10+0x40008] ;  /* 0x04000800ff0099b1 */ /* 0x000e62000800000a */
[----:B------:R-:W-:-:S04]  /*1e8a0*/  LEA R58, P1, R11, R2, 0x2 ;  /* 0x000000020b3a7211 */ /* 0x000fc800078210ff */
[----:B------:R-:W-:Y:S01]  /*1e8b0*/  LEA.HI.X.SX32 R59, R11, R0, 0x2, P1 ;  /* 0x000000000b3b7211 */ /* 0x000fe200008f16ff */
[----:B------:R-:W-:Y:S01]  /*1e8c0*/  VIADD R11, R47, UR5 ;  /* 0x000000052f0b7c36 */ /* 0x000fe20008000000 */
[-C--:B------:R-:W-:Y:S01]  /*1e8d0*/  LEA R62, P1, R15, R2.reuse, 0x2 ;  /* 0x000000020f3e7211 */ /* 0x080fe200078210ff */
[----:B-----5:R-:W-:Y:S01]  /*1e8e0*/  STL.64 [R1+0x20], R72 ;  /* 0x0000204801007387 */ /* 0x020fe20000100a00 */
[----:B------:R-:W-:Y:S01]  /*1e8f0*/  IMAD.MOV.U32 R10, RZ, RZ, R66 ;  /* 0x000000ffff0a7224 */ /* 0x000fe200078e0042 */
[----:B------:R-:W-:Y:S01]  /*1e900*/  LEA R66, P5, R21, R2, 0x2 ;  /* 0x0000000215427211 */ /* 0x000fe200078a10ff */
[----:B------:R-:W-:Y:S01]  /*1e910*/  IMAD.MOV.U32 R16, RZ, RZ, R67 ;  /* 0x000000ffff107224 */ /* 0x000fe200078e0043 */
[----:B------:R-:W-:Y:S01]  /*1e920*/  STL.64 [R1+0x28], R74 ;  /* 0x0000284a01007387 */ /* 0x000fe20000100a00 */
[----:B------:R-:W-:Y:S01]  /*1e930*/  LEA.HI.X.SX32 R63, R15, R0, 0x2, P1 ;  /* 0x000000000f3f7211 */ /* 0x000fe200008f16ff */
[----:B------:R-:W-:Y:S01]  /*1e940*/  IMAD.MOV.U32 R6, RZ, RZ, R64 ;  /* 0x000000ffff067224 */ /* 0x000fe200078e0040 */
[----:B------:R-:W-:Y:S01]  /*1e950*/  LEA R54, P1, R19, R2, 0x2 ;  /* 0x0000000213367211 */ /* 0x000fe200078210ff */
[----:B------:R-:W-:Y:S01]  /*1e960*/  STL.64 [R1+0x30], R76 ;  /* 0x0000304c01007387 */ /* 0x000fe20000100a00 */
[-C--:B------:R-:W-:Y:S01]  /*1e970*/  LEA.HI.X.SX32 R67, R21, R0.reuse, 0x2, P5 ;  /* 0x0000000015437211 */ /* 0x080fe200028f16ff */
[----:B------:R-:W-:Y:S01]  /*1e980*/  IMAD.MOV.U32 R14, RZ, RZ, R65 ;  /* 0x000000ffff0e7224 */ /* 0x000fe200078e0041 */
[----:B------:R-:W-:Y:S01]  /*1e990*/  LEA.HI.X.SX32 R55, R19, R0, 0x2, P1 ;  /* 0x0000000013377211 */ /* 0x000fe200008f16ff */
[----:B------:R-:W-:Y:S01]  /*1e9a0*/  STL.64 [R1+0x38], R78 ;  /* 0x0000384e01007387 */ /* 0x000fe20000100a00 */
[----:B------:R-:W-:Y:S01]  /*1e9b0*/  LEA R64, P1, R23, R2, 0x2 ;  /* 0x0000000217407211 */ /* 0x000fe200078210ff */
[----:B------:R-:W-:-:S02]  /*1e9c0*/  VIADD R13, R11, UR5 ;  /* 0x000000050b0d7c36 */ /* 0x000fc40008000000 */
[----:B------:R-:W-:Y:S01]  /*1e9d0*/  STL.64 [R1+0x40], R80 ;  /* 0x0000405001007387 */ /* 0x000fe20000100a00 */
[----:B------:R-:W-:Y:S01]  /*1e9e0*/  LEA.HI.X.SX32 R65, R23, R0, 0x2, P1 ;  /* 0x0000000017417211 */ /* 0x000fe200008f16ff */
[----:B------:R-:W-:Y:S02]  /*1e9f0*/  VIADD R15, R13, UR5 ;  /* 0x000000050d0f7c36 */ /* 0x000fe40008000000 */
[----:B------:R-:W-:Y:S01]  /*1ea00*/  STL.64 [R1+0x48], R82 ;  /* 0x0000485201007387 */ /* 0x000fe20000100a00 */
[----:B------:R-:W-:Y:S02]  /*1ea10*/  IMAD.MOV.U32 R20, RZ, RZ, R69 ;  /* 0x000000ffff147224 */ /* 0x000fe400078e0045 */
[----:B------:R-:W-:Y:S01]  /*1ea20*/  VIADD R17, R15, UR5 ;  /* 0x000000050f117c36 */ /* 0x000fe20008000000 */
[----:B------:R-:W-:Y:S01]  /*1ea30*/  STL.64 [R1+0x50], R84 ;  /* 0x0000505401007387 */ /* 0x000fe20000100a00 */
[----:B------:R-:W-:Y:S02]  /*1ea40*/  IMAD.MOV.U32 R18, RZ, RZ, R68 ;  /* 0x000000ffff127224 */ /* 0x000fe400078e0044 */
[----:B------:R-:W-:Y:S01]  /*1ea50*/  VIADD R19, R17, UR5 ;  /* 0x0000000511137c36 */ /* 0x000fe20008000000 */
[----:B------:R-:W-:Y:S01]  /*1ea60*/  STL.64 [R1+0x58], R86 ;  /* 0x0000585601007387 */ /* 0x000fe20000100a00 */
[----:B------:R-:W-:-:S02]  /*1ea70*/  IMAD.MOV.U32 R12, RZ, RZ, R71 ;  /* 0x000000ffff0c7224 */ /* 0x000fc400078e0047 */
[----:B------:R-:W-:Y:S01]  /*1ea80*/  VIADD R21, R19, UR5 ;  /* 0x0000000513157c36 */ /* 0x000fe20008000000 */
[----:B------:R-:W-:Y:S01]  /*1ea90*/  STL.64 [R1+0x60], R88 ;  /* 0x0000605801007387 */ /* 0x000fe20000100a00 */
[----:B------:R-:W-:-:S03]  /*1eaa0*/  IMAD.MOV.U32 R8, RZ, RZ, R70 ;  /* 0x000000ffff087224 */ /* 0x000fc600078e0046 */
        /* <DEDUP_REMOVED lines=19> */
[----:B------:R1:W-:Y:S04]  /*1ebe0*/  STL.64 [R1+0x1d0], R66 ;  /* 0x0001d04201007387 */ /* 0x0003e80000100a00 */
[----:B------:R2:W-:Y:S01]  /*1ebf0*/  STL.64 [R1+0x1c8], R64 ;  /* 0x0001c84001007387 */ /* 0x0005e20000100a00 */
[----:B-----5:R-:W5:Y:S01]  /*1ec00*/  LDTM.x64 R68, tmem[UR12+0x80] ;  /* 0x0000800c004479ee */ /* 0x020f620008340000 */
[----:B-1----:R-:W-:-:S04]  /*1ec10*/  LEA R66, P5, R25, R2, 0x2 ;  /* 0x0000000219427211 */ /* 0x002fc800078a10ff */
[----:B------:R-:W-:Y:S02]  /*1ec20*/  LEA.HI.X.SX32 R67, R25, R0, 0x2, P5 ;  /* 0x0000000019437211 */ /* 0x000fe400028f16ff */
[-C--:B------:R-:W-:Y:S02]  /*1ec30*/  LEA R22, P5, R29, R2.reuse, 0x2 ;  /* 0x000000021d167211 */ /* 0x080fe400078a10ff */
[----:B--2---:R-:W-:Y:S01]  /*1ec40*/  LEA R64, P1, R27, R2, 0x2 ;  /* 0x000000021b407211 */ /* 0x004fe200078210ff */
[----:B------:R-:W-:Y:S01]  /*1ec50*/  STL.64 [R1+0x1c0], R66 ;  /* 0x0001c04201007387 */ /* 0x000fe20000100a00 */
[-C--:B------:R-:W-:Y:S02]  /*1ec60*/  LEA.HI.X.SX32 R23, R29, R0.reuse, 0x2, P5 ;  /* 0x000000001d177211 */ /* 0x080fe400028f16ff */
[----:B------:R-:W-:Y:S02]  /*1ec70*/  LEA.HI.X.SX32 R65, R27, R0, 0x2, P1 ;  /* 0x000000001b417211 */ /* 0x000fe400008f16ff */
[C---:B------:R-:W-:Y:S01]  /*1ec80*/  LEA R24, P1, R31.reuse, R2, 0x2 ;  /* 0x000000021f187211 */ /* 0x040fe200078210ff */
[----:B------:R1:W-:Y:S03]  /*1ec90*/  STL.64 [R1+0x1b0], R22 ;  /* 0x0001b01601007387 */ /* 0x0003e60000100a00 */
[----:B------:R-:W-:Y:S01]  /*1eca0*/  LEA.HI.X.SX32 R25, R31, R0, 0x2, P1 ;  /* 0x000000001f197211 */ /* 0x000fe200008f16ff */
[----:B------:R2:W-:Y:S01]  /*1ecb0*/  STL.64 [R1+0x1b8], R64 ;  /* 0x0001b84001007387 */ /* 0x0005e20000100a00 */
[----:B------:R-:W-:-:S03]  /*1ecc0*/  LEA R26, P1, R35, R2, 0x2 ;  /* 0x00000002231a7211 */ /* 0x000fc600078210ff */
[----:B------:R3:W-:Y:S01]  /*1ecd0*/  STL.64 [R1+0x1a8], R24 ;  /* 0x0001a81801007387 */ /* 0x0007e20000100a00 */
[----:B------:R-:W-:Y:S02]  /*1ece0*/  LEA.HI.X.SX32 R27, R35, R0, 0x2, P1 ;  /* 0x00000000231b7211 */ /* 0x000fe400008f16ff */
[-C--:B------:R-:W-:Y:S01]  /*1ecf0*/  LEA R32, P1, R39, R2.reuse, 0x2 ;  /* 0x0000000227207211 */ /* 0x080fe200078210ff */
[----:B-1----:R-:W-:Y:S02]  /*1ed00*/  VIADD R23, R21, UR5 ;  /* 0x0000000515177c36 */ /* 0x002fe40008000000 */
[----:B------:R1:W-:Y:S01]  /*1ed10*/  STL.64 [R1+0x198], R26 ;  /* 0x0001981a01007387 */ /* 0x0003e20000100a00 */
[----:B--2---:R-:W-:-:S04]  /*1ed20*/  LEA R64, P5, R33, R2, 0x2 ;  /* 0x0000000221407211 */ /* 0x004fc800078a10ff */
[----:B------:R-:W-:Y:S01]  /*1ed30*/  LEA.HI.X.SX32 R65, R33, R0, 0x2, P5 ;  /* 0x0000000021417211 */ /* 0x000fe200028f16ff */
[----:B---3--:R-:W-:Y:S01]  /*1ed40*/  VIADD R25, R23, UR5 ;  /* 0x0000000517197c36 */ /* 0x008fe20008000000 */
[----:B------:R-:W-:Y:S02]  /*1ed50*/  LEA R28, P5, R37, R2, 0x2 ;  /* 0x00000002251c7211 */ /* 0x000fe400078a10ff */
[-C--:B------:R-:W-:Y:S01]  /*1ed60*/  LEA.HI.X.SX32 R33, R39, R0.reuse, 0x2, P1 ;  /* 0x0000000027217211 */ /* 0x080fe200008f16ff */
[----:B------:R-:W-:Y:S01]  /*1ed70*/  STL.64 [R1+0x1a0], R64 ;  /* 0x0001a04001007387 */ /* 0x000fe20000100a00 */
[----:B------:R-:W-:Y:S01]  /*1ed80*/  LEA.HI.X.SX32 R29, R37, R0, 0x2, P5 ;  /* 0x00000000251d7211 */ /* 0x000fe200028f16ff */
[----:B-1----:R-:W-:Y:S01]  /*1ed90*/  VIADD R27, R25, UR5 ;  /* 0x00000005191b7c36 */ /* 0x002fe20008000000 */
[----:B------:R-:W-:-:S03]  /*1eda0*/  LEA R30, P5, R41, R2, 0x2 ;  /* 0x00000002291e7211 */ /* 0x000fc600078a10ff */
[----:B------:R1:W-:Y:S01]  /*1edb0*/  STL.64 [R1+0x190], R28 ;  /* 0x0001901c01007387 */ /* 0x0003e20000100a00 */
[----:B------:R-:W-:Y:S02]  /*1edc0*/  LEA.HI.X.SX32 R31, R41, R0, 0x2, P5 ;  /* 0x00000000291f7211 */ /* 0x000fe400028f16ff */
[C---:B------:R-:W-:Y:S01]  /*1edd0*/  LEA R36, P5, R5.reuse, R2, 0x2 ;  /* 0x0000000205247211 */ /* 0x040fe200078a10ff */
[----:B------:R2:W-:Y:S03]  /*1ede0*/  STL.64 [R1+0x188], R32 ;  /* 0x0001882001007387 */ /* 0x0005e60000100a00 */
[----:B------:R-:W-:Y:S01]  /*1edf0*/  LEA.HI.X.SX32 R37, R5, R0, 0x2, P5 ;  /* 0x0000000005257211 */ /* 0x000fe200028f16ff */
[----:B------:R3:W-:Y:S01]  /*1ee00*/  STL.64 [R1+0x180], R30 ;  /* 0x0001801e01007387 */ /* 0x0007e20000100a00 */
[----:B-1----:R-:W-:Y:S01]  /*1ee10*/  VIADD R29, R27, UR5 ;  /* 0x000000051b1d7c36 */ /* 0x002fe20008000000 */
[----:B--2---:R-:W-:-:S04]  /*1ee20*/  LEA R32, P1, R43, R2, 0x2 ;  /* 0x000000022b207211 */ /* 0x004fc800078210ff */
[----:B------:R-:W-:Y:S01]  /*1ee30*/  LEA.HI.X.SX32 R33, R43, R0, 0x2, P1 ;  /* 0x000000002b217211 */ /* 0x000fe200008f16ff */
[----:B---3--:R-:W-:Y:S01]  /*1ee40*/  VIADD R31, R29, UR5 ;  /* 0x000000051d1f7c36 */ /* 0x008fe20008000000 */
[----:B------:R-:W-:-:S03]  /*1ee50*/  LEA R34, P1, R45, R2, 0x2 ;  /* 0x000000022d227211 */ /* 0x000fc600078210ff */
[----:B------:R1:W-:Y:S01]  /*1ee60*/  STL.64 [R1+0x178], R32 ;  /* 0x0001782001007387 */ /* 0x0003e20000100a00 */
[----:B------:R-:W-:-:S03]  /*1ee70*/  LEA.HI.X.SX32 R35, R45, R0, 0x2, P1 ;  /* 0x000000002d237211 */ /* 0x000fc600008f16ff */
[----:B------:R2:W-:Y:S04]  /*1ee80*/  STL.64 [R1+0x170], R36 ;  /* 0x0001702401007387 */ /* 0x0005e80000100a00 */
[----:B------:R3:W-:Y:S01]  /*1ee90*/  STL.64 [R1+0x168], R34 ;  /* 0x0001682201007387 */ /* 0x0007e20000100a00 */
[----:B-1----:R-:W-:Y:S01]  /*1eea0*/  VIADD R33, R31, UR5 ;  /* 0x000000051f217c36 */ /* 0x002fe20008000000 */
[----:B--2---:R-:W-:-:S03]  /*1eeb0*/  LEA R36, P5, R7, R2, 0x2 ;  /* 0x0000000207247211 */ /* 0x004fc600078a10ff */
[----:B------:R-:W-:Y:S01]  /*1eec0*/  VIADD R5, R33, UR5 ;  /* 0x0000000521057c36 */ /* 0x000fe20008000000 */
[----:B---3--:R-:W-:Y:S02]  /*1eed0*/  LEA R34, P1, R9, R2, 0x2 ;  /* 0x0000000209227211 */ /* 0x008fe400078210ff */
[-C--:B------:R-:W-:Y:S01]  /*1eee0*/  LEA.HI.X.SX32 R37, R7, R0.reuse, 0x2, P5 ;  /* 0x0000000007257211 */ /* 0x080fe200028f16ff */
[----:B------:R-:W-:Y:S01]  /*1eef0*/  VIADD R7, R5, UR5 ;  /* 0x0000000505077c36 */ /* 0x000fe20008000000 */
[----:B------:R-:W-:-:S03]  /*1ef00*/  LEA.HI.X.SX32 R35, R9, R0, 0x2, P1 ;  /* 0x0000000009237211 */ /* 0x000fc600008f16ff */
[----:B------:R1:W-:Y:S01]  /*1ef10*/  STL.64 [R1+0x160], R36 ;  /* 0x0001602401007387 */ /* 0x0003e20000100a00 */
[----:B------:R-:W-:-:S03]  /*1ef20*/  VIADD R9, R7, UR5 ;  /* 0x0000000507097c36 */ /* 0x000fc60008000000 */
[----:B------:R2:W-:Y:S01]  /*1ef30*/  STL.64 [R1+0x158], R34 ;  /* 0x0001582201007387 */ /* 0x0005e20000100a00 */
[-C--:B-1----:R-:W-:Y:S02]  /*1ef40*/  LEA R36, P5, R47, R2.reuse, 0x2 ;  /* 0x000000022f247211 */ /* 0x082fe400078a10ff */
[----:B--2---:R-:W-:Y:S02]  /*1ef50*/  LEA R34, P1, R11, R2, 0x2 ;  /* 0x000000020b227211 */ /* 0x004fe400078210ff */
[-C--:B------:R-:W-:Y:S02]  /*1ef60*/  LEA.HI.X.SX32 R37, R47, R0.reuse, 0x2, P5 ;  /* 0x000000002f257211 */ /* 0x080fe400028f16ff */
[----:B------:R-:W-:Y:S01]  /*1ef70*/  LEA.HI.X.SX32 R35, R11, R0, 0x2, P1 ;  /* 0x000000000b237211 */ /* 0x000fe200008f16ff */
[----:B------:R-:W-:Y:S02]  /*1ef80*/  VIADD R11, R9, UR5 ;  /* 0x00000005090b7c36 */ /* 0x000fe40008000000 */
[----:B------:R1:W-:Y:S04]  /*1ef90*/  STL.64 [R1+0x150], R36 ;  /* 0x0001502401007387 */ /* 0x0003e80000100a00 */
[----:B------:R2:W-:Y:S01]  /*1efa0*/  STL.64 [R1+0x148], R34 ;  /* 0x0001482201007387 */ /* 0x0005e20000100a00 */
[----:B-1----:R-:W-:-:S02]  /*1efb0*/  LEA R36, P5, R13, R2, 0x2 ;  /* 0x000000020d247211 */ /* 0x002fc400078a10ff */
[----:B--2---:R-:W-:Y:S02]  /*1efc0*/  LEA R34, P1, R15, R2, 0x2 ;  /* 0x000000020f227211 */ /* 0x004fe400078210ff */
        /* <DEDUP_REMOVED lines=19> */
[----:B------:R1:W-:Y:S04]  /*1f100*/  STL.64 [R1+0x120], R36 ;  /* 0x0001202401007387 */ /* 0x0003e80000100a00 */
[----:B------:R2:W-:Y:S01]  /*1f110*/  STL.64 [R1+0x118], R34 ;  /* 0x0001182201007387 */ /* 0x0005e20000100a00 */
[-C--:B-1----:R-:W-:Y:S02]  /*1f120*/  LEA R36, P5, R25, R2.reuse, 0x2 ;  /* 0x0000000219247211 */ /* 0x082fe400078a10ff */
[----:B--2---:R-:W-:Y:S02]  /*1f130*/  LEA R34, P1, R27, R2, 0x2 ;  /* 0x000000021b227211 */ /* 0x004fe400078210ff */
[----:B------:R-:W-:Y:S02]  /*1f140*/  LEA.HI.X.SX32 R37, R25, R0, 0x2, P5 ;  /* 0x0000000019257211 */ /* 0x000fe400028f16ff */
[----:B------:R-:W-:-:S02]  /*1f150*/  LEA R22, P5, R29, R2, 0x2 ;  /* 0x000000021d167211 */ /* 0x000fc400078a10ff */
[-C--:B------:R-:W-:Y:S01]  /*1f160*/  LEA.HI.X.SX32 R35, R27, R0.reuse, 0x2, P1 ;  /* 0x000000001b237211 */ /* 0x080fe200008f16ff */
[----:B------:R-:W-:Y:S01]  /*1f170*/  STL.64 [R1+0x110], R36 ;  /* 0x0001102401007387 */ /* 0x000fe20000100a00 */
[----:B------:R-:W-:Y:S02]  /*1f180*/  LEA.HI.X.SX32 R23, R29, R0, 0x2, P5 ;  /* 0x000000001d177211 */ /* 0x000fe400028f16ff */
[-C--:B------:R-:W-:Y:S01]  /*1f190*/  LEA R250, P1, R31, R2.reuse, 0x2 ;  /* 0x000000021ffa7211 */ /* 0x080fe200078210ff */
[----:B------:R-:W-:Y:S01]  /*1f1a0*/  STL.64 [R1+0x108], R34 ;  /* 0x0001082201007387 */ /* 0x000fe20000100a00 */
[----:B------:R-:W-:Y:S02]  /*1f1b0*/  LEA R248, P5, R33, R2, 0x2 ;  /* 0x0000000221f87211 */ /* 0x000fe400078a10ff */
[----:B------:R-:W-:Y:S01]  /*1f1c0*/  LEA.HI.X.SX32 R251, R31, R0, 0x2, P1 ;  /* 0x000000001ffb7211 */ /* 0x000fe200008f16ff */
[----:B------:R1:W-:Y:S01]  /*1f1d0*/  STL.64 [R1+0x100], R22 ;  /* 0x0001001601007387 */ /* 0x0003e20000100a00 */
[----:B------:R-:W-:-:S02]  /*1f1e0*/  LEA R246, P1, R5, R2, 0x2 ;  /* 0x0000000205f67211 */ /* 0x000fc400078210ff */
[----:B------:R-:W-:Y:S01]  /*1f1f0*/  LEA.HI.X.SX32 R249, R33, R0, 0x2, P5 ;  /* 0x0000000021f97211 */ /* 0x000fe200028f16ff */
[----:B------:R2:W-:Y:S01]  /*1f200*/  STL.64 [R1+0x630], R250 ;  /* 0x000630fa01007387 */ /* 0x0005e20000100a00 */
[----:B------:R-:W-:Y:S02]  /*1f210*/  LEA R244, P5, R7, R2, 0x2 ;  /* 0x0000000207f47211 */ /* 0x000fe400078a10ff */
[----:B------:R-:W-:Y:S01]  /*1f220*/  LEA.HI.X.SX32 R247, R5, R0, 0x2, P1 ;  /* 0x0000000005f77211 */ /* 0x000fe200008f16ff */
[----:B------:R-:W-:Y:S01]  /*1f230*/  STL.64 [R1+0x638], R248 ;  /* 0x000638f801007387 */ /* 0x000fe20000100a00 */
[----:B------:R-:W-:Y:S02]  /*1f240*/  LEA R242, P1, R9, R2, 0x2 ;  /* 0x0000000209f27211 */ /* 0x000fe400078210ff */
[----:B------:R-:W-:Y:S01]  /*1f250*/  LEA.HI.X.SX32 R245, R7, R0, 0x2, P5 ;  /* 0x0000000007f57211 */ /* 0x000fe200028f16ff */
[----:B-1----:R-:W-:Y:S01]  /*1f260*/  VIADD R23, R21, UR5 ;  /* 0x0000000515177c36 */ /* 0x002fe20008000000 */
[----:B------:R-:W-:Y:S01]  /*1f270*/  LEA R240, P5, R11, R2, 0x2 ;  /* 0x000000020bf07211 */ /* 0x000fe200078a10ff */
[----:B------:R-:W-:Y:S01]  /*1f280*/  STL [R1+0x658], R246 ;  /* 0x000658f601007387 */ /* 0x000fe20000100800 */
[----:B------:R-:W-:Y:S01]  /*1f290*/  LEA.HI.X.SX32 R243, R9, R0, 0x2, P1 ;  /* 0x0000000009f37211 */ /* 0x000fe200008f16ff */
[----:B------:R-:W-:Y:S01]  /*1f2a0*/  VIADD R25, R23, UR5 ;  /* 0x0000000517197c36 */ /* 0x000fe20008000000 */
        /* <DEDUP_REMOVED lines=13> */
[----:B------:R1:W-:Y:S01]  /*1f380*/  STL [R1+0x61c], R241 ;  /* 0x00061cf101007387 */ /* 0x0003e20000100800 */
[----:B------:R-:W-:Y:S01]  /*1f390*/  LEA.HI.X.SX32 R235, R17, R0, 0x2, P1 ;  /* 0x0000000011eb7211 */ /* 0x000fe200008f16ff */
[----:B------:R-:W-:Y:S01]  /*1f3a0*/  VIADD R11, R9, UR5 ;  /* 0x00000005090b7c36 */ /* 0x000fe20008000000 */
[----:B------:R-:W-:Y:S01]  /*1f3b0*/  LEA R230, P1, R21, R2, 0x2 ;  /* 0x0000000215e67211 */ /* 0x000fe200078210ff */
[----:B------:R3:W-:Y:S01]  /*1f3c0*/  STL [R1+0x670], R240 ;  /* 0x000670f001007387 */ /* 0x0007e20000100800 */
[----:B------:R-:W-:Y:S01]  /*1f3d0*/  LEA.HI.X.SX32 R233, R19, R0, 0x2, P5 ;  /* 0x0000000013e97211 */ /* 0x000fe200028f16ff */
[----:B------:R-:W-:Y:S01]  /*1f3e0*/  VIADD R13, R11, UR5 ;  /* 0x000000050b0d7c36 */ /* 0x000fe20008000000 */
[----:B------:R-:W-:Y:S01]  /*1f3f0*/  LEA R228, P5, R23, R2, 0x2 ;  /* 0x0000000217e47211 */ /* 0x000fe200078a10ff */
[----:B--2---:R-:W-:Y:S01]  /*1f400*/  IMAD.MOV.U32 R251, RZ, RZ, R20 ;  /* 0x000000fffffb7224 */ /* 0x004fe200078e0014 */
[----:B------:R-:W-:Y:S01]  /*1f410*/  LEA.HI.X.SX32 R231, R21, R0, 0x2, P1 ;  /* 0x0000000015e77211 */ /* 0x000fe200008f16ff */
[----:B------:R-:W-:Y:S01]  /*1f420*/  VIADD R15, R13, UR5 ;  /* 0x000000050d0f7c36 */ /* 0x000fe20008000000 */
[----:B------:R-:W-:Y:S01]  /*1f430*/  LEA R226, P1, R25, R2, 0x2 ;  /* 0x0000000219e27211 */ /* 0x000fe200078210ff */
[----:B-1----:R-:W-:Y:S01]  /*1f440*/  IMAD.MOV.U32 R241, RZ, RZ, R63 ;  /* 0x000000fffff17224 */ /* 0x002fe200078e003f */
[----:B------:R-:W-:Y:S01]  /*1f450*/  LEA.HI.X.SX32 R229, R23, R0, 0x2, P5 ;  /* 0x0000000017e57211 */ /* 0x000fe200028f16ff */
[----:B------:R-:W-:Y:S01]  /*1f460*/  VIADD R17, R15, UR5 ;  /* 0x000000050f117c36 */ /* 0x000fe20008000000 */
[----:B------:R-:W-:Y:S01]  /*1f470*/  LEA R224, P5, R5, R2, 0x2 ;  /* 0x0000000205e07211 */ /* 0x000fe200078a10ff */
[----:B---3--:R-:W-:Y:S01]  /*1f480*/  IMAD.MOV.U32 R240, RZ, RZ, R62 ;  /* 0x000000fffff07224 */ /* 0x008fe200078e003e */
[----:B------:R-:W-:Y:S01]  /*1f490*/  LEA.HI.X.SX32 R227, R25, R0, 0x2, P1 ;  /* 0x0000000019e37211 */ /* 0x000fe200008f16ff */
[----:B------:R-:W-:Y:S01]  /*1f4a0*/  IMAD.MOV.U32 R245, RZ, RZ, R18 ;  /* 0x000000fffff57224 */ /* 0x000fe200078e0012 */
[----:B------:R-:W-:Y:S01]  /*1f4b0*/  LEA R222, P1, R7, R2, 0x2 ;  /* 0x0000000207de7211 */ /* 0x000fe200078210ff */
[----:B------:R-:W-:Y:S01]  /*1f4c0*/  IMAD.MOV.U32 R243, RZ, RZ, R16 ;  /* 0x000000fffff37224 */ /* 0x000fe200078e0010 */
[----:B------:R-:W-:Y:S01]  /*1f4d0*/  LEA.HI.X.SX32 R225, R5, R0, 0x2, P5 ;  /* 0x0000000005e17211 */ /* 0x000fe200028f16ff */
[----:B------:R-:W-:Y:S01]  /*1f4e0*/  VIADD R5, R17, UR5 ;  /* 0x0000000511057c36 */ /* 0x000fe20008000000 */
[----:B------:R-:W-:Y:S01]  /*1f4f0*/  LEA R220, P5, R9, R2, 0x2 ;  /* 0x0000000209dc7211 */ /* 0x000fe200078a10ff */
[----:B------:R-:W-:Y:S01]  /*1f500*/  STL.64 [R1+0x678], R240 ;  /* 0x000678f001007387 */ /* 0x000fe20000100a00 */
        /* <DEDUP_REMOVED lines=17> */
[----:B-1----:R-:W-:Y:S01]  /*1f620*/  IMAD.MOV.U32 R237, RZ, RZ, R6 ;  /* 0x000000ffffed7224 */ /* 0x002fe200078e0006 */
[----:B------:R-:W-:Y:S01]  /*1f630*/  LEA R210, P1, R5, R2, 0x2 ;  /* 0x0000000205d27211 */ /* 0x000fe200078210ff */
[----:B------:R-:W-:Y:S01]  /*1f640*/  STL [R1+0x60c], R233 ;  /* 0x00060ce901007387 */ /* 0x000fe20000100800 */
[----:B------:R-:W-:Y:S01]  /*1f650*/  LEA.HI.X.SX32 R213, R17, R0, 0x2, P5 ;  /* 0x0000000011d57211 */ /* 0x000fe200028f16ff */
[----:B------:R-:W-:Y:S01]  /*1f660*/  IMAD.MOV.U32 R240, RZ, RZ, R48 ;  /* 0x000000fffff07224 */ /* 0x000fe200078e0030 */
[----:B------:R-:W-:Y:S01]  /*1f670*/  LEA R208, P5, R7, R2, 0x2 ;  /* 0x0000000207d07211 */ /* 0x000fe200078a10ff */
[----:B------:R-:W-:Y:S01]  /*1f680*/  STL.64 [R1+0x648], R230 ;  /* 0x000648e601007387 */ /* 0x000fe20000100a00 */
[-C--:B------:R-:W-:Y:S01]  /*1f690*/  LEA.HI.X.SX32 R211, R5, R0.reuse, 0x2, P1 ;  /* 0x0000000005d37211 */ /* 0x080fe200008f16ff */
[----:B------:R-:W-:Y:S01]  /*1f6a0*/  VIADD R5, R13, UR5 ;  /* 0x000000050d057c36 */ /* 0x000fe20008000000 */
[----:B------:R-:W-:Y:S01]  /*1f6b0*/  LEA.HI.X.SX32 R209, R7, R0, 0x2, P5 ;  /* 0x0000000007d17211 */ /* 0x000fe200028f16ff */
[----:B------:R1:W-:Y:S01]  /*1f6c0*/  STL.64 [R1+0x650], R228 ;  /* 0x000650e401007387 */ /* 0x0003e20000100a00 */
[-C--:B------:R-:W-:Y:S01]  /*1f6d0*/  LEA R206, P1, R9, R2.reuse, 0x2 ;  /* 0x0000000209ce7211 */ /* 0x080fe200078210ff */
[----:B------:R-:W-:Y:S01]  /*1f6e0*/  VIADD R7, R5, UR5 ;  /* 0x0000000505077c36 */ /* 0x000fe20008000000 */
[----:B------:R-:W-:Y:S01]  /*1f6f0*/  LEA R204, P5, R11, R2, 0x2 ;  /* 0x000000020bcc7211 */ /* 0x000fe200078a10ff */
[----:B------:R2:W-:Y:S01]  /*1f700*/  STL.64 [R1+0x660], R226 ;  /* 0x000660e201007387 */ /* 0x0005e20000100a00 */
[-C--:B------:R-:W-:Y:S01]  /*1f710*/  LEA.HI.X.SX32 R207, R9, R0.reuse, 0x2, P1 ;  /* 0x0000000009cf7211 */ /* 0x080fe200008f16ff */
[----:B------:R-:W-:Y:S01]  /*1f720*/  VIADD R252, R7, UR5 ;  /* 0x0000000507fc7c36 */ /* 0x000fe20008000000 */
[----:B------:R-:W-:Y:S01]  /*1f730*/  LEA.HI.X.SX32 R205, R11, R0, 0x2, P5 ;  /* 0x000000000bcd7211 */ /* 0x000fe200028f16ff */
[----:B------:R-:W-:Y:S01]  /*1f740*/  IMAD.MOV.U32 R241, RZ, RZ, R49 ;  /* 0x000000fffff17224 */ /* 0x000fe200078e0031 */
[-C--:B------:R-:W-:Y:S01]  /*1f750*/  LEA R202, P1, R13, R2.reuse, 0x2 ;  /* 0x000000020dca7211 */ /* 0x080fe200078210ff */
[----:B------:R3:W-:Y:S01]  /*1f760*/  STL.64 [R1+0x668], R224 ;  /* 0x000668e001007387 */ /* 0x0007e20000100a00 */
[----:B------:R-:W-:Y:S01]  /*1f770*/  LEA R200, P5, R5, R2, 0x2 ;  /* 0x0000000205c87211 */ /* 0x000fe200078a10ff */
[----:B-1----:R-:W-:Y:S01]  /*1f780*/  IMAD.MOV.U32 R228, RZ, RZ, R60 ;  /* 0x000000ffffe47224 */ /* 0x002fe200078e003c */
[-C--:B------:R-:W-:Y:S01]  /*1f790*/  LEA.HI.X.SX32 R203, R13, R0.reuse, 0x2, P1 ;  /* 0x000000000dcb7211 */ /* 0x080fe200008f16ff */
[----:B------:R-:W-:Y:S01]  /*1f7a0*/  IMAD.MOV.U32 R229, RZ, RZ, R61 ;  /* 0x000000ffffe57224 */ /* 0x000fe200078e003d */
[----:B------:R-:W-:Y:S01]  /*1f7b0*/  LEA.HI.X.SX32 R201, R5, R0, 0x2, P5 ;  /* 0x0000000005c97211 */ /* 0x000fe200028f16ff */
[----:B------:R-:W-:Y:S01]  /*1f7c0*/  VIADD R5, R3, 0x5 ;  /* 0x0000000503057836 */ /* 0x000fe20000000000 */
[CC--:B------:R-:W-:Y:S01]  /*1f7d0*/  LEA R198, P1, R7.reuse, R2.reuse, 0x2 ;  /* 0x0000000207c67211 */ /* 0x0c0fe200078210ff */
[----:B--2---:R-:W-:Y:S01]  /*1f7e0*/  IMAD.MOV.U32 R226, RZ, RZ, R58 ;  /* 0x000000ffffe27224 */ /* 0x004fe200078e003a */
[C---:B------:R-:W-:Y:S01]  /*1f7f0*/  LEA R196, P5, R252.reuse, R2, 0x2 ;  /* 0x00000002fcc47211 */ /* 0x040fe200078a10ff */
[----:B------:R-:W-:Y:S01]  /*1f800*/  IMAD.MOV.U32 R227, RZ, RZ, R59 ;  /* 0x000000ffffe37224 */ /* 0x000fe200078e003b */
[-C--:B------:R-:W-:Y:S01]  /*1f810*/  LEA.HI.X.SX32 R199, R7, R0.reuse, 0x2, P1 ;  /* 0x0000000007c77211 */ /* 0x080fe200008f16ff */
[----:B------:R-:W-:Y:S01]  /*1f820*/  IMAD.MOV.U32 R248, RZ, RZ, R56 ;  /* 0x000000fffff87224 */ /* 0x000fe200078e0038 */
[----:B------:R-:W-:Y:S01]  /*1f830*/  LEA.HI.X.SX32 R197, R252, R0, 0x2, P5 ;  /* 0x00000000fcc57211 */ /* 0x000fe200028f16ff */
[----:B------:R-:W-:Y:S01]  /*1f840*/  IMAD.MOV.U32 R249, RZ, RZ, R57 ;  /* 0x000000fffff97224 */ /* 0x000fe200078e0039 */
[----:B------:R-:W-:Y:S01]  /*1f850*/  ISETP.LT.AND P1, PT, R4, UR14, !P0 ;  /* 0x0000000e04007c0c */ /* 0x000fe2000c721270 */
[----:B------:R-:W-:Y:S01]  /*1f860*/  IMAD.MOV.U32 R234, RZ, RZ, R54 ;  /* 0x000000ffffea7224 */ /* 0x000fe200078e0036 */
[----:B------:R-:W-:Y:S01]  /*1f870*/  ISETP.LT.AND P5, PT, R5, UR15, !P0 ;  /* 0x0000000f05007c0c */ /* 0x000fe2000c7a1270 */
[----:B------:R-:W-:-:S02]  /*1f880*/  IMAD.MOV.U32 R235, RZ, RZ, R55 ;  /* 0x000000ffffeb7224 */ /* 0x000fc400078e0037 */
[----:B------:R-:W-:Y:S02]  /*1f890*/  IMAD.MOV.U32 R239, RZ, RZ, R14 ;  /* 0x000000ffffef7224 */ /* 0x000fe400078e000e */
[----:B------:R-:W-:Y:S02]  /*1f8a0*/  IMAD.MOV.U32 R246, RZ, RZ, R12 ;  /* 0x000000fffff67224 */ /* 0x000fe400078e000c */
[----:B------:R-:W-:Y:S02]  /*1f8b0*/  IMAD.MOV.U32 R250, RZ, RZ, R10 ;  /* 0x000000fffffa7224 */ /* 0x000fe400078e000a */
[----:B---3--:R-:W-:Y:S02]  /*1f8c0*/  IMAD.MOV.U32 R224, RZ, RZ, R52 ;  /* 0x000000ffffe07224 */ /* 0x008fe400078e0034 */
[----:B------:R-:W-:Y:S02]  /*1f8d0*/  IMAD.MOV.U32 R225, RZ, RZ, R53 ;  /* 0x000000ffffe17224 */ /* 0x000fe400078e0035 */
[----:B------:R-:W-:-:S02]  /*1f8e0*/  IMAD.MOV.U32 R230, RZ, RZ, R50 ;  /* 0x000000ffffe67224 */ /* 0x000fc400078e0032 */
[----:B------:R-:W-:Y:S02]  /*1f8f0*/  IMAD.MOV.U32 R231, RZ, RZ, R51 ;  /* 0x000000ffffe77224 */ /* 0x000fe400078e0033 */
[----:B------:R-:W-:Y:S02]  /*1f900*/  IMAD.MOV.U32 R247, RZ, RZ, R8 ;  /* 0x000000fffff77224 */ /* 0x000fe400078e0008 */
[----:B------:R-:W1:Y:S01]  /*1f910*/  LDTM.x64 R4, tmem[UR12+0xc0] ;  /* 0x0000c00c000479ee */ /* 0x000e620008340000 */
[----:B------:R-:W-:Y:S01]  /*1f920*/  NOP ;  /* 0x0000000000007918 */ /* 0x000fe20000000000 */
[----:B------:R2:W-:Y:S04]  /*1f930*/  @P4 STG.E desc[UR28][R240.64], R237 ;  /* 0x000000edf0004986 */ /* 0x0005e8000c10191c */
[----:B--2---:R-:W2:Y:S01]  /*1f940*/  LDL.LU.64 R240, [R1+0x678] ;  /* 0x0006780001f07983 */ /* 0x004ea20000300a00 */
[----:B------:R-:W-:-:S03]  /*1f950*/  VIADD R233, R3, 0x6 ;  /* 0x0000000603e97836 */ /* 0x000fc60000000000 */
[----:B------:R3:W-:Y:S02]  /*1f960*/  @P3 STG.E desc[UR28][R224.64], R239 ;  /* 0x000000efe0003986 */ /* 0x0007e4000c10191c */
[----:B------:R-:W-:Y:S01]  /*1f970*/  ISETP.LT.AND P4, PT, R233, UR4, !P0 ;  /* 0x00000004e9007c0c */ /* 0x000fe2000c781270 */
[----:B------:R-:W1:Y:S01]  /*1f980*/  LDCU UR4, c[0x0][0x39c] ;  /* 0x00007380ff0477ac */ /* 0x000e620008000800 */
[----:B------:R4:W-:Y:S04]  /*1f990*/  @P6 STG.E desc[UR28][R248.64], R250 ;  /* 0x000000faf8006986 */ /* 0x0009e8000c10191c */
[----:B------:R1:W-:Y:S04]  /*1f9a0*/  @P2 STG.E desc[UR28][R226.64], R243 ;  /* 0x000000f3e2002986 */ /* 0x0003e8000c10191c */
[----:B------:R-:W-:Y:S01]  /*1f9b0*/  @P1 STG.E desc[UR28][R228.64], R245 ;  /* 0x000000f5e4001986 */ /* 0x000fe2000c10191c */
[----:B---3--:R-:W-:-:S03]  /*1f9c0*/  VIADD R224, R3, 0x7 ;  /* 0x0000000703e07836 */ /* 0x008fc60000000000 */
[----:B----4-:R-:W3:Y:S04]  /*1f9d0*/  LDL.LU.64 R248, [R1+0x1d0] ;  /* 0x0001d00001f87983 */ /* 0x010ee80000300a00 */
[----:B------:R-:W3:Y:S01]  /*1f9e0*/  LDL.LU R250, [R1+0x20] ;  /* 0x0000200001fa7983 */ /* 0x000ee20000300800 */
[----:B-1----:R-:W-:Y:S01]  /*1f9f0*/  ISETP.LT.AND P3, PT, R224, UR4, !P0 ;  /* 0x00000004e0007c0c */ /* 0x002fe2000c761270 */
[----:B------:R-:W1:Y:S02]  /*1fa00*/  LDCU UR4, c[0x0][0x39c] ;  /* 0x00007380ff0477ac */ /* 0x000e640008000800 */
[----:B------:R-:W4:Y:S04]  /*1fa10*/  LDL.LU.64 R226, [R1+0x1c8] ;  /* 0x0001c80001e27983 */ /* 0x000f280000300a00 */
[----:B------:R-:W4:Y:S01]  /*1fa20*/  LDL.LU R243, [R1+0x24] ;  /* 0x0000240001f37983 */ /* 0x000f220000300800 */
[----:B------:R-:W-:-:S05]  /*1fa30*/  VIADD R224, R3, 0x8 ;  /* 0x0000000803e07836 */ /* 0x000fca0000000000 */
[----:B-1----:R-:W-:Y:S01]  /*1fa40*/  ISETP.LT.AND P6, PT, R224, UR4, !P0 ;  /* 0x00000004e0007c0c */ /* 0x002fe2000c7c1270 */
[----:B------:R-:W1:Y:S01]  /*1fa50*/  LDCU UR4, c[0x0][0x39c] ;  /* 0x00007380ff0477ac */ /* 0x000e620008000800 */
[----:B--2---:R2:W-:Y:S04]  /*1fa60*/  @P5 STG.E desc[UR28][R240.64], R251 ;  /* 0x000000fbf0005986 */ /* 0x0045e8000c10191c */
[----:B--2---:R-:W2:Y:S04]  /*1fa70*/  LDL.LU.64 R240, [R1+0x1c0] ;  /* 0x0001c00001f07983 */ /* 0x004ea80000300a00 */
[----:B------:R-:W2:Y:S04]  /*1fa80*/  LDL.LU R251, [R1+0x28] ;  /* 0x0000280001fb7983 */ /* 0x000ea80000300800 */
[----:B------:R1:W-:Y:S04]  /*1fa90*/  @P4 STG.E desc[UR28][R230.64], R247 ;  /* 0x000000f7e6004986 */ /* 0x0003e8000c10191c */
[----:B------:R-:W5:Y:S01]  /*1faa0*/  LDL.LU.64 R228, [R1+0x1b8] ;  /* 0x0001b80001e47983 */ /* 0x000f620000300a00 */
[----:B------:R-:W-:-:S03]  /*1fab0*/  VIADD R224, R3, 0x9 ;  /* 0x0000000903e07836 */ /* 0x000fc60000000000 */
[----:B-1----:R-:W5:Y:S02]  /*1fac0*/  LDL.LU R247, [R1+0x2c] ;  /* 0x00002c0001f77983 */ /* 0x002f640000300800 */
[----:B------:R-:W-:Y:S01]  /*1fad0*/  ISETP.LT.AND P2, PT, R224, UR4, !P0 ;  /* 0x00000004e0007c0c */ /* 0x000fe2000c741270 */
[----:B------:R-:W1:Y:S01]  /*1fae0*/  LDCU UR4, c[0x0][0x39c] ;  /* 0x00007380ff0477ac */ /* 0x000e620008000800 */
[----:B------:R3:W-:Y:S04]  /*1faf0*/  @P3 STG.E desc[UR28][R234.64], R246 ;  /* 0x000000f6ea003986 */ /* 0x0007e8000c10191c */
[----:B------:R-:W5:Y:S01]  /*1fb00*/  LDL.LU.64 R230, [R1+0x1b0] ;  /* 0x0001b00001e67983 */ /* 0x000f620000300a00 */
[----:B------:R-:W-:-:S03]  /*1fb10*/  VIADD R224, R3, 0xa ;  /* 0x0000000a03e07836 */ /* 0x000fc60000000000 */
[----:B---3--:R-:W3:Y:S02]  /*1fb20*/  LDL.LU R246, [R1+0x30] ;  /* 0x0000300001f67983 */ /* 0x008ee40000300800 */
[----:B-1----:R-:W-:Y:S02]  /*1fb30*/  ISETP.LT.AND P1, PT, R224, UR4, !P0 ;  /* 0x00000004e0007c0c */ /* 0x002fe4000c721270 */
[----:B------:R-:W3:Y:S01]  /*1fb40*/  LDL.LU.64 R234, [R1+0x1a8] ;  /* 0x0001a80001ea7983 */ /* 0x000ee20000300a00 */
[----:B------:R-:W1:Y:S03]  /*1fb50*/  LDCU UR4, c[0x0][0x39c] ;  /* 0x00007380ff0477ac */ /* 0x000e660008000800 */
[----:B------:R-:W3:Y:S04]  /*1fb60*/  LDL.LU R245, [R1+0x34] ;  /* 0x0000340001f57983 */ /* 0x000ee80000300800 */
[----:B------:R1:W-:Y:S04]  /*1fb70*/  @P6 STG.E desc[UR28][R248.64], R250 ;  /* 0x000000faf8006986 */ /* 0x0003e8000c10191c */
[----:B----4-:R4:W-:Y:S04]  /*1fb80*/  @P2 STG.E desc[UR28][R226.64], R243 ;  /* 0x000000f3e2002986 */ /* 0x0109e8000c10191c */
[----:B-1----:R-:W3:Y:S04]  /*1fb90*/  LDL.LU.64 R248, [R1+0x1a0] ;  /* 0x0001a00001f87983 */ /* 0x002ee80000300a00 */
[----:B------:R-:W3:Y:S04]  /*1fba0*/  LDL.LU R250, [R1+0x38] ;  /* 0x0000380001fa7983 */ /* 0x000ee80000300800 */
[----:B----4-:R-:W4:Y:S04]  /*1fbb0*/  LDL.LU.64 R226, [R1+0x198] ;  /* 0x0001980001e27983 */ /* 0x010f280000300a00 */
[----:B------:R-:W4:Y:S01]  /*1fbc0*/  LDL.LU R243, [R1+0x3c] ;  /* 0x00003c0001f37983 */ /* 0x000f220000300800 */
[----:B------:R-:W-:-:S05]  /*1fbd0*/  VIADD R224, R3, 0xb ;  /* 0x0000000b03e07836 */ /* 0x000fca0000000000 */
[----:B------:R-:W-:Y:S01]  /*1fbe0*/  ISETP.LT.AND P5, PT, R224, UR4, !P0 ;  /* 0x00000004e0007c0c */ /* 0x000fe2000c7a1270 */
[----:B------:R-:W1:Y:S01]  /*1fbf0*/  LDCU UR4, c[0x0][0x39c] ;  /* 0x00007380ff0477ac */ /* 0x000e620008000800 */
[C---:B------:R-:W-:Y:S01]  /*1fc00*/  VIADD R224, R3.reuse, 0xc ;  /* 0x0000000c03e07836 */ /* 0x040fe20000000000 */
[----:B--2---:R2:W-:Y:S04]  /*1fc10*/  @P1 STG.E desc[UR28][R240.64], R251 ;  /* 0x000000fbf0001986 */ /* 0x0045e8000c10191c */
[----:B--2---:R-:W2:Y:S04]  /*1fc20*/  LDL.LU.64 R240, [R1+0x190] ;  /* 0x0001900001f07983 */ /* 0x004ea80000300a00 */
[----:B------:R-:W2:Y:S01]  /*1fc30*/  LDL.LU R251, [R1+0x40] ;  /* 0x0000400001fb7983 */ /* 0x000ea20000300800 */
[----:B-1----:R-:W-:Y:S01]  /*1fc40*/  ISETP.LT.AND P4, PT, R224, UR4, !P0 ;  /* 0x00000004e0007c0c */ /* 0x002fe2000c781270 */
[----:B------:R-:W1:Y:S01]  /*1fc50*/  LDCU UR4, c[0x0][0x39c] ;  /* 0x00007380ff0477ac */ /* 0x000e620008000800 */
[----:B------:R-:W-:-:S05]  /*1fc60*/  VIADD R224, R3, 0xd ;  /* 0x0000000d03e07836 */ /* 0x000fca0000000000 */
[----:B-1----:R-:W-:Y:S01]  /*1fc70*/  ISETP.LT.AND P3, PT, R224, UR4, !P0 ;  /* 0x00000004e0007c0c */ /* 0x002fe2000c761270 */
[----:B------:R-:W1:Y:S01]  /*1fc80*/  LDCU UR4, c[0x0][0x39c] ;  /* 0x00007380ff0477ac */ /* 0x000e620008000800 */
[C---:B------:R-:W-:Y:S01]  /*1fc90*/  VIADD R224, R3.reuse, 0xe ;  /* 0x0000000e03e07836 */ /* 0x040fe20000000000 */
[----:B-----5:R5:W-:Y:S04]  /*1fca0*/  @P5 STG.E desc[UR28][R228.64], R247 ;  /* 0x000000f7e4005986 */ /* 0x020be8000c10191c */
[----:B-----5:R-:W5:Y:S01]  /*1fcb0*/  LDL.LU.64 R228, [R1+0x188] ;  /* 0x0001880001e47983 */ /* 0x020f620000300a00 */
[----:B-1----:R-:W-:Y:S01]  /*1fcc0*/  ISETP.LT.AND P6, PT, R224, UR4, !P0 ;  /* 0x00000004e0007c0c */ /* 0x002fe2000c7c1270 */
[----:B------:R-:W1:Y:S02]  /*1fcd0*/  LDCU UR4, c[0x0][0x39c] ;  /* 0x00007380ff0477ac */ /* 0x000e640008000800 */
[----:B------:R-:W5:Y:S01]  /*1fce0*/  LDL.LU R247, [R1+0x44] ;  /* 0x0000440001f77983 */ /* 0x000f620000300800 */
[----:B------:R-:W-:-:S03]  /*1fcf0*/  VIADD R224, R3, 0xf ;  /* 0x0000000f03e07836 */ /* 0x000fc60000000000 */
[----:B---3--:R3:W-:Y:S04]  /*1fd00*/  @P4 STG.E desc[UR28][R230.64], R246 ;  /* 0x000000f6e6004986 */ /* 0x0087e8000c10191c */
[----:B---3--:R-:W3:Y:S01]  /*1fd10*/  LDL.LU.64 R230, [R1+0x180] ;  /* 0x0001800001e67983 */ /* 0x008ee20000300a00 */
[----:B-1----:R-:W-:Y:S01]  /*1fd20*/  ISETP.LT.AND P2, PT, R224, UR4, !P0 ;  /* 0x00000004e0007c0c */ /* 0x002fe2000c741270 */
[----:B------:R-:W1:Y:S02]  /*1fd30*/  LDCU UR4, c[0x0][0x39c] ;  /* 0x00007380ff0477ac */ /* 0x000e640008000800 */
[----:B------:R-:W3:Y:S01]  /*1fd40*/  LDL.LU R246, [R1+0x48] ;  /* 0x0000480001f67983 */ /* 0x000ee20000300800 */
[----:B------:R-:W-:-:S03]  /*1fd50*/  VIADD R224, R3, 0x10 ;  /* 0x0000001003e07836 */ /* 0x000fc60000000000 */
[----:B------:R1:W-:Y:S02]  /*1fd60*/  @P3 STG.E desc[UR28][R234.64], R245 ;  /* 0x000000f5ea003986 */ /* 0x0003e4000c10191c */
        /* <DEDUP_REMOVED lines=10> */
[----:B------:R-:W-:-:S03]  /*1fe10*/  VIADD R224, R3, 0x11 ;  /* 0x0000001103e07836 */ /* 0x000fc60000000000 */
[----:B--2---:R1:W-:Y:S04]  /*1fe20*/  @P1 STG.E desc[UR28][R240.64], R251 ;  /* 0x000000fbf0001986 */ /* 0x0043e8000c10191c */
[----:B-1----:R-:W2:Y:S04]  /*1fe30*/  LDL.LU.64 R240, [R1+0x160] ;  /* 0x0001600001f07983 */ /* 0x002ea80000300a00 */
[----:B------:R-:W2:Y:S01]  /*1fe40*/  LDL.LU R251, [R1+0x58] ;  /* 0x0000580001fb7983 */ /* 0x000ea20000300800 */
[----:B------:R-:W-:Y:S01]  /*1fe50*/  ISETP.LT.AND P5, PT, R224, UR4, !P0 ;  /* 0x00000004e0007c0c */ /* 0x000fe2000c7a1270 */
[----:B------:R-:W1:Y:S01]  /*1fe60*/  LDCU UR4, c[0x0][0x39c] ;  /* 0x00007380ff0477ac */ /* 0x000e620008000800 */
[----:B------:R-:W-:-:S05]  /*1fe70*/  VIADD R224, R3, 0x12 ;  /* 0x0000001203e07836 */ /* 0x000fca0000000000 */
        /* <DEDUP_REMOVED lines=24> */
[----:B----4-:R-:W-:Y:S04]  /*20000*/  @P2 STG.E desc[UR28][R226.64], R243 ;  /* 0x000000f3e2002986 */ /* 0x010fe8000c10191c */
[----:B-1----:R-:W4:Y:S04]  /*20010*/  LDL.LU.64 R248, [R1+0x140] ;  /* 0x0001400001f87983 */ /* 0x002f280000300a00 */
        /* <DEDUP_REMOVED lines=24> */
[----:B-1----:R-:W-:Y:S01]  /*201a0*/  ISETP.LT.AND P5, PT, R224, UR4, !P0 ;  /* 0x00000004e0007c0c */ /* 0x002fe2000c7a1270 */
[----:B------:R-:W1:Y:S01]  /*201b0*/  LDCU UR4, c[0x0][0x39c] ;  /* 0x00007380ff0477ac */ /* 0x000e620008000800 */
[C---:B-----5:R-:W-:Y:S01]  /*201c0*/  VIADD R228, R3.reuse, 0x1e ;  /* 0x0000001e03e47836 */ /* 0x060fe20000000000 */
[----:B---3--:R3:W-:Y:S04]  /*201d0*/  @P4 STG.E desc[UR28][R230.64], R246 ;  /* 0x000000f6e6004986 */ /* 0x0087e8000c10191c */
[----:B------:R-:W5:Y:S04]  /*201e0*/  LDL.LU.64 R224, [R1+0x130] ;  /* 0x0001300001e07983 */ /* 0x000f680000300a00 */
[----:B------:R-:W5:Y:S01]  /*201f0*/  LDL.LU R239, [R1+0x70] ;  /* 0x0000700001ef7983 */ /* 0x000f620000300800 */
[----:B---3--:R-:W-:-:S03]  /*20200*/  VIADD R230, R3, 0x1f ;  /* 0x0000001f03e67836 */ /* 0x008fc60000000000 */
[----:B------:R-:W3:Y:S01]  /*20210*/  LDL.LU.64 R226, [R1+0x128] ;  /* 0x0001280001e27983 */ /* 0x000ee20000300a00 */
[----:B-1----:R-:W-:Y:S01]  /*20220*/  ISETP.LT.AND P4, PT, R228, UR4, !P0 ;  /* 0x00000004e4007c0c */ /* 0x002fe2000c781270 */
[----:B------:R-:W1:Y:S02]  /*20230*/  LDCU UR4, c[0x0][0x39c] ;  /* 0x00007380ff0477ac */ /* 0x000e640008000800 */
[----:B------:R-:W3:Y:S04]  /*20240*/  LDL.LU R246, [R1+0x74] ;  /* 0x0000740001f67983 */ /* 0x000ee80000300800 */
[----:B------:R-:W3:Y:S04]  /*20250*/  LDL.LU.64 R228, [R1+0x120] ;  /* 0x0001200001e47983 */ /* 0x000ee80000300a00 */
[----:B------:R4:W-:Y:S04]  /*20260*/  @P3 STG.E desc[UR28][R234.64], R245 ;  /* 0x000000f5ea003986 */ /* 0x0009e8000c10191c */
[----:B------:R-:W3:Y:S01]  /*20270*/  LDL.LU R247, [R1+0x78] ;  /* 0x0000780001f77983 */ /* 0x000ee20000300800 */
[----:B-1----:R-:W-:-:S03]  /*20280*/  ISETP.LT.AND P3, PT, R230, UR4, !P0 ;  /* 0x00000004e6007c0c */ /* 0x002fc6000c761270 */
[----:B----4-:R1:W-:Y:S01]  /*20290*/  @P6 STG.E desc[UR28][R248.64], R250 ;  /* 0x000000faf8006986 */ /* 0x0103e2000c10191c */
[----:B------:R-:W4:Y:S03]  /*202a0*/  LDCU UR4, c[0x0][0x39c] ;  /* 0x00007380ff0477ac */ /* 0x000f260008000800 */
[----:B------:R-:W3:Y:S04]  /*202b0*/  LDL.LU.64 R230, [R1+0x118] ;  /* 0x0001180001e67983 */ /* 0x000ee80000300a00 */
[----:B------:R-:W3:Y:S04]  /*202c0*/  LDL.LU R245, [R1+0x7c] ;  /* 0x00007c0001f57983 */ /* 0x000ee80000300800 */
[----:B------:R-:W3:Y:S04]  /*202d0*/  LDL.LU.64 R234, [R1+0x110] ;  /* 0x0001100001ea7983 */ /* 0x000ee80000300a00 */
[----:B------:R-:W3:Y:S04]  /*202e0*/  LDL.LU R243, [R1+0x80] ;  /* 0x0000800001f37983 */ /* 0x000ee80000300800 */
[----:B-1----:R-:W3:Y:S04]  /*202f0*/  LDL.LU.64 R248, [R1+0x108] ;  /* 0x0001080001f87983 */ /* 0x002ee80000300a00 */
[----:B------:R-:W3:Y:S04]  /*20300*/  LDL.LU R237, [R1+0x84] ;  /* 0x0000840001ed7983 */ /* 0x000ee80000300800 */
[----:B--2---:R1:W-:Y:S04]  /*20310*/  @P2 STG.E desc[UR28][R240.64], R251 ;  /* 0x000000fbf0002986 */ /* 0x0043e8000c10191c */
[----:B-1----:R-:W2:Y:S04]  /*20320*/  LDL.LU R240, [R1+0x670] ;  /* 0x0006700001f07983 */ /* 0x002ea80000300800 */
[----:B------:R-:W2:Y:S04]  /*20330*/  LDL.LU.64 R250, [R1+0x100] ;  /* 0x0001000001fa7983 */ /* 0x000ea80000300a00 */
[----:B------:R-:W2:Y:S01]  /*20340*/  LDL.LU R241, [R1+0x88] ;  /* 0x0000880001f17983 */ /* 0x000ea20000300800 */
[----:B------:R-:W-:-:S05]  /*20350*/  VIADD R233, R3, 0x20 ;  /* 0x0000002003e97836 */ /* 0x000fca0000000000 */
[----:B----4-:R-:W-:Y:S01]  /*20360*/  ISETP.LT.AND P6, PT, R233, UR4, !P0 ;  /* 0x00000004e9007c0c */ /* 0x010fe2000c7c1270 */
[----:B------:R-:W1:Y:S01]  /*20370*/  LDCU UR4, c[0x0][0x39c] ;  /* 0x00007380ff0477ac */ /* 0x000e620008000800 */
[----:B------:R-:W-:-:S05]  /*20380*/  VIADD R233, R3, 0x21 ;  /* 0x0000002103e97836 */ /* 0x000fca0000000000 */
[----:B-1----:R-:W-:Y:S01]  /*20390*/  ISETP.LT.AND P2, PT, R233, UR4, !P0 ;  /* 0x00000004e9007c0c */ /* 0x002fe2000c741270 */
[----:B------:R-:W1:Y:S01]  /*203a0*/  LDCU UR4, c[0x0][0x39c] ;  /* 0x00007380ff0477ac */ /* 0x000e620008000800 */
[----:B------:R-:W-:Y:S01]  /*203b0*/  VIADD R233, R3, 0x22 ;  /* 0x0000002203e97836 */ /* 0x000fe20000000000 */
[----:B-----5:R4:W-:Y:S04]  /*203c0*/  @P1 STG.E desc[UR28][R224.64], R239 ;  /* 0x000000efe0001986 */ /* 0x0209e8000c10191c */
[----:B-1----:R-:W-:Y:S01]  /*203d0*/  ISETP.LT.AND P1, PT, R233, UR4, !P0 ;  /* 0x00000004e9007c0c */ /* 0x002fe2000c721270 */
[----:B------:R-:W1:Y:S01]  /*203e0*/  LDCU UR4, c[0x0][0x39c] ;  /* 0x00007380ff0477ac */ /* 0x000e620008000800 */
[----:B---3--:R3:W-:Y:S04]  /*203f0*/  @P5 STG.E desc[UR28][R226.64], R246 ;  /* 0x000000f6e2005986 */ /* 0x0087e8000c10191c */
[----:B----4-:R-:W4:Y:S04]  /*20400*/  LDL.LU.64 R224, [R1+0x668] ;  /* 0x0006680001e07983 */ /* 0x010f280000300a00 */
[----:B------:R-:W5:Y:S04]  /*20410*/  LDL.LU R239, [R1+0x8c] ;  /* 0x00008c0001ef7983 */ /* 0x000f680000300800 */
[----:B---3--:R-:W3:Y:S04]  /*20420*/  LDL.LU.64 R226, [R1+0x660] ;  /* 0x0006600001e27983 */ /* 0x008ee80000300a00 */
[----:B------:R-:W3:Y:S04]  /*20430*/  LDL.LU R246, [R1+0x658] ;  /* 0x0006580001f67983 */ /* 0x000ee80000300800 */
[----:B------:R1:W-:Y:S04]  /*20440*/  @P4 STG.E desc[UR28][R228.64], R247 ;  /* 0x000000f7e4004986 */ /* 0x0003e8000c10191c */
[----:B------:R1:W-:Y:S04]  /*20450*/  @P3 STG.E desc[UR28][R230.64], R245 ;  /* 0x000000f5e6003986 */ /* 0x0003e8000c10191c */
[----:B-1----:R-:W3:Y:S04]  /*20460*/  LDL.LU.64 R228, [R1+0x650] ;  /* 0x0006500001e47983 */ /* 0x002ee80000300a00 */
[----:B------:R-:W3:Y:S04]  /*20470*/  LDL.LU R247, [R1+0x90] ;  /* 0x0000900001f77983 */ /* 0x000ee80000300800 */
[----:B------:R-:W3:Y:S04]  /*20480*/  LDL.LU.64 R230, [R1+0x648] ;  /* 0x0006480001e67983 */ /* 0x000ee80000300a00 */
[----:B------:R-:W3:Y:S04]  /*20490*/  LDL.LU R245, [R1+0x94] ;  /* 0x0000940001f57983 */ /* 0x000ee80000300800 */
[----:B------:R1:W-:Y:S04]  /*204a0*/  @P6 STG.E desc[UR28][R234.64], R243 ;  /* 0x000000f3ea006986 */ /* 0x0003e8000c10191c */
[----:B------:R1:W-:Y:S04]  /*204b0*/  @P2 STG.E desc[UR28][R248.64], R237 ;  /* 0x000000edf8002986 */ /* 0x0003e8000c10191c */
[----:B-1----:R-:W3:Y:S04]  /*204c0*/  LDL.LU R234, [R1+0x640] ;  /* 0x0006400001ea7983 */ /* 0x002ee80000300800 */
[----:B------:R-:W3:Y:S04]  /*204d0*/  LDL.LU R243, [R1+0x98] ;  /* 0x0000980001f37983 */ /* 0x000ee80000300800 */
[----:B------:R-:W3:Y:S04]  /*204e0*/  LDL.LU.64 R248, [R1+0x638] ;  /* 0x0006380001f87983 */ /* 0x000ee80000300a00 */
[----:B--2---:R1:W-:Y:S04]  /*204f0*/  @P1 STG.E desc[UR28][R250.64], R241 ;  /* 0x000000f1fa001986 */ /* 0x0043e8000c10191c */
[----:B-1----:R-:W5:Y:S01]  /*20500*/  LDL.LU.64 R250, [R1+0x630] ;  /* 0x0006300001fa7983 */ /* 0x002f620000300a00 */
[----:B------:R-:W-:-:S03]  /*20510*/  VIADD R233, R3, 0x23 ;  /* 0x0000002303e97836 */ /* 0x000fc60000000000 */
[----:B------:R-:W2:Y:S02]  /*20520*/  LDL.LU R241, [R1+0x9c] ;  /* 0x00009c0001f17983 */ /* 0x000ea40000300800 */
        /* <DEDUP_REMOVED lines=22> */
[----:B-----5:R-:W5:Y:S04]  /*20690*/  LDL.LU R239, [R1+0xa0] ;  /* 0x0000a00001ef7983 */ /* 0x020f680000300800 */
[----:B------:R-:W2:Y:S04]  /*206a0*/  LDL.LU R237, [R1+0xa4] ;  /* 0x0000a40001ed7983 */ /* 0x000ea80000300800 */
[----:B------:R-:W2:Y:S04]  /*206b0*/  LDL.LU R235, [R1+0xa8] ;  /* 0x0000a80001eb7983 */ /* 0x000ea80000300800 */
[----:B------:R-:W2:Y:S04]  /*206c0*/  LDL.LU R233, [R1+0xac] ;  /* 0x0000ac0001e97983 */ /* 0x000ea80000300800 */
[----:B------:R-:W2:Y:S04]  /*206d0*/  LDL.LU R251, [R1+0xfc] ;  /* 0x0000fc0001fb7983 */ /* 0x000ea80000300800 */
[----:B---3--:R-:W3:Y:S01]  /*206e0*/  LDL.LU R247, [R1+0x628] ;  /* 0x0006280001f77983 */ /* 0x008ee20000300800 */
[----:B------:R-:W-:-:S03]  /*206f0*/  VIADD R250, R3, 0x2a ;  /* 0x0000002a03fa7836 */ /* 0x000fc60000000000 */
[----:B------:R-:W2:Y:S02]  /*20700*/  LDL.LU R249, [R1+0xf8] ;  /* 0x0000f80001f97983 */ /* 0x000ea40000300800 */
[----:B-1----:R-:W-:Y:S01]  /*20710*/  ISETP.LT.AND P4, PT, R250, UR4, !P0 ;  /* 0x00000004fa007c0c */ /* 0x002fe2000c781270 */
[----:B------:R-:W1:Y:S01]  /*20720*/  LDCU UR4, c[0x0][0x39c] ;  /* 0x00007380ff0477ac */ /* 0x000e620008000800 */
[----:B------:R-:W2:Y:S04]  /*20730*/  LDL.LU R250, [R1+0xf4] ;  /* 0x0000f40001fa7983 */ /* 0x000ea80000300800 */
[----:B---3--:R3:W-:Y:S04]  /*20740*/  @P3 STG.E desc[UR28][R246.64], R245 ;  /* 0x000000f5f6003986 */ /* 0x0087e8000c10191c */
[----:B---3--:R-:W3:Y:S01]  /*20750*/  LDL.LU R245, [R1+0x624] ;  /* 0x0006240001f57983 */ /* 0x008ee20000300800 */
[----:B------:R-:W-:-:S03]  /*20760*/  VIADD R248, R3, 0x2b ;  /* 0x0000002b03f87836 */ /* 0x000fc60000000000 */
[----:B------:R-:W2:Y:S02]  /*20770*/  LDL.LU R247, [R1+0xf0] ;  /* 0x0000f00001f77983 */ /* 0x000ea40000300800 */
[----:B-1----:R-:W-:Y:S01]  /*20780*/  ISETP.LT.AND P3, PT, R248, UR4, !P0 ;  /* 0x00000004f8007c0c */ /* 0x002fe2000c761270 */
[----:B------:R-:W1:Y:S01]  /*20790*/  LDCU UR4, c[0x0][0x39c] ;  /* 0x00007380ff0477ac */ /* 0x000e620008000800 */
[----:B------:R-:W2:Y:S04]  /*207a0*/  LDL.LU R248, [R1+0xec] ;  /* 0x0000ec0001f87983 */ /* 0x000ea80000300800 */
[----:B---3--:R3:W-:Y:S04]  /*207b0*/  @P6 STG.E desc[UR28][R244.64], R243 ;  /* 0x000000f3f4006986 */ /* 0x0087e8000c10191c */
[----:B---3--:R-:W2:Y:S01]  /*207c0*/  LDL.LU R243, [R1+0x620] ;  /* 0x0006200001f37983 */ /* 0x008ea20000300800 */
[----:B------:R-:W-:-:S03]  /*207d0*/  VIADD R246, R3, 0x2c ;  /* 0x0000002c03f67836 */ /* 0x000fc60000000000 */
[----:B------:R-:W3:Y:S02]  /*207e0*/  LDL.LU R245, [R1+0xe8] ;  /* 0x0000e80001f57983 */ /* 0x000ee40000300800 */
[----:B-1----:R-:W-:Y:S01]  /*207f0*/  ISETP.LT.AND P6, PT, R246, UR4, !P0 ;  /* 0x00000004f6007c0c */ /* 0x002fe2000c7c1270 */
[----:B------:R-:W1:Y:S01]  /*20800*/  LDCU UR4, c[0x0][0x39c] ;  /* 0x00007380ff0477ac */ /* 0x000e620008000800 */
[----:B------:R-:W3:Y:S04]  /*20810*/  LDL.LU R246, [R1+0xe4] ;  /* 0x0000e40001f67983 */ /* 0x000ee80000300800 */
[----:B--2---:R2:W-:Y:S04]  /*20820*/  @P2 STG.E desc[UR28][R242.64], R241 ;  /* 0x000000f1f2002986 */ /* 0x0045e8000c10191c */
[----:B--2---:R-:W5:Y:S01]  /*20830*/  LDL.LU R241, [R1+0x61c] ;  /* 0x00061c0001f17983 */ /* 0x004f620000300800 */
[----:B------:R-:W-:-:S03]  /*20840*/  VIADD R244, R3, 0x2d ;  /* 0x0000002d03f47836 */ /* 0x000fc60000000000 */
[----:B------:R-:W2:Y:S02]  /*20850*/  LDL.LU R243, [R1+0xe0] ;  /* 0x0000e00001f37983 */ /* 0x000ea40000300800 */
[----:B-1----:R-:W-:Y:S01]  /*20860*/  ISETP.LT.AND P2, PT, R244, UR4, !P0 ;  /* 0x00000004f4007c0c */ /* 0x002fe2000c741270 */
[----:B------:R-:W1:Y:S01]  /*20870*/  LDCU UR4, c[0x0][0x39c] ;  /* 0x00007380ff0477ac */ /* 0x000e620008000800 */
[----:B------:R-:W2:Y:S04]  /*20880*/  LDL.LU R244, [R1+0xdc] ;  /* 0x0000dc0001f47983 */ /* 0x000ea80000300800 */
[----:B-----5:R5:W-:Y:S04]  /*20890*/  @P1 STG.E desc[UR28][R240.64], R239 ;  /* 0x000000eff0001986 */ /* 0x020be8000c10191c */
[----:B-----5:R-:W5:Y:S01]  /*208a0*/  LDL.LU R239, [R1+0x618] ;  /* 0x0006180001ef7983 */ /* 0x020f620000300800 */
        /* <DEDUP_REMOVED lines=11> */
[----:B------:R-:W2:Y:S01]  /*20960*/  LDL.LU R240, [R1+0xcc] ;  /* 0x0000cc0001f07983 */ /* 0x000ea20000300800 */
[----:B------:R-:W-:-:S03]  /*20970*/  VIADD R238, R3, 0x30 ;  /* 0x0000003003ee7836 */ /* 0x000fc60000000000 */
[----:B-----5:R5:W-:Y:S04]  /*20980*/  @P4 STG.E desc[UR28][R236.64], R235 ;  /* 0x000000ebec004986 */ /* 0x020be8000c10191c */
[----:B-----5:R-:W5:Y:S01]  /*20990*/  LDL.LU R235, [R1+0x610] ;  /* 0x0006100001eb7983 */ /* 0x020f620000300800 */
[----:B-1----:R-:W-:Y:S01]  /*209a0*/  ISETP.LT.AND P4, PT, R238, UR4, !P0 ;  /* 0x00000004ee007c0c */ /* 0x002fe2000c781270 */
[----:B------:R-:W1:Y:S01]  /*209b0*/  LDCU UR4, c[0x0][0x39c] ;  /* 0x00007380ff0477ac */ /* 0x000e620008000800 */
[C---:B------:R-:W-:Y:S01]  /*209c0*/  VIADD R236, R3.reuse, 0x31 ;  /* 0x0000003103ec7836 */ /* 0x040fe20000000000 */
[----:B------:R-:W2:Y:S04]  /*209d0*/  LDL.LU R237, [R1+0xc8] ;  /* 0x0000c80001ed7983 */ /* 0x000ea80000300800 */
[----:B------:R-:W2:Y:S04]  /*209e0*/  LDL.LU R238, [R1+0xc4] ;  /* 0x0000c40001ee7983 */ /* 0x000ea80000300800 */
[----:B-----5:R5:W-:Y:S01]  /*209f0*/  @P3 STG.E desc[UR28][R234.64], R233 ;  /* 0x000000e9ea003986 */ /* 0x020be2000c10191c */
[----:B-1----:R-:W-:Y:S01]  /*20a00*/  ISETP.LT.AND P3, PT, R236, UR4, !P0 ;  /* 0x00000004ec007c0c */ /* 0x002fe2000c761270 */
[----:B------:R-:W1:Y:S02]  /*20a10*/  LDCU UR4, c[0x0][0x39c] ;  /* 0x00007380ff0477ac */ /* 0x000e640008000800 */
[----:B-----5:R-:W5:Y:S04]  /*20a20*/  LDL.LU R233, [R1+0x60c] ;  /* 0x00060c0001e97983 */ /* 0x020f680000300800 */
[----:B------:R-:W4:Y:S04]  /*20a30*/  LDL.LU R235, [R1+0xc0] ;  /* 0x0000c00001eb7983 */ /* 0x000f280000300800 */
[----:B------:R-:W5:Y:S01]  /*20a40*/  LDL.LU R236, [R1+0xb0] ;  /* 0x0000b00001ec7983 */ /* 0x000f620000300800 */
[----:B------:R-:W-:-:S03]  /*20a50*/  VIADD R234, R3, 0x32 ;  /* 0x0000003203ea7836 */ /* 0x000fc60000000000 */
[----:B-----5:R5:W-:Y:S02]  /*20a60*/  @P6 STG.E desc[UR28][R232.64], R236 ;  /* 0x000000ece8006986 */ /* 0x020be4000c10191c */
[----:B-1----:R-:W-:Y:S01]  /*20a70*/  ISETP.LT.AND P6, PT, R234, UR4, !P0 ;  /* 0x00000004ea007c0c */ /* 0x002fe2000c7c1270 */
[----:B------:R-:W1:Y:S01]  /*20a80*/  LDCU UR4, c[0x0][0x39c] ;  /* 0x00007380ff0477ac */ /* 0x000e620008000800 */
[----:B-----5:R-:W5:Y:S04]  /*20a90*/  LDL.LU R232, [R1+0xb8] ;  /* 0x0000b80001e87983 */ /* 0x020f680000300800 */
[----:B------:R-:W2:Y:S04]  /*20aa0*/  LDL.LU R233, [R1+0xbc] ;  /* 0x0000bc0001e97983 */ /* 0x000ea80000300800 */
[----:B------:R-:W2:Y:S01]  /*20ab0*/  LDL.LU R234, [R1+0xb4] ;  /* 0x0000b40001ea7983 */ /* 0x000ea20000300800 */
[----:B------:R-:W-:-:S03]  /*20ac0*/  VIADD R236, R3, 0x33 ;  /* 0x0000003303ec7836 */ /* 0x000fc60000000000 */
[----:B--2---:R2:W-:Y:S02]  /*20ad0*/  @P2 STG.E desc[UR28][R230.64], R234 ;  /* 0x000000eae6002986 */ /* 0x0045e4000c10191c */
[----:B-1----:R-:W-:Y:S01]  /*20ae0*/  ISETP.LT.AND P2, PT, R236, UR4, !P0 ;  /* 0x00000004ec007c0c */ /* 0x002fe2000c741270 */
[----:B------:R-:W1:Y:S01]  /*20af0*/  LDCU UR4, c[0x0][0x39c] ;  /* 0x00007380ff0477ac */ /* 0x000e620008000800 */
[----:B-----5:R5:W-:Y:S01]  /*20b00*/  @P1 STG.E desc[UR28][R228.64], R232 ;  /* 0x000000e8e4001986 */ /* 0x020be2000c10191c */
[----:B--2---:R-:W-:-:S05]  /*20b10*/  VIADD R234, R3, 0x34 ;  /* 0x0000003403ea7836 */ /* 0x004fca0000000000 */
[----:B-1----:R-:W-:Y:S01]  /*20b20*/  ISETP.LT.AND P1, PT, R234, UR4, !P0 ;  /* 0x00000004ea007c0c */ /* 0x002fe2000c721270 */
[----:B------:R-:W1:Y:S01]  /*20b30*/  LDCU UR4, c[0x0][0x39c] ;  /* 0x00007380ff0477ac */ /* 0x000e620008000800 */
[C---:B-----5:R-:W-:Y:S01]  /*20b40*/  VIADD R232, R3.reuse, 0x35 ;  /* 0x0000003503e87836 */ /* 0x060fe20000000000 */
[----:B------:R2:W-:Y:S01]  /*20b50*/  @P5 STG.E desc[UR28][R226.64], R233 ;  /* 0x000000e9e2005986 */ /* 0x0005e2000c10191c */
[----:B------:R-:W-:-:S03]  /*20b60*/  VIADD R230, R3, 0x36 ;  /* 0x0000003603e67836 */ /* 0x000fc60000000000 */
[----:B-1----:R-:W-:Y:S01]  /*20b70*/  ISETP.LT.AND P5, PT, R232, UR4, !P0 ;  /* 0x00000004e8007c0c */ /* 0x002fe2000c7a1270 */
[----:B------:R-:W1:Y:S01]  /*20b80*/  LDCU UR4, c[0x0][0x39c] ;  /* 0x00007380ff0477ac */ /* 0x000e620008000800 */
[----:B----4-:R4:W-:Y:S01]  /*20b90*/  @P4 STG.E desc[UR28][R224.64], R235 ;  /* 0x000000ebe0004986 */ /* 0x0109e2000c10191c */
[C---:B------:R-:W-:Y:S01]  /*20ba0*/  VIADD R228, R3.reuse, 0x37 ;  /* 0x0000003703e47836 */ /* 0x040fe20000000000 */
[----:B-1----:R-:W-:Y:S01]  /*20bb0*/  ISETP.LT.AND P4, PT, R230, UR4, !P0 ;  /* 0x00000004e6007c0c */ /* 0x002fe2000c781270 */
[----:B------:R-:W1:Y:S01]  /*20bc0*/  LDCU UR4, c[0x0][0x39c] ;  /* 0x00007380ff0477ac */ /* 0x000e620008000800 */
[----:B------:R5:W-:Y:S01]  /*20bd0*/  @P3 STG.E desc[UR28][R222.64], R238 ;  /* 0x000000eede003986 */ /* 0x000be2000c10191c */
[C---:B--2---:R-:W-:Y:S01]  /*20be0*/  VIADD R226, R3.reuse, 0x38 ;  /* 0x0000003803e27836 */ /* 0x044fe20000000000 */
[----:B-1----:R-:W-:Y:S01]  /*20bf0*/  ISETP.LT.AND P3, PT, R228, UR4, !P0 ;  /* 0x00000004e4007c0c */ /* 0x002fe2000c761270 */
[----:B------:R-:W1:Y:S01]  /*20c00*/  LDCU UR4, c[0x0][0x39c] ;  /* 0x00007380ff0477ac */ /* 0x000e620008000800 */
[----:B------:R2:W-:Y:S01]  /*20c10*/  @P6 STG.E desc[UR28][R220.64], R237 ;  /* 0x000000eddc006986 */ /* 0x0005e2000c10191c */
[C---:B----4-:R-:W-:Y:S01]  /*20c20*/  VIADD R224, R3.reuse, 0x39 ;  /* 0x0000003903e07836 */ /* 0x050fe20000000000 */
[----:B-1----:R-:W-:Y:S01]  /*20c30*/  ISETP.LT.AND P6, PT, R226, UR4, !P0 ;  /* 0x00000004e2007c0c */ /* 0x002fe2000c7c1270 */
[----:B------:R-:W1:Y:S01]  /*20c40*/  LDCU UR4, c[0x0][0x39c] ;  /* 0x00007380ff0477ac */ /* 0x000e620008000800 */
[----:B------:R4:W-:Y:S01]  /*20c50*/  @P2 STG.E desc[UR28][R218.64], R240 ;  /* 0x000000f0da002986 */ /* 0x0009e2000c10191c */
[C---:B-----5:R-:W-:Y:S01]  /*20c60*/  VIADD R222, R3.reuse, 0x3a ;  /* 0x0000003a03de7836 */ /* 0x060fe20000000000 */
        /* <DEDUP_REMOVED lines=18> */
[----:B------:R-:W-:Y:S01]  /*20d90*/  @P6 STG.E desc[UR28][R208.64], R243 ;  /* 0x000000f3d0006986 */ /* 0x000fe2000c10191c */
[C---:B----4-:R-:W-:Y:S01]  /*20da0*/  VIADD R212, R3.reuse, 0x3f ;  /* 0x0000003f03d47836 */ /* 0x050fe20000000000 */
[----:B-1----:R-:W-:Y:S01]  /*20db0*/  ISETP.LT.AND P6, PT, R214, UR4, !P0 ;  /* 0x00000004d6007c0c */ /* 0x002fe2000c7c1270 */
[----:B------:R-:W1:Y:S01]  /*20dc0*/  LDCU UR4, c[0x0][0x39c] ;  /* 0x00007380ff0477ac */ /* 0x000e620008000800 */
[----:B---3--:R2:W-:Y:S01]  /*20dd0*/  @P2 STG.E desc[UR28][R206.64], R246 ;  /* 0x000000f6ce002986 */ /* 0x0085e2000c10191c */
[----:B-----5:R-:W-:-:S03]  /*20de0*/  VIADD R210, R3, 0x40 ;  /* 0x0000004003d27836 */ /* 0x020fc60000000000 */
[----:B------:R3:W-:Y:S02]  /*20df0*/  @P1 STG.E desc[UR28][R204.64], R245 ;  /* 0x000000f5cc001986 */ /* 0x0007e4000c10191c */
[----:B------:R-:W-:Y:S01]  /*20e00*/  ISETP.LT.AND P1, PT, R210, UR6, !P0 ;  /* 0x00000006d2007c0c */ /* 0x000fe2000c721270 */
[----:B------:R-:W4:Y:S01]  /*20e10*/  LDCU UR6, c[0x0][0x39c] ;  /* 0x00007380ff0677ac */ /* 0x000f220008000800 */
[----:B-1----:R-:W-:Y:S01]  /*20e20*/  ISETP.LT.AND P2, PT, R212, UR4, !P0 ;  /* 0x00000004d4007c0c */ /* 0x002fe2000c741270 */
[----:B------:R-:W1:Y:S01]  /*20e30*/  LDCU UR4, c[0x0][0x39c] ;  /* 0x00007380ff0477ac */ /* 0x000e620008000800 */
[----:B--2---:R-:W-:Y:S01]  /*20e40*/  VIADD R207, R252, UR5 ;  /* 0x00000005fccf7c36 */ /* 0x004fe20008000000 */
[----:B------:R2:W-:Y:S01]  /*20e50*/  @P5 STG.E desc[UR28][R202.64], R248 ;  /* 0x000000f8ca005986 */ /* 0x0005e2000c10191c */
[----:B------:R-:W-:-:S03]  /*20e60*/  VIADD R206, R3, 0x43 ;  /* 0x0000004303ce7836 */ /* 0x000fc60000000000 */
[----:B------:R5:W-:Y:S01]  /*20e70*/  @P4 STG.E desc[UR28][R200.64], R247 ;  /* 0x000000f7c8004986 */ /* 0x000be2000c10191c */
[----:B------:R-:W-:-:S03]  /*20e80*/  VIADD R209, R3, 0x41 ;  /* 0x0000004103d17836 */ /* 0x000fc60000000000 */
[----:B------:R4:W-:Y:S01]  /*20e90*/  @P3 STG.E desc[UR28][R198.64], R250 ;  /* 0x000000fac6003986 */ /* 0x0009e2000c10191c */
[C---:B---3--:R-:W-:Y:S01]  /*20ea0*/  LEA R204, P3, R207.reuse, R2, 0x2 ;  /* 0x00000002cfcc7211 */ /* 0x048fe200078610ff */
[----:B--2---:R-:W-:-:S03]  /*20eb0*/  VIADD R203, R207, UR5 ;  /* 0x00000005cfcb7c36 */ /* 0x004fc60008000000 */
[----:B------:R-:W-:Y:S02]  /*20ec0*/  LEA.HI.X.SX32 R205, R207, R0, 0x2, P3 ;  /* 0x00000000cfcd7211 */ /* 0x000fe400018f16ff */
[----:B------:R-:W-:Y:S01]  /*20ed0*/  ISETP.LT.AND P5, PT, R209, UR7, !P0 ;  /* 0x00000007d1007c0c */ /* 0x000fe2000c7a1270 */
[----:B------:R-:W2:Y:S01]  /*20ee0*/  LDCU UR7, c[0x0][0x39c] ;  /* 0x00007380ff0777ac */ /* 0x000ea20008000800 */
[----:B-1----:R-:W-:Y:S01]  /*20ef0*/  ISETP.LT.AND P3, PT, R206, UR4, !P0 ;  /* 0x00000004ce007c0c */ /* 0x002fe2000c761270 */
[----:B-----5:R-:W-:Y:S01]  /*20f00*/  VIADD R201, R3, 0x44 ;  /* 0x0000004403c97836 */ /* 0x020fe20000000000 */
[----:B------:R-:W1:Y:S01]  /*20f10*/  LDCU UR4, c[0x0][0x39c] ;  /* 0x00007380ff0477ac */ /* 0x000e620008000800 */
[----:B------:R3:W-:Y:S01]  /*20f20*/  @P6 STG.E desc[UR28][R196.64], R249 ;  /* 0x000000f9c4006986 */ /* 0x0007e2000c10191c */
[----:B------:R-:W-:-:S03]  /*20f30*/  LEA R200, P6, R203, R2, 0x2 ;  /* 0x00000002cbc87211 */ /* 0x000fc600078c10ff */
[----:B------:R5:W-:Y:S01]  /*20f40*/  @P2 STG.E desc[UR28][R204.64], R251 ;  /* 0x000000fbcc002986 */ /* 0x000be2000c10191c */
[----:B----4-:R-:W-:Y:S01]  /*20f50*/  ISETP.LT.AND P2, PT, R201, UR6, !P0 ;  /* 0x00000006c9007c0c */ /* 0x010fe2000c741270 */
[----:B------:R-:W-:Y:S01]  /*20f60*/  VIADD R202, R3, 0x46 ;  /* 0x0000004603ca7836 */ /* 0x000fe20000000000 */
[----:B------:R-:W-:Y:S01]  /*20f70*/  LEA.HI.X.SX32 R201, R203, R0, 0x2, P6 ;  /* 0x00000000cbc97211 */ /* 0x000fe200030f16ff */
[----:B------:R-:W-:Y:S01]  /*20f80*/  VIADD R199, R3, 0x45 ;  /* 0x0000004503c77836 */ /* 0x000fe20000000000 */
[----:B------:R-:W4:Y:S01]  /*20f90*/  LDCU UR6, c[0x0][0x39c] ;  /* 0x00007380ff0677ac */ /* 0x000f220008000800 */
[----:B---3--:R-:W-:-:S05]  /*20fa0*/  VIADD R197, R203, UR5 ;  /* 0x00000005cbc57c36 */ /* 0x008fca0008000000 */
[C---:B------:R-:W-:Y:S01]  /*20fb0*/  LEA R196, P6, R197.reuse, R2, 0x2 ;  /* 0x00000002c5c47211 */ /* 0x040fe200078c10ff */
[----:B------:R-:W-:-:S03]  /*20fc0*/  VIADD R203, R197, UR5 ;  /* 0x00000005c5cb7c36 */ /* 0x000fc60008000000 */
[----:B------:R-:W-:Y:S01]  /*20fd0*/  LEA.HI.X.SX32 R197, R197, R0, 0x2, P6 ;  /* 0x00000000c5c57211 */ /* 0x000fe200030f16ff */
[----:B------:R-:W-:Y:S01]  /*20fe0*/  VIADD R208, R3, 0x42 ;  /* 0x0000004203d07836 */ /* 0x000fe20000000000 */
[----:B------:R3:W-:Y:S01]  /*20ff0*/  @P1 STG.E desc[UR28][R200.64], R132 ;  /* 0x00000084c8001986 */ /* 0x0007e2000c10191c */
[----:B------:R-:W-:-:S03]  /*21000*/  LEA R198, P6, R203, R2, 0x2 ;  /* 0x00000002cbc67211 */ /* 0x000fc600078c10ff */
[----:B------:R3:W-:Y:S01]  /*21010*/  @P5 STG.E desc[UR28][R196.64], R133 ;  /* 0x00000085c4005986 */ /* 0x0007e2000c10191c */
[----:B-1----:R-:W-:Y:S01]  /*21020*/  ISETP.LT.AND P5, PT, R202, UR4, !P0 ;  /* 0x00000004ca007c0c */ /* 0x002fe2000c7a1270 */
[----:B------:R-:W1:Y:S01]  /*21030*/  LDCU UR4, c[0x0][0x39c] ;  /* 0x00007380ff0477ac */ /* 0x000e620008000800 */
[----:B--2---:R-:W-:Y:S02]  /*21040*/  ISETP.LT.AND P1, PT, R199, UR7, !P0 ;  /* 0x00000007c7007c0c */ /* 0x004fe4000c721270 */
[----:B------:R-:W-:Y:S01]  /*21050*/  ISETP.LT.AND P4, PT, R208, UR8, !P0 ;  /* 0x00000008d0007c0c */ /* 0x000fe2000c781270 */
[----:B------:R-:W2:Y:S01]  /*21060*/  LDCU UR7, c[0x0][0x39c] ;  /* 0x00007380ff0777ac */ /* 0x000ea20008000800 */
[C---:B------:R-:W-:Y:S01]  /*21070*/  LEA.HI.X.SX32 R199, R203.reuse, R0, 0x2, P6 ;  /* 0x00000000cbc77211 */ /* 0x040fe200030f16ff */
[----:B------:R-:W-:-:S04]  /*21080*/  VIADD R203, R203, UR5 ;  /* 0x00000005cbcb7c36 */ /* 0x000fc80008000000 */
[C---:B-----5:R-:W-:Y:S01]  /*21090*/  VIADD R205, R203.reuse, UR5 ;  /* 0x00000005cbcd7c36 */ /* 0x060fe20008000000 */
[----:B---3--:R-:W-:Y:S01]  /*210a0*/  LEA R200, P6, R203, R2, 0x2 ;  /* 0x00000002cbc87211 */ /* 0x008fe200078c10ff */
[----:B------:R-:W-:-:S03]  /*210b0*/  VIADD R202, R3, 0x47 ;  /* 0x0000004703ca7836 */ /* 0x000fc60000000000 */
[----:B------:R-:W-:Y:S01]  /*210c0*/  LEA.HI.X.SX32 R201, R203, R0, 0x2, P6 ;  /* 0x00000000cbc97211 */ /* 0x000fe200030f16ff */
[C---:B------:R-:W-:Y:S01]  /*210d0*/  VIADD R203, R205.reuse, UR5 ;  /* 0x00000005cdcb7c36 */ /* 0x040fe20008000000 */
[----:B------:R-:W-:Y:S01]  /*210e0*/  LEA R132, P6, R205, R2, 0x2 ;  /* 0x00000002cd847211 */ /* 0x000fe200078c10ff */
[----:B------:R-:W-:Y:S01]  /*210f0*/  VIADD R197, R3, 0x48 ;  /* 0x0000004803c57836 */ /* 0x000fe20000000000 */
[----:B------:R3:W-:Y:S01]  /*21100*/  @P4 STG.E desc[UR28][R198.64], R134 ;  /* 0x00000086c6004986 */ /* 0x0007e2000c10191c */
[----:B----4-:R-:W-:Y:S01]  /*21110*/  ISETP.LT.AND P4, PT, R202, UR6, !P0 ;  /* 0x00000006ca007c0c */ /* 0x010fe2000c781270 */
[----:B------:R-:W4:Y:S01]  /*21120*/  LDCU UR6, c[0x0][0x39c] ;  /* 0x00007380ff0677ac */ /* 0x000f220008000800 */
[----:B------:R-:W-:Y:S01]  /*21130*/  LEA.HI.X.SX32 R133, R205, R0, 0x2, P6 ;  /* 0x00000000cd857211 */ /* 0x000fe200030f16ff */
[----:B------:R5:W-:Y:S01]  /*21140*/  @P3 STG.E desc[UR28][R200.64], R135 ;  /* 0x00000087c8003986 */ /* 0x000be2000c10191c */
[----:B------:R-:W-:Y:S02]  /*21150*/  LEA R196, P6, R203, R2, 0x2 ;  /* 0x00000002cbc47211 */ /* 0x000fe400078c10ff */
[----:B-1----:R-:W-:Y:S01]  /*21160*/  ISETP.LT.AND P3, PT, R197, UR4, !P0 ;  /* 0x00000004c5007c0c */ /* 0x002fe2000c761270 */
[----:B------:R-:W1:Y:S01]  /*21170*/  LDCU UR4, c[0x0][0x39c] ;  /* 0x00007380ff0477ac */ /* 0x000e620008000800 */
[C---:B------:R-:W-:Y:S01]  /*21180*/  LEA.HI.X.SX32 R197, R203.reuse, R0, 0x2, P6 ;  /* 0x00000000cbc57211 */ /* 0x040fe200030f16ff */
[----:B------:R-:W-:-:S02]  /*21190*/  VIADD R203, R203, UR5 ;  /* 0x00000005cbcb7c36 */ /* 0x000fc40008000000 */
[----:B---3--:R-:W-:Y:S01]  /*211a0*/  VIADD R134, R3, 0x49 ;  /* 0x0000004903867836 */ /* 0x008fe20000000000 */
[----:B------:R3:W-:Y:S01]  /*211b0*/  @P2 STG.E desc[UR28][R132.64], R136 ;  /* 0x0000008884002986 */ /* 0x0007e2000c10191c */
[----:B------:R-:W-:-:S03]  /*211c0*/  VIADD R199, R203, UR5 ;  /* 0x00000005cbc77c36 */ /* 0x000fc60008000000 */
[----:B--2---:R-:W-:Y:S01]  /*211d0*/  ISETP.LT.AND P2, PT, R134, UR7, !P0 ;  /* 0x0000000786007c0c */ /* 0x004fe2000c741270 */
[----:B------:R-:W2:Y:S01]  /*211e0*/  LDCU UR7, c[0x0][0x39c] ;  /* 0x00007380ff0777ac */ /* 0x000ea20008000800 */
[----:B------:R-:W-:Y:S01]  /*211f0*/  LEA R134, P6, R203, R2, 0x2 ;  /* 0x00000002cb867211 */ /* 0x000fe200078c10ff */
[----:B------:R-:W-:Y:S01]  /*21200*/  VIADD R198, R3, 0x4a ;  /* 0x0000004a03c67836 */ /* 0x000fe20000000000 */
[----:B------:R1:W-:Y:S02]  /*21210*/  @P1 STG.E desc[UR28][R196.64], R137 ;  /* 0x00000089c4001986 */ /* 0x0003e4000c10191c */
[----:B-----5:R-:W-:Y:S01]  /*21220*/  LEA.HI.X.SX32 R135, R203, R0, 0x2, P6 ;  /* 0x00000000cb877211 */ /* 0x020fe200030f16ff */
[C---:B------:R-:W-:Y:S01]  /*21230*/  VIADD R201, R199.reuse, UR5 ;  /* 0x00000005c7c97c36 */ /* 0x040fe20008000000 */
[----:B---3--:R-:W-:Y:S01]  /*21240*/  LEA R132, P6, R199, R2, 0x2 ;  /* 0x00000002c7847211 */ /* 0x008fe200078c10ff */
[----:B------:R-:W-:Y:S01]  /*21250*/  VIADD R136, R3, 0x4b ;  /* 0x0000004b03887836 */ /* 0x000fe20000000000 */
[----:B----4-:R-:W-:Y:S01]  /*21260*/  ISETP.LT.AND P1, PT, R198, UR6, !P0 ;  /* 0x00000006c6007c0c */ /* 0x010fe2000c721270 */
[----:B------:R-:W3:Y:S01]  /*21270*/  LDCU UR6, c[0x0][0x39c] ;  /* 0x00007380ff0677ac */ /* 0x000ee20008000800 */
[----:B------:R4:W-:Y:S01]  /*21280*/  @P5 STG.E desc[UR28][R134.64], R138 ;  /* 0x0000008a86005986 */ /* 0x0009e2000c10191c */
[----:B------:R-:W-:Y:S01]  /*21290*/  LEA.HI.X.SX32 R133, R199, R0, 0x2, P6 ;  /* 0x00000000c7857211 */ /* 0x000fe200030f16ff */
[----:B------:R-:W-:Y:S01]  /*212a0*/  VIADD R199, R201, UR5 ;  /* 0x00000005c9c77c36 */ /* 0x000fe20008000000 */
[----:B-1----:R-:W-:Y:S01]  /*212b0*/  ISETP.LT.AND P5, PT, R136, UR4, !P0 ;  /* 0x0000000488007c0c */ /* 0x002fe2000c7a1270 */
[----:B------:R-:W-:Y:S01]  /*212c0*/  VIADD R197, R3, 0x4c ;  /* 0x0000004c03c57836 */ /* 0x000fe20000000000 */
[C---:B------:R-:W-:Y:S01]  /*212d0*/  LEA R136, P6, R201.reuse, R2, 0x2 ;  /* 0x00000002c9887211 */ /* 0x040fe200078c10ff */
[----:B------:R-:W1:Y:S03]  /*212e0*/  LDCU UR4, c[0x0][0x39c] ;  /* 0x00007380ff0477ac */ /* 0x000e660008000800 */
[----:B------:R-:W-:-:S02]  /*212f0*/  LEA.HI.X.SX32 R137, R201, R0, 0x2, P6 ;  /* 0x00000000c9897211 */ /* 0x000fc400030f16ff */
[----:B------:R-:W-:Y:S01]  /*21300*/  LEA R196, P6, R199, R2, 0x2 ;  /* 0x00000002c7c47211 */ /* 0x000fe200078c10ff */
[----:B------:R5:W-:Y:S01]  /*21310*/  @P4 STG.E desc[UR28][R132.64], R139 ;  /* 0x0000008b84004986 */ /* 0x000be2000c10191c */
[----:B--2---:R-:W-:Y:S01]  /*21320*/  ISETP.LT.AND P4, PT, R197, UR7, !P0 ;  /* 0x00000007c5007c0c */ /* 0x004fe2000c781270 */
[----:B------:R-:W-:Y:S01]  /*21330*/  VIADD R198, R3, 0x4d ;  /* 0x0000004d03c67836 */ /* 0x000fe20000000000 */
[C---:B------:R-:W-:Y:S01]  /*21340*/  LEA.HI.X.SX32 R197, R199.reuse, R0, 0x2, P6 ;  /* 0x00000000c7c57211 */ /* 0x040fe200030f16ff */
[----:B------:R-:W2:Y:S01]  /*21350*/  LDCU UR7, c[0x0][0x39c] ;  /* 0x00007380ff0777ac */ /* 0x000ea20008000800 */
[----:B------:R-:W-:Y:S01]  /*21360*/  VIADD R199, R199, UR5 ;  /* 0x00000005c7c77c36 */ /* 0x000fe20008000000 */
[----:B------:R1:W-:Y:S01]  /*21370*/  @P3 STG.E desc[UR28][R136.64], R140 ;  /* 0x0000008c88003986 */ /* 0x0003e2000c10191c */
[----:B---3--:R-:W-:Y:S01]  /*21380*/  ISETP.LT.AND P3, PT, R198, UR6, !P0 ;  /* 0x00000006c6007c0c */ /* 0x008fe2000c761270 */
[----:B------:R-:W3:Y:S01]  /*21390*/  LDCU UR6, c[0x0][0x39c] ;  /* 0x00007380ff0677ac */ /* 0x000ee20008000800 */
[----:B----4-:R-:W-:Y:S01]  /*213a0*/  VIADD R135, R3, 0x4e ;  /* 0x0000004e03877836 */ /* 0x010fe20000000000 */
[----:B------:R4:W-:Y:S01]  /*213b0*/  @P2 STG.E desc[UR28][R196.64], R141 ;  /* 0x0000008dc4002986 */ /* 0x0009e2000c10191c */
[C---:B-----5:R-:W-:Y:S01]  /*213c0*/  VIADD R139, R199.reuse, UR5 ;  /* 0x00000005c78b7c36 */ /* 0x060fe20008000000 */
[----:B------:R-:W-:-:S04]  /*213d0*/  LEA R132, P2, R199, R2, 0x2 ;  /* 0x00000002c7847211 */ /* 0x000fc800078410ff */
[----:B------:R-:W-:Y:S02]  /*213e0*/  LEA R134, P6, R139, R2, 0x2 ;  /* 0x000000028b867211 */ /* 0x000fe400078c10ff */
[-C--:B------:R-:W-:Y:S01]  /*213f0*/  LEA.HI.X.SX32 R133, R199, R0.reuse, 0x2, P2 ;  /* 0x00000000c7857211 */ /* 0x080fe200010f16ff */
[----:B-1----:R-:W-:Y:S01]  /*21400*/  VIADD R136, R3, 0x4f ;  /* 0x0000004f03887836 */ /* 0x002fe20000000000 */
[----:B------:R-:W-:Y:S01]  /*21410*/  ISETP.LT.AND P2, PT, R135, UR4, !P0 ;  /* 0x0000000487007c0c */ /* 0x000fe2000c741270 */
[----:B------:R-:W1:Y:S01]  /*21420*/  LDCU UR4, c[0x0][0x39c] ;  /* 0x00007380ff0477ac */ /* 0x000e620008000800 */
[C---:B------:R-:W-:Y:S01]  /*21430*/  LEA.HI.X.SX32 R135, R139.reuse, R0, 0x2, P6 ;  /* 0x000000008b877211 */ /* 0x040fe200030f16ff */
[----:B------:R-:W-:Y:S01]  /*21440*/  VIADD R139, R139, UR5 ;  /* 0x000000058b8b7c36 */ /* 0x000fe20008000000 */
[----:B------:R5:W-:Y:S01]  /*21450*/  @P1 STG.E desc[UR28][R132.64], R142 ;  /* 0x0000008e84001986 */ /* 0x000be2000c10191c */
[----:B--2---:R-:W-:Y:S01]  /*21460*/  ISETP.LT.AND P1, PT, R136, UR7, !P0 ;  /* 0x0000000788007c0c */ /* 0x004fe2000c721270 */
[----:B------:R-:W-:Y:S01]  /*21470*/  VIADD R138, R3, 0x50 ;  /* 0x00000050038a7836 */ /* 0x000fe20000000000 */
[----:B------:R-:W2:Y:S01]  /*21480*/  LDCU UR7, c[0x0][0x39c] ;  /* 0x00007380ff0777ac */ /* 0x000ea20008000800 */
[----:B------:R1:W-:Y:S01]  /*21490*/  @P5 STG.E desc[UR28][R134.64], R143 ;  /* 0x0000008f86005986 */ /* 0x0003e2000c10191c */
[C---:B------:R-:W-:Y:S01]  /*214a0*/  LEA R136, P5, R139.reuse, R2, 0x2 ;  /* 0x000000028b887211 */ /* 0x040fe200078a10ff */
[----:B----4-:R-:W-:-:S03]  /*214b0*/  VIADD R141, R139, UR5 ;  /* 0x000000058b8d7c36 */ /* 0x010fc60008000000 */
[----:B------:R-:W-:Y:S02]  /*214c0*/  LEA.HI.X.SX32 R137, R139, R0, 0x2, P5 ;  /* 0x000000008b897211 */ /* 0x000fe400028f16ff */
[----:B---3--:R-:W-:Y:S01]  /*214d0*/  ISETP.LT.AND P5, PT, R138, UR6, !P0 ;  /* 0x000000068a007c0c */ /* 0x008fe2000c7a1270 */
[----:B------:R-:W3:Y:S01]  /*214e0*/  LDCU UR6, c[0x0][0x39c] ;  /* 0x00007380ff0677ac */ /* 0x000ee20008000800 */
[----:B-----5:R-:W-:Y:S01]  /*214f0*/  VIADD R133, R3, 0x51 ;  /* 0x0000005103857836 */ /* 0x020fe20000000000 */
[C---:B------:R-:W-:Y:S01]  /*21500*/  LEA R132, P6, R141.reuse, R2, 0x2 ;  /* 0x000000028d847211 */ /* 0x040fe200078c10ff */
[----:B-1----:R-:W-:Y:S01]  /*21510*/  VIADD R135, R141, UR5 ;  /* 0x000000058d877c36 */ /* 0x002fe20008000000 */
[----:B------:R1:W-:Y:S02]  /*21520*/  @P4 STG.E desc[UR28][R136.64], R144 ;  /* 0x0000009088004986 */ /* 0x0003e4000c10191c */
[----:B------:R-:W-:Y:S01]  /*21530*/  ISETP.LT.AND P4, PT, R133, UR4, !P0 ;  /* 0x0000000485007c0c */ /* 0x000fe2000c781270 */
[----:B------:R-:W-:Y:S01]  /*21540*/  VIADD R139, R3, 0x52 ;  /* 0x00000052038b7836 */ /* 0x000fe20000000000 */
[----:B------:R-:W-:Y:S01]  /*21550*/  LEA.HI.X.SX32 R133, R141, R0, 0x2, P6 ;  /* 0x000000008d857211 */ /* 0x000fe200030f16ff */
[C---:B------:R-:W-:Y:S01]  /*21560*/  VIADD R141, R135.reuse, UR5 ;  /* 0x00000005878d7c36 */ /* 0x040fe20008000000 */
[C---:B------:R-:W-:Y:S01]  /*21570*/  LEA R134, P6, R135.reuse, R2, 0x2 ;  /* 0x0000000287867211 */ /* 0x040fe200078c10ff */
[----:B------:R-:W4:Y:S03]  /*21580*/  LDCU UR4, c[0x0][0x39c] ;  /* 0x00007380ff0477ac */ /* 0x000f260008000800 */
[----:B------:R-:W-:-:S02]  /*21590*/  LEA.HI.X.SX32 R135, R135, R0, 0x2, P6 ;  /* 0x0000000087877211 */ /* 0x000fc400030f16ff */
[----:B------:R-:W-:Y:S01]  /*215a0*/  LEA R138, P6, R141, R2, 0x2 ;  /* 0x000000028d8a7211 */ /* 0x000fe200078c10ff */
[----:B-1----:R-:W-:Y:S01]  /*215b0*/  VIADD R136, R3, 0x53 ;  /* 0x0000005303887836 */ /* 0x002fe20000000000 */
[----:B------:R1:W-:Y:S01]  /*215c0*/  @P3 STG.E desc[UR28][R132.64], R145 ;  /* 0x0000009184003986 */ /* 0x0003e2000c10191c */
[----:B--2---:R-:W-:Y:S01]  /*215d0*/  ISETP.LT.AND P3, PT, R139, UR7, !P0 ;  /* 0x000000078b007c0c */ /* 0x004fe2000c761270 */
[----:B------:R-:W2:Y:S01]  /*215e0*/  LDCU UR7, c[0x0][0x39c] ;  /* 0x00007380ff0777ac */ /* 0x000ea20008000800 */
[C---:B------:R-:W-:Y:S01]  /*215f0*/  LEA.HI.X.SX32 R139, R141.reuse, R0, 0x2, P6 ;  /* 0x000000008d8b7211 */ /* 0x040fe200030f16ff */
[----:B------:R5:W-:Y:S01]  /*21600*/  @P2 STG.E desc[UR28][R134.64], R146 ;  /* 0x0000009286002986 */ /* 0x000be2000c10191c */
[----:B---3--:R-:W-:Y:S01]  /*21610*/  ISETP.LT.AND P2, PT, R136, UR6, !P0 ;  /* 0x0000000688007c0c */ /* 0x008fe2000c741270 */
[----:B------:R-:W-:Y:S01]  /*21620*/  VIADD R141, R141, UR5 ;  /* 0x000000058d8d7c36 */ /* 0x000fe20008000000 */
[----:B------:R-:W3:Y:S01]  /*21630*/  LDCU UR6, c[0x0][0x39c] ;  /* 0x00007380ff0677ac */ /* 0x000ee20008000800 */
[----:B------:R-:W-:-:S02]  /*21640*/  VIADD R136, R3, 0x54 ;  /* 0x0000005403887836 */ /* 0x000fc40000000000 */
[C---:B------:R-:W-:Y:S01]  /*21650*/  VIADD R137, R141.reuse, UR5 ;  /* 0x000000058d897c36 */ /* 0x040fe20008000000 */
[C---:B-1----:R-:W-:Y:S01]  /*21660*/  LEA R132, P6, R141.reuse, R2, 0x2 ;  /* 0x000000028d847211 */ /* 0x042fe200078c10ff */
[----:B------:R1:W-:Y:S03]  /*21670*/  @P1 STG.E desc[UR28][R138.64], R147 ;  /* 0x000000938a001986 */ /* 0x0003e6000c10191c */
[----:B------:R-:W-:Y:S01]  /*21680*/  LEA.HI.X.SX32 R133, R141, R0, 0x2, P6 ;  /* 0x000000008d857211 */ /* 0x000fe200030f16ff */
[C---:B------:R-:W-:Y:S01]  /*21690*/  VIADD R141, R137.reuse, UR5 ;  /* 0x00000005898d7c36 */ /* 0x040fe20008000000 */
[----:B-----5:R-:W-:Y:S02]  /*216a0*/  LEA R134, P6, R137, R2, 0x2 ;  /* 0x0000000289867211 */ /* 0x020fe400078c10ff */
[----:B----4-:R-:W-:Y:S01]  /*216b0*/  ISETP.LT.AND P1, PT, R136, UR4, !P0 ;  /* 0x0000000488007c0c */ /* 0x010fe2000c721270 */
[----:B------:R-:W4:Y:S01]  /*216c0*/  LDCU UR4, c[0x0][0x39c] ;  /* 0x00007380ff0477ac */ /* 0x000f220008000800 */
[----:B------:R-:W-:Y:S01]  /*216d0*/  VIADD R140, R3, 0x55 ;  /* 0x00000055038c7836 */ /* 0x000fe20000000000 */
[----:B------:R-:W-:-:S02]  /*216e0*/  LEA.HI.X.SX32 R135, R137, R0, 0x2, P6 ;  /* 0x0000000089877211 */ /* 0x000fc400030f16ff */
[----:B------:R-:W-:Y:S01]  /*216f0*/  LEA R136, P6, R141, R2, 0x2 ;  /* 0x000000028d887211 */ /* 0x000fe200078c10ff */
[----:B------:R5:W-:Y:S01]  /*21700*/  @P5 STG.E desc[UR28][R132.64], R148 ;  /* 0x0000009484005986 */ /* 0x000be2000c10191c */
[----:B---3--:R-:W-:Y:S01]  /*21710*/  ISETP.LT.AND P5, PT, R140, UR6, !P0 ;  /* 0x000000068c007c0c */ /* 0x008fe2000c7a1270 */
[----:B-1----:R-:W-:Y:S01]  /*21720*/  VIADD R138, R3, 0x56 ;  /* 0x00000056038a7836 */ /* 0x002fe20000000000 */
[C---:B------:R-:W-:Y:S01]  /*21730*/  LEA.HI.X.SX32 R137, R141.reuse, R0, 0x2, P6 ;  /* 0x000000008d897211 */ /* 0x040fe200030f16ff */
[----:B------:R-:W1:Y:S01]  /*21740*/  LDCU UR6, c[0x0][0x39c] ;  /* 0x00007380ff0677ac */ /* 0x000e620008000800 */
[----:B------:R-:W-:Y:S01]  /*21750*/  VIADD R141, R141, UR5 ;  /* 0x000000058d8d7c36 */ /* 0x000fe20008000000 */
[----:B------:R3:W-:Y:S01]  /*21760*/  @P4 STG.E desc[UR28][R134.64], R149 ;  /* 0x0000009586004986 */ /* 0x0007e2000c10191c */
[----:B--2---:R-:W-:Y:S01]  /*21770*/  ISETP.LT.AND P4, PT, R138, UR7, !P0 ;  /* 0x000000078a007c0c */ /* 0x004fe2000c781270 */
[----:B------:R-:W2:Y:S01]  /*21780*/  LDCU UR7, c[0x0][0x39c] ;  /* 0x00007380ff0777ac */ /* 0x000ea20008000800 */
[----:B------:R-:W-:-:S02]  /*21790*/  VIADD R139, R141, UR5 ;  /* 0x000000058d8b7c36 */ /* 0x000fc40008000000 */
[----:B------:R-:W-:Y:S01]  /*217a0*/  VIADD R138, R3, 0x57 ;  /* 0x00000057038a7836 */ /* 0x000fe20000000000 */
[C---:B-----5:R-:W-:Y:S01]  /*217b0*/  LEA R132, P6, R141.reuse, R2, 0x2 ;  /* 0x000000028d847211 */ /* 0x060fe200078c10ff */
[----:B------:R5:W-:Y:S03]  /*217c0*/  @P3 STG.E desc[UR28][R136.64], R150 ;  /* 0x0000009688003986 */ /* 0x000be6000c10191c */
[----:B------:R-:W-:Y:S01]  /*217d0*/  LEA.HI.X.SX32 R133, R141, R0, 0x2, P6 ;  /* 0x000000008d857211 */ /* 0x000fe200030f16ff */
[C---:B------:R-:W-:Y:S01]  /*217e0*/  VIADD R141, R139.reuse, UR5 ;  /* 0x000000058b8d7c36 */ /* 0x040fe20008000000 */
[----:B---3--:R-:W-:Y:S02]  /*217f0*/  LEA R134, P6, R139, R2, 0x2 ;  /* 0x000000028b867211 */ /* 0x008fe400078c10ff */
[----:B----4-:R-:W-:Y:S01]  /*21800*/  ISETP.LT.AND P3, PT, R138, UR4, !P0 ;  /* 0x000000048a007c0c */ /* 0x010fe2000c761270 */
[----:B------:R-:W3:Y:S01]  /*21810*/  LDCU UR4, c[0x0][0x39c] ;  /* 0x00007380ff0477ac */ /* 0x000ee20008000800 */
[----:B------:R-:W-:Y:S01]  /*21820*/  VIADD R138, R3, 0x58 ;  /* 0x00000058038a7836 */ /* 0x000fe20000000000 */
[----:B------:R-:W-:Y:S01]  /*21830*/  LEA.HI.X.SX32 R135, R139, R0, 0x2, P6 ;  /* 0x000000008b877211 */ /* 0x000fe200030f16ff */
[C---:B------:R-:W-:Y:S01]  /*21840*/  VIADD R143, R141.reuse, UR5 ;  /* 0x000000058d8f7c36 */ /* 0x040fe20008000000 */
[----:B-----5:R-:W-:Y:S01]  /*21850*/  LEA R136, P6, R141, R2, 0x2 ;  /* 0x000000028d887211 */ /* 0x020fe200078c10ff */
[----:B------:R4:W-:Y:S01]  /*21860*/  @P2 STG.E desc[UR28][R132.64], R151 ;  /* 0x0000009784002986 */ /* 0x0009e2000c10191c */
[----:B-1----:R-:W-:Y:S01]  /*21870*/  ISETP.LT.AND P2, PT, R138, UR6, !P0 ;  /* 0x000000068a007c0c */ /* 0x002fe2000c741270 */
[----:B------:R-:W-:Y:S01]  /*21880*/  VIADD R139, R3, 0x59 ;  /* 0x00000059038b7836 */ /* 0x000fe20000000000 */
[----:B------:R-:W-:Y:S01]  /*21890*/  LEA.HI.X.SX32 R137, R141, R0, 0x2, P6 ;  /* 0x000000008d897211 */ /* 0x000fe200030f16ff */
[----:B------:R-:W1:Y:S01]  /*218a0*/  LDCU UR6, c[0x0][0x39c] ;  /* 0x00007380ff0677ac */ /* 0x000e620008000800 */
        /* <DEDUP_REMOVED lines=10> */
[C---:B------:R-:W-:Y:S01]  /*21950*/  VIADD R141, R143.reuse, UR5 ;  /* 0x000000058f8d7c36 */ /* 0x040fe20008000000 */
[----:B------:R2:W-:Y:S01]  /*21960*/  @P4 STG.E desc[UR28][R138.64], R154 ;  /* 0x0000009a8a004986 */ /* 0x0005e2000c10191c */
[----:B----4-:R-:W-:Y:S01]  /*21970*/  LEA R132, P4, R143, R2, 0x2 ;  /* 0x000000028f847211 */ /* 0x010fe200078810ff */
[----:B-----5:R-:W-:-:S02]  /*21980*/  VIADD R135, R3, 0x5b ;  /* 0x0000005b03877836 */ /* 0x020fc40000000000 */
[----:B------:R-:W-:Y:S02]  /*21990*/  LEA R134, P6, R141, R2, 0x2 ;  /* 0x000000028d867211 */ /* 0x000fe400078c10ff */
[-C--:B------:R-:W-:Y:S02]  /*219a0*/  LEA.HI.X.SX32 R133, R143, R0.reuse, 0x2, P4 ;  /* 0x000000008f857211 */ /* 0x080fe400020f16ff */
[----:B-1----:R-:W-:Y:S01]  /*219b0*/  ISETP.LT.AND P4, PT, R135, UR6, !P0 ;  /* 0x0000000687007c0c */ /* 0x002fe2000c781270 */
[----:B------:R-:W1:Y:S01]  /*219c0*/  LDCU UR6, c[0x0][0x39c] ;  /* 0x00007380ff0677ac */ /* 0x000e620008000800 */
[----:B------:R-:W-:Y:S01]  /*219d0*/  VIADD R136, R3, 0x5c ;  /* 0x0000005c03887836 */ /* 0x000fe20000000000 */
[C---:B------:R-:W-:Y:S01]  /*219e0*/  LEA.HI.X.SX32 R135, R141.reuse, R0, 0x2, P6 ;  /* 0x000000008d877211 */ /* 0x040fe200030f16ff */
[----:B------:R-:W-:Y:S01]  /*219f0*/  VIADD R141, R141, UR5 ;  /* 0x000000058d8d7c36 */ /* 0x000fe20008000000 */
[----:B------:R4:W-:Y:S01]  /*21a00*/  @P3 STG.E desc[UR28][R132.64], R155 ;  /* 0x0000009b84003986 */ /* 0x0009e2000c10191c */
[----:B--2---:R-:W-:Y:S01]  /*21a10*/  VIADD R138, R3, 0x5d ;  /* 0x0000005d038a7836 */ /* 0x004fe20000000000 */
[----:B------:R-:W-:Y:S01]  /*21a20*/  ISETP.LT.AND P3, PT, R136, UR7, !P0 ;  /* 0x0000000788007c0c */ /* 0x000fe2000c761270 */
[----:B------:R-:W2:Y:S01]  /*21a30*/  LDCU UR7, c[0x0][0x39c] ;  /* 0x00007380ff0777ac */ /* 0x000ea20008000800 */
[----:B------:R5:W-:Y:S01]  /*21a40*/  @P2 STG.E desc[UR28][R134.64], R156 ;  /* 0x0000009c86002986 */ /* 0x000be2000c10191c */
[C---:B------:R-:W-:Y:S01]  /*21a50*/  LEA R136, P2, R141.reuse, R2, 0x2 ;  /* 0x000000028d887211 */ /* 0x040fe200078410ff */
[----:B------:R-:W-:-:S03]  /*21a60*/  VIADD R139, R141, UR5 ;  /* 0x000000058d8b7c36 */ /* 0x000fc60008000000 */
[----:B------:R-:W-:Y:S02]  /*21a70*/  LEA.HI.X.SX32 R137, R141, R0, 0x2, P2 ;  /* 0x000000008d897211 */ /* 0x000fe400010f16ff */
[----:B---3--:R-:W-:Y:S01]  /*21a80*/  ISETP.LT.AND P2, PT, R138, UR4, !P0 ;  /* 0x000000048a007c0c */ /* 0x008fe2000c741270 */
[----:B------:R-:W3:Y:S01]  /*21a90*/  LDCU UR4, c[0x0][0x39c] ;  /* 0x00007380ff0477ac */ /* 0x000ee20008000800 */
[----:B----4-:R-:W-:Y:S01]  /*21aa0*/  VIADD R133, R3, 0x5e ;  /* 0x0000005e03857836 */ /* 0x010fe20000000000 */
[C---:B------:R-:W-:Y:S01]  /*21ab0*/  LEA R132, P6, R139.reuse, R2, 0x2 ;  /* 0x000000028b847211 */ /* 0x040fe200078c10ff */
[----:B-----5:R-:W-:Y:S01]  /*21ac0*/  VIADD R135, R139, UR5 ;  /* 0x000000058b877c36 */ /* 0x020fe20008000000 */
[----:B------:R4:W-:Y:S02]  /*21ad0*/  @P1 STG.E desc[UR28][R136.64], R157 ;  /* 0x0000009d88001986 */ /* 0x0009e4000c10191c */
[----:B-1----:R-:W-:Y:S01]  /*21ae0*/  ISETP.LT.AND P1, PT, R133, UR6, !P0 ;  /* 0x0000000685007c0c */ /* 0x002fe2000c721270 */
[----:B------:R-:W1:Y:S01]  /*21af0*/  LDCU UR6, c[0x0][0x39c] ;  /* 0x00007380ff0677ac */ /* 0x000e620008000800 */
[----:B------:R-:W-:Y:S01]  /*21b00*/  LEA.HI.X.SX32 R133, R139, R0, 0x2, P6 ;  /* 0x000000008b857211 */ /* 0x000fe200030f16ff */
[C---:B------:R-:W-:Y:S01]  /*21b10*/  VIADD R141, R135.reuse, UR5 ;  /* 0x00000005878d7c36 */ /* 0x040fe20008000000 */
[----:B------:R-:W-:Y:S01]  /*21b20*/  LEA R134, P6, R135, R2, 0x2 ;  /* 0x0000000287867211 */ /* 0x000fe200078c10ff */
[----:B------:R-:W-:-:S03]  /*21b30*/  VIADD R139, R3, 0x5f ;  /* 0x0000005f038b7836 */ /* 0x000fc60000000000 */
[----:B------:R-:W-:Y:S02]  /*21b40*/  LEA.HI.X.SX32 R135, R135, R0, 0x2, P6 ;  /* 0x0000000087877211 */ /* 0x000fe400030f16ff */
[----:B------:R-:W-:Y:S01]  /*21b50*/  LEA R138, P6, R141, R2, 0x2 ;  /* 0x000000028d8a7211 */ /* 0x000fe200078c10ff */
[----:B----4-:R-:W-:Y:S01]  /*21b60*/  VIADD R136, R3, 0x60 ;  /* 0x0000006003887836 */ /* 0x010fe20000000000 */
        /* <DEDUP_REMOVED lines=10> */
[C---:B----4-:R-:W-:Y:S01]  /*21c10*/  LEA R132, P6, R141.reuse, R2, 0x2 ;  /* 0x000000028d847211 */ /* 0x050fe200078c10ff */
[----:B------:R4:W-:Y:S03]  /*21c20*/  @P3 STG.E desc[UR28][R138.64], R160 ;  /* 0x000000a08a003986 */ /* 0x0009e6000c10191c */
[----:B------:R-:W-:Y:S01]  /*21c30*/  LEA.HI.X.SX32 R133, R141, R0, 0x2, P6 ;  /* 0x000000008d857211 */ /* 0x000fe200030f16ff */
[C---:B------:R-:W-:Y:S01]  /*21c40*/  VIADD R141, R137.reuse, UR5 ;  /* 0x00000005898d7c36 */ /* 0x040fe20008000000 */
[----:B-----5:R-:W-:Y:S02]  /*21c50*/  LEA R134, P6, R137, R2, 0x2 ;  /* 0x0000000289867211 */ /* 0x020fe400078c10ff */
[----:B-1----:R-:W-:Y:S01]  /*21c60*/  ISETP.LT.AND P3, PT, R136, UR6, !P0 ;  /* 0x0000000688007c0c */ /* 0x002fe2000c761270 */
[----:B------:R-:W1:Y:S01]  /*21c70*/  LDCU UR6, c[0x0][0x39c] ;  /* 0x00007380ff0677ac */ /* 0x000e620008000800 */
[----:B------:R-:W-:Y:S01]  /*21c80*/  VIADD R140, R3, 0x62 ;  /* 0x00000062038c7836 */ /* 0x000fe20000000000 */
[----:B------:R-:W-:-:S02]  /*21c90*/  LEA.HI.X.SX32 R135, R137, R0, 0x2, P6 ;  /* 0x0000000089877211 */ /* 0x000fc400030f16ff */
[----:B------:R-:W-:Y:S01]  /*21ca0*/  LEA R136, P6, R141, R2, 0x2 ;  /* 0x000000028d887211 */ /* 0x000fe200078c10ff */
[----:B------:R5:W-:Y:S01]  /*21cb0*/  @P2 STG.E desc[UR28][R132.64], R161 ;  /* 0x000000a184002986 */ /* 0x000be2000c10191c */
[----:B---3--:R-:W-:Y:S01]  /*21cc0*/  ISETP.LT.AND P2, PT, R140, UR4, !P0 ;  /* 0x000000048c007c0c */ /* 0x008fe2000c741270 */
[----:B----4-:R-:W-:Y:S01]  /*21cd0*/  VIADD R138, R3, 0x63 ;  /* 0x00000063038a7836 */ /* 0x010fe20000000000 */
[C---:B------:R-:W-:Y:S01]  /*21ce0*/  LEA.HI.X.SX32 R137, R141.reuse, R0, 0x2, P6 ;  /* 0x000000008d897211 */ /* 0x040fe200030f16ff */
[----:B------:R-:W3:Y:S01]  /*21cf0*/  LDCU UR4, c[0x0][0x39c] ;  /* 0x00007380ff0477ac */ /* 0x000ee20008000800 */
        /* <DEDUP_REMOVED lines=10> */
[----:B----4-:R-:W-:Y:S02]  /*21da0*/  LEA R134, P6, R139, R2, 0x2 ;  /* 0x000000028b867211 */ /* 0x010fe400078c10ff */
[----:B-1----:R-:W-:Y:S01]  /*21db0*/  ISETP.LT.AND P5, PT, R138, UR6, !P0 ;  /* 0x000000068a007c0c */ /* 0x002fe2000c7a1270 */
[----:B------:R-:W1:Y:S01]  /*21dc0*/  LDCU UR6, c[0x0][0x39c] ;  /* 0x00007380ff0677ac */ /* 0x000e620008000800 */
[----:B------:R-:W-:Y:S01]  /*21dd0*/  VIADD R138, R3, 0x65 ;  /* 0x00000065038a7836 */ /* 0x000fe20000000000 */
[----:B------:R-:W-:Y:S01]  /*21de0*/  LEA.HI.X.SX32 R135, R139, R0, 0x2, P6 ;  /* 0x000000008b877211 */ /* 0x000fe200030f16ff */
[C---:B------:R-:W-:Y:S01]  /*21df0*/  VIADD R143, R141.reuse, UR5 ;  /* 0x000000058d8f7c36 */ /* 0x040fe20008000000 */
[----:B-----5:R-:W-:Y:S01]  /*21e00*/  LEA R136, P6, R141, R2, 0x2 ;  /* 0x000000028d887211 */ /* 0x020fe200078c10ff */
[----:B------:R4:W-:Y:S01]  /*21e10*/  @P4 STG.E desc[UR28][R132.64], R164 ;  /* 0x000000a484004986 */ /* 0x0009e2000c10191c */
[----:B---3--:R-:W-:Y:S01]  /*21e20*/  ISETP.LT.AND P4, PT, R138, UR4, !P0 ;  /* 0x000000048a007c0c */ /* 0x008fe2000c781270 */
[----:B------:R-:W-:Y:S01]  /*21e30*/  VIADD R139, R3, 0x66 ;  /* 0x00000066038b7836 */ /* 0x000fe20000000000 */
[----:B------:R-:W-:Y:S01]  /*21e40*/  LEA.HI.X.SX32 R137, R141, R0, 0x2, P6 ;  /* 0x000000008d897211 */ /* 0x000fe200030f16ff */
[----:B------:R-:W3:Y:S01]  /*21e50*/  LDCU UR4, c[0x0][0x39c] ;  /* 0x00007380ff0477ac */ /* 0x000ee20008000800 */
        /* <DEDUP_REMOVED lines=8> */
[----:B-1----:R-:W-:Y:S01]  /*21ee0*/  ISETP.LT.AND P2, PT, R140, UR6, !P0 ;  /* 0x000000068c007c0c */ /* 0x002fe2000c741270 */
[----:B------:R-:W1:Y:S01]  /*21ef0*/  LDCU UR6, c[0x0][0x39c] ;  /* 0x00007380ff0677ac */ /* 0x000e620008000800 */
[C---:B------:R-:W-:Y:S01]  /*21f00*/  VIADD R141, R143.reuse, UR5 ;  /* 0x000000058f8d7c36 */ /* 0x040fe20008000000 */
[----:B------:R2:W-:Y:S01]  /*21f10*/  @P1 STG.E desc[UR28][R138.64], R167 ;  /* 0x000000a78a001986 */ /* 0x0005e2000c10191c */
[----:B----4-:R-:W-:Y:S01]  /*21f20*/  LEA R132, P1, R143, R2, 0x2 ;  /* 0x000000028f847211 */ /* 0x010fe200078210ff */
[----:B-----5:R-:W-:-:S02]  /*21f30*/  VIADD R135, R3, 0x68 ;  /* 0x0000006803877836 */ /* 0x020fc40000000000 */
[----:B------:R-:W-:Y:S02]  /*21f40*/  LEA R134, P6, R141, R2, 0x2 ;  /* 0x000000028d867211 */ /* 0x000fe400078c10ff */
[-C--:B------:R-:W-:Y:S02]  /*21f50*/  LEA.HI.X.SX32 R133, R143, R0.reuse, 0x2, P1 ;  /* 0x000000008f857211 */ /* 0x080fe400008f16ff */
[----:B---3--:R-:W-:Y:S01]  /*21f60*/  ISETP.LT.AND P1, PT, R135, UR4, !P0 ;  /* 0x0000000487007c0c */ /* 0x008fe2000c721270 */
[----:B------:R-:W3:Y:S01]  /*21f70*/  LDCU UR4, c[0x0][0x39c] ;  /* 0x00007380ff0477ac */ /* 0x000ee20008000800 */
        /* <DEDUP_REMOVED lines=11> */
[----:B-1----:R-:W-:Y:S01]  /*22030*/  ISETP.LT.AND P4, PT, R138, UR6, !P0 ;  /* 0x000000068a007c0c */ /* 0x002fe2000c781270 */
[----:B------:R-:W1:Y:S01]  /*22040*/  LDCU UR6, c[0x0][0x39c] ;  /* 0x00007380ff0677ac */ /* 0x000e620008000800 */
[----:B----4-:R-:W-:Y:S01]  /*22050*/  VIADD R133, R3, 0x6b ;  /* 0x0000006b03857836 */ /* 0x010fe20000000000 */
[C---:B------:R-:W-:Y:S01]  /*22060*/  LEA R132, P6, R139.reuse, R2, 0x2 ;  /* 0x000000028b847211 */ /* 0x040fe200078c10ff */
[----:B-----5:R-:W-:Y:S01]  /*22070*/  VIADD R135, R139, UR5 ;  /* 0x000000058b877c36 */ /* 0x020fe20008000000 */
[----:B------:R4:W-:Y:S02]  /*22080*/  @P3 STG.E desc[UR28][R136.64], R170 ;  /* 0x000000aa88003986 */ /* 0x0009e4000c10191c */
[----:B---3--:R-:W-:Y:S01]  /*22090*/  ISETP.LT.AND P3, PT, R133, UR4, !P0 ;  /* 0x0000000485007c0c */ /* 0x008fe2000c761270 */
[----:B------:R-:W3:Y:S01]  /*220a0*/  LDCU UR4, c[0x0][0x39c] ;  /* 0x00007380ff0477ac */ /* 0x000ee20008000800 */
        /* <DEDUP_REMOVED lines=12> */
[----:B-1----:R-:W-:Y:S01]  /*22170*/  ISETP.LT.AND P1, PT, R136, UR6, !P0 ;  /* 0x0000000688007c0c */ /* 0x002fe2000c721270 */
[----:B------:R-:W-:Y:S01]  /*22180*/  VIADD R141, R141, UR5 ;  /* 0x000000058d8d7c36 */ /* 0x000fe20008000000 */
[----:B------:R-:W1:Y:S01]  /*22190*/  LDCU UR6, c[0x0][0x39c] ;  /* 0x00007380ff0677ac */ /* 0x000e620008000800 */
[----:B------:R-:W-:-:S02]  /*221a0*/  VIADD R136, R3, 0x6e ;  /* 0x0000006e03887836 */ /* 0x000fc40000000000 */
[C---:B------:R-:W-:Y:S01]  /*221b0*/  VIADD R137, R141.reuse, UR5 ;  /* 0x000000058d897c36 */ /* 0x040fe20008000000 */
[C---:B----4-:R-:W-:Y:S01]  /*221c0*/  LEA R132, P6, R141.reuse, R2, 0x2 ;  /* 0x000000028d847211 */ /* 0x050fe200078c10ff */
[----:B------:R4:W-:Y:S03]  /*221d0*/  @P5 STG.E desc[UR28][R138.64], R173 ;  /* 0x000000ad8a005986 */ /* 0x0009e6000c10191c */
[----:B------:R-:W-:Y:S01]  /*221e0*/  LEA.HI.X.SX32 R133, R141, R0, 0x2, P6 ;  /* 0x000000008d857211 */ /* 0x000fe200030f16ff */
[C---:B------:R-:W-:Y:S01]  /*221f0*/  VIADD R141, R137.reuse, UR5 ;  /* 0x00000005898d7c36 */ /* 0x040fe20008000000 */
[----:B-----5:R-:W-:Y:S02]  /*22200*/  LEA R134, P6, R137, R2, 0x2 ;  /* 0x0000000289867211 */ /* 0x020fe400078c10ff */
[----:B---3--:R-:W-:Y:S01]  /*22210*/  ISETP.LT.AND P5, PT, R136, UR4, !P0 ;  /* 0x0000000488007c0c */ /* 0x008fe2000c7a1270 */
[----:B------:R-:W3:Y:S01]  /*22220*/  LDCU UR4, c[0x0][0x39c] ;  /* 0x00007380ff0477ac */ /* 0x000ee20008000800 */
[----:B------:R-:W-:Y:S01]  /*22230*/  VIADD R140, R3, 0x6f ;  /* 0x0000006f038c7836 */ /* 0x000fe20000000000 */
[----:B------:R-:W-:-:S02]  /*22240*/  LEA.HI.X.SX32 R135, R137, R0, 0x2, P6 ;  /* 0x0000000089877211 */ /* 0x000fc400030f16ff */
[----:B------:R-:W-:Y:S01]  /*22250*/  LEA R136, P6, R141, R2, 0x2 ;  /* 0x000000028d887211 */ /* 0x000fe200078c10ff */
[----:B------:R5:W-:Y:S01]  /*22260*/  @P4 STG.E desc[UR28][R132.64], R174 ;  /* 0x000000ae84004986 */ /* 0x000be2000c10191c */
[----:B-1----:R-:W-:Y:S01]  /*22270*/  ISETP.LT.AND P4, PT, R140, UR6, !P0 ;  /* 0x000000068c007c0c */ /* 0x002fe2000c781270 */
[----:B----4-:R-:W-:Y:S01]  /*22280*/  VIADD R138, R3, 0x70 ;  /* 0x00000070038a7836 */ /* 0x010fe20000000000 */
        /* <DEDUP_REMOVED lines=13> */
[----:B---3--:R-:W-:Y:S01]  /*22360*/  ISETP.LT.AND P2, PT, R138, UR4, !P0 ;  /* 0x000000048a007c0c */ /* 0x008fe2000c741270 */
        /* <DEDUP_REMOVED lines=147> */
[----:B------:R-:W-:Y:S01]  /*22ca0*/  VIADD R136, R3, 0x88 ;  /* 0x0000008803887836 */ /* 0x000fe20000000000 */
[C---:B------:R-:W-:Y:S01]  /*22cb0*/  LEA.HI.X.SX32 R139, R141.reuse, R0, 0x2, P6 ;  /* 0x000000008d8b7211 */ /* 0x040fe200030f16ff */
[----:B------:R2:W-:Y:S01]  /*22cc0*/  @P5 STG.E desc[UR28][R134.64], R70 ;  /* 0x0000004686005986 */ /* 0x0005e2000c10191c */
[----:B-1----:R-:W-:Y:S01]  /*22cd0*/  ISETP.LT.AND P5, PT, R68, UR6, !P0 ;  /* 0x0000000644007c0c */ /* 0x002fe2000c7a1270 */
[----:B------:R-:W-:Y:S01]  /*22ce0*/  VIADD R141, R141, UR5 ;  /* 0x000000058d8d7c36 */ /* 0x000fe20008000000 */
[----:B------:R-:W1:Y:S04]  /*22cf0*/  LDCU UR6, c[0x0][0x39c] ;  /* 0x00007380ff0677ac */ /* 0x000e680008000800 */
[C---:B------:R-:W-:Y:S01]  /*22d00*/  LEA R68, P6, R141.reuse, R2, 0x2 ;  /* 0x000000028d447211 */ /* 0x040fe200078c10ff */
[C---:B----4-:R-:W-:Y:S01]  /*22d10*/  VIADD R133, R141.reuse, UR5 ;  /* 0x000000058d857c36 */ /* 0x050fe20008000000 */
[----:B------:R-:W4:Y:S02]  /*22d20*/  LDCU UR7, c[0x0][0x39c] ;  /* 0x00007380ff0777ac */ /* 0x000f240008000800 */
[----:B------:R-:W-:Y:S01]  /*22d30*/  LEA.HI.X.SX32 R69, R141, R0, 0x2, P6 ;  /* 0x000000008d457211 */ /* 0x000fe200030f16ff */
[C---:B--2---:R-:W-:Y:S01]  /*22d40*/  VIADD R135, R133.reuse, UR5 ;  /* 0x0000000585877c36 */ /* 0x044fe20008000000 */
[----:B------:R-:W-:Y:S01]  /*22d50*/  LEA R132, P6, R133, R2, 0x2 ;  /* 0x0000000285847211 */ /* 0x000fe200078c10ff */
[----:B------:R2:W-:Y:S01]  /*22d60*/  @P4 STG.E desc[UR28][R138.64], R71 ;  /* 0x000000478a004986 */ /* 0x0005e2000c10191c */
[----:B---3--:R-:W-:Y:S01]  /*22d70*/  ISETP.LT.AND P4, PT, R136, UR4, !P0 ;  /* 0x0000000488007c0c */ /* 0x008fe2000c781270 */
[----:B------:R-:W3:Y:S01]  /*22d80*/  LDCU UR4, c[0x0][0x39c] ;  /* 0x00007380ff0477ac */ /* 0x000ee20008000800 */
[----:B------:R-:W-:Y:S01]  /*22d90*/  VIADD R134, R3, 0x89 ;  /* 0x0000008903867836 */ /* 0x000fe20000000000 */
[----:B------:R-:W-:-:S02]  /*22da0*/  LEA.HI.X.SX32 R133, R133, R0, 0x2, P6 ;  /* 0x0000000085857211 */ /* 0x000fc400030f16ff */
[----:B------:R-:W-:Y:S01]  /*22db0*/  LEA R70, P6, R135, R2, 0x2 ;  /* 0x0000000287467211 */ /* 0x000fe200078c10ff */
[----:B------:R5:W-:Y:S01]  /*22dc0*/  @P3 STG.E desc[UR28][R68.64], R72 ;  /* 0x0000004844003986 */ /* 0x000be2000c10191c */
[----:B-1----:R-:W-:Y:S01]  /*22dd0*/  ISETP.LT.AND P3, PT, R134, UR6, !P0 ;  /* 0x0000000686007c0c */ /* 0x002fe2000c761270 */
[----:B------:R-:W-:Y:S01]  /*22de0*/  VIADD R134, R3, 0x8a ;  /* 0x0000008a03867836 */ /* 0x000fe20000000000 */
[----:B------:R-:W1:Y:S01]  /*22df0*/  LDCU UR6, c[0x0][0x39c] ;  /* 0x00007380ff0677ac */ /* 0x000e620008000800 */
[C---:B--2---:R-:W-:Y:S01]  /*22e00*/  LEA.HI.X.SX32 R71, R135.reuse, R0, 0x2, P6 ;  /* 0x0000000087477211 */ /* 0x044fe200030f16ff */
[----:B------:R-:W-:Y:S01]  /*22e10*/  VIADD R135, R135, UR5 ;  /* 0x0000000587877c36 */ /* 0x000fe20008000000 */
[----:B------:R2:W-:Y:S01]  /*22e20*/  @P2 STG.E desc[UR28][R132.64], R73 ;  /* 0x0000004984002986 */ /* 0x0005e2000c10191c */
[----:B----4-:R-:W-:Y:S01]  /*22e30*/  ISETP.LT.AND P2, PT, R134, UR7, !P0 ;  /* 0x0000000786007c0c */ /* 0x010fe2000c741270 */
[----:B------:R-:W-:Y:S01]  /*22e40*/  VIADD R134, R3, 0x8b ;  /* 0x0000008b03867836 */ /* 0x000fe20000000000 */
[----:B------:R-:W4:Y:S01]  /*22e50*/  LDCU UR7, c[0x0][0x39c] ;  /* 0x00007380ff0777ac */ /* 0x000f220008000800 */
[C---:B------:R-:W-:Y:S01]  /*22e60*/  VIADD R137, R135.reuse, UR5 ;  /* 0x0000000587897c36 */ /* 0x040fe20008000000 */
[C---:B-----5:R-:W-:Y:S01]  /*22e70*/  LEA R68, P6, R135.reuse, R2, 0x2 ;  /* 0x0000000287447211 */ /* 0x060fe200078c10ff */
[----:B------:R5:W-:Y:S01]  /*22e80*/  @P1 STG.E desc[UR28][R70.64], R74 ;  /* 0x0000004a46001986 */ /* 0x000be2000c10191c */
[----:B---3--:R-:W-:Y:S01]  /*22e90*/  ISETP.LT.AND P1, PT, R134, UR4, !P0 ;  /* 0x0000000486007c0c */ /* 0x008fe2000c721270 */
[----:B------:R-:W3:Y:S01]  /*22ea0*/  LDCU UR4, c[0x0][0x39c] ;  /* 0x00007380ff0477ac */ /* 0x000ee20008000800 */
[----:B------:R-:W-:-:S02]  /*22eb0*/  LEA.HI.X.SX32 R69, R135, R0, 0x2, P6 ;  /* 0x0000000087457211 */ /* 0x000fc400030f16ff */
[C---:B------:R-:W-:Y:S01]  /*22ec0*/  LEA R72, P6, R137.reuse, R2, 0x2 ;  /* 0x0000000289487211 */ /* 0x040fe200078c10ff */
[----:B--2---:R-:W-:Y:S02]  /*22ed0*/  VIADD R133, R137, UR5 ;  /* 0x0000000589857c36 */ /* 0x004fe40008000000 */
        /* <DEDUP_REMOVED lines=11> */
[----:B----4-:R-:W-:Y:S01]  /*22f90*/  ISETP.LT.AND P4, PT, R74, UR7, !P0 ;  /* 0x000000074a007c0c */ /* 0x010fe2000c781270 */
[----:B------:R-:W-:Y:S01]  /*22fa0*/  VIADD R74, R3, 0x8e ;  /* 0x0000008e034a7836 */ /* 0x000fe20000000000 */
[C---:B------:R-:W-:Y:S01]  /*22fb0*/  LEA.HI.X.SX32 R133, R135.reuse, R0, 0x2, P6 ;  /* 0x0000000087857211 */ /* 0x040fe200030f16ff */
[----:B------:R-:W4:Y:S01]  /*22fc0*/  LDCU UR7, c[0x0][0x39c] ;  /* 0x00007380ff0777ac */ /* 0x000f220008000800 */
[----:B------:R-:W-:Y:S01]  /*22fd0*/  VIADD R135, R135, UR5 ;  /* 0x0000000587877c36 */ /* 0x000fe20008000000 */
[----:B------:R1:W-:Y:S01]  /*22fe0*/  @P3 STG.E desc[UR28][R70.64], R77 ;  /* 0x0000004d46003986 */ /* 0x0003e2000c10191c */
[----:B---3--:R-:W-:Y:S01]  /*22ff0*/  ISETP.LT.AND P3, PT, R74, UR4, !P0 ;  /* 0x000000044a007c0c */ /* 0x008fe2000c761270 */
[----:B------:R-:W3:Y:S01]  /*23000*/  LDCU UR4, c[0x0][0x39c] ;  /* 0x00007380ff0477ac */ /* 0x000ee20008000800 */
[C---:B--2---:R-:W-:Y:S01]  /*23010*/  VIADD R75, R135.reuse, UR5 ;  /* 0x00000005874b7c36 */ /* 0x044fe20008000000 */
[----:B------:R-:W-:Y:S01]  /*23020*/  @P2 STG.E desc[UR28][R132.64], R78 ;  /* 0x0000004e84002986 */ /* 0x000fe2000c10191c */
[----:B------:R-:W-:Y:S01]  /*23030*/  LEA R68, P2, R135, R2, 0x2 ;  /* 0x0000000287447211 */ /* 0x000fe200078410ff */
        /* <DEDUP_REMOVED lines=9> */
[----:B------:R-:W-:Y:S01]  /*230d0*/  VIADD R74, R3, 0x91 ;  /* 0x00000091034a7836 */ /* 0x000fe20000000000 */
[----:B----4-:R-:W-:Y:S01]  /*230e0*/  ISETP.LT.AND P1, PT, R70, UR7, !P0 ;  /* 0x0000000746007c0c */ /* 0x010fe2000c721270 */
[C---:B------:R-:W-:Y:S01]  /*230f0*/  VIADD R77, R75.reuse, UR5 ;  /* 0x000000054b4d7c36 */ /* 0x040fe20008000000 */
[----:B------:R4:W-:Y:S01]  /*23100*/  @P5 STG.E desc[UR28][R72.64], R80 ;  /* 0x0000005048005986 */ /* 0x0009e2000c10191c */
[C---:B------:R-:W-:Y:S01]  /*23110*/  LEA R70, P5, R75.reuse, R2, 0x2 ;  /* 0x000000024b467211 */ /* 0x040fe200078a10ff */
[----:B------:R-:W5:Y:S03]  /*23120*/  LDCU UR7, c[0x0][0x39c] ;  /* 0x00007380ff0777ac */ /* 0x000f660008000800 */
[----:B------:R-:W-:-:S02]  /*23130*/  LEA.HI.X.SX32 R71, R75, R0, 0x2, P5 ;  /* 0x000000004b477211 */ /* 0x000fc400028f16ff */
[----:B---3--:R-:W-:Y:S01]  /*23140*/  ISETP.LT.AND P5, PT, R74, UR4, !P0 ;  /* 0x000000044a007c0c */ /* 0x008fe2000c7a1270 */
[----:B------:R-:W3:Y:S01]  /*23150*/  LDCU UR4, c[0x0][0x39c] ;  /* 0x00007380ff0477ac */ /* 0x000ee20008000800 */
[----:B--2---:R-:W-:Y:S01]  /*23160*/  VIADD R69, R3, 0x92 ;  /* 0x0000009203457836 */ /* 0x004fe20000000000 */
[C---:B------:R-:W-:Y:S01]  /*23170*/  LEA R68, P6, R77.reuse, R2, 0x2 ;  /* 0x000000024d447211 */ /* 0x040fe200078c10ff */
[----:B----4-:R-:W-:Y:S01]  /*23180*/  VIADD R73, R77, UR5 ;  /* 0x000000054d497c36 */ /* 0x010fe20008000000 */
        /* <DEDUP_REMOVED lines=9> */
[----:B--2---:R-:W-:Y:S01]  /*23220*/  VIADD R70, R3, 0x94 ;  /* 0x0000009403467836 */ /* 0x004fe20000000000 */
[----:B------:R2:W-:Y:S01]  /*23230*/  @P3 STG.E desc[UR28][R68.64], R82 ;  /* 0x0000005244003986 */ /* 0x0005e2000c10191c */
[----:B-----5:R-:W-:Y:S01]  /*23240*/  ISETP.LT.AND P3, PT, R75, UR7, !P0 ;  /* 0x000000074b007c0c */ /* 0x020fe2000c761270 */
[----:B------:R-:W4:Y:S01]  /*23250*/  LDCU UR7, c[0x0][0x39c] ;  /* 0x00007380ff0777ac */ /* 0x000f220008000800 */
[C---:B------:R-:W-:Y:S01]  /*23260*/  LEA.HI.X.SX32 R75, R77.reuse, R0, 0x2, P6 ;  /* 0x000000004d4b7211 */ /* 0x040fe200030f16ff */
[----:B------:R5:W-:Y:S01]  /*23270*/  @P2 STG.E desc[UR28][R72.64], R83 ;  /* 0x0000005348002986 */ /* 0x000be2000c10191c */
[----:B---3--:R-:W-:Y:S01]  /*23280*/  ISETP.LT.AND P2, PT, R70, UR4, !P0 ;  /* 0x0000000446007c0c */ /* 0x008fe2000c741270 */
[----:B------:R-:W3:Y:S01]  /*23290*/  LDCU UR4, c[0x0][0x39c] ;  /* 0x00007380ff0477ac */ /* 0x000ee20008000800 */
[----:B------:R-:W-:-:S02]  /*232a0*/  VIADD R77, R77, UR5 ;  /* 0x000000054d4d7c36 */ /* 0x000fc40008000000 */
[----:B------:R-:W-:Y:S02]  /*232b0*/  VIADD R70, R3, 0x95 ;  /* 0x0000009503467836 */ /* 0x000fe40000000000 */
[C---:B------:R-:W-:Y:S01]  /*232c0*/  VIADD R71, R77.reuse, UR5 ;  /* 0x000000054d477c36 */ /* 0x040fe20008000000 */
[C---:B--2---:R-:W-:Y:S01]  /*232d0*/  LEA R68, P6, R77.reuse, R2, 0x2 ;  /* 0x000000024d447211 */ /* 0x044fe200078c10ff */
[----:B------:R2:W-:Y:S01]  /*232e0*/  @P1 STG.E desc[UR28][R74.64], R84 ;  /* 0x000000544a001986 */ /* 0x0005e2000c10191c */
[----:B-1----:R-:W-:Y:S01]  /*232f0*/  ISETP.LT.AND P1, PT, R70, UR6, !P0 ;  /* 0x0000000646007c0c */ /* 0x002fe2000c721270 */
[----:B------:R-:W1:Y:S01]  /*23300*/  LDCU UR6, c[0x0][0x39c] ;  /* 0x00007380ff0677ac */ /* 0x000e620008000800 */
[----:B------:R-:W-:Y:S01]  /*23310*/  LEA.HI.X.SX32 R69, R77, R0, 0x2, P6 ;  /* 0x000000004d457211 */ /* 0x000fe200030f16ff */
[C---:B------:R-:W-:Y:S01]  /*23320*/  VIADD R77, R71.reuse, UR5 ;  /* 0x00000005474d7c36 */ /* 0x040fe20008000000 */
[----:B------:R-:W-:Y:S01]  /*23330*/  LEA R70, P6, R71, R2, 0x2 ;  /* 0x0000000247467211 */ /* 0x000fe200078c10ff */
[----:B-----5:R-:W-:-:S03]  /*23340*/  VIADD R73, R3, 0x96 ;  /* 0x0000009603497836 */ /* 0x020fc60000000000 */
[----:B------:R-:W-:Y:S02]  /*23350*/  LEA.HI.X.SX32 R71, R71, R0, 0x2, P6 ;  /* 0x0000000047477211 */ /* 0x000fe400030f16ff */
[----:B------:R-:W-:Y:S01]  /*23360*/  LEA R72, P6, R77, R2, 0x2 ;  /* 0x000000024d487211 */ /* 0x000fe200078c10ff */
[----:B------:R5:W-:Y:S01]  /*23370*/  @P5 STG.E desc[UR28][R68.64], R85 ;  /* 0x0000005544005986 */ /* 0x000be2000c10191c */
[----:B---3--:R-:W-:Y:S01]  /*23380*/  ISETP.LT.AND P5, PT, R73, UR4, !P0 ;  /* 0x0000000449007c0c */ /* 0x008fe2000c7a1270 */
[----:B--2---:R-:W-:Y:S01]  /*23390*/  VIADD R74, R3, 0x97 ;  /* 0x00000097034a7836 */ /* 0x004fe20000000000 */
[C---:B------:R-:W-:Y:S01]  /*233a0*/  LEA.HI.X.SX32 R73, R77.reuse, R0, 0x2, P6 ;  /* 0x000000004d497211 */ /* 0x040fe200030f16ff */
[----:B------:R-:W2:Y:S01]  /*233b0*/  LDCU UR4, c[0x0][0x39c] ;  /* 0x00007380ff0477ac */ /* 0x000ea20008000800 */
[----:B------:R-:W-:Y:S01]  /*233c0*/  VIADD R77, R77, UR5 ;  /* 0x000000054d4d7c36 */ /* 0x000fe20008000000 */
[----:B------:R3:W-:Y:S01]  /*233d0*/  @P4 STG.E desc[UR28][R70.64], R86 ;  /* 0x0000005646004986 */ /* 0x0007e2000c10191c */
[----:B----4-:R-:W-:Y:S01]  /*233e0*/  ISETP.LT.AND P4, PT, R74, UR7, !P0 ;  /* 0x000000074a007c0c */ /* 0x010fe2000c781270 */
[----:B------:R-:W4:Y:S01]  /*233f0*/  LDCU UR7, c[0x0][0x39c] ;  /* 0x00007380ff0777ac */ /* 0x000f220008000800 */
[----:B------:R-:W-:-:S02]  /*23400*/  VIADD R75, R77, UR5 ;  /* 0x000000054d4b7c36 */ /* 0x000fc40008000000 */
[----:B------:R-:W-:Y:S01]  /*23410*/  VIADD R74, R3, 0x98 ;  /* 0x00000098034a7836 */ /* 0x000fe20000000000 */
[C---:B-----5:R-:W-:Y:S01]  /*23420*/  LEA R68, P6, R77.reuse, R2, 0x2 ;  /* 0x000000024d447211 */ /* 0x060fe200078c10ff */
[----:B------:R5:W-:Y:S03]  /*23430*/  @P3 STG.E desc[UR28][R72.64], R87 ;  /* 0x0000005748003986 */ /* 0x000be6000c10191c */
[----:B------:R-:W-:Y:S01]  /*23440*/  LEA.HI.X.SX32 R69, R77, R0, 0x2, P6 ;  /* 0x000000004d457211 */ /* 0x000fe200030f16ff */
[C---:B------:R-:W-:Y:S01]  /*23450*/  VIADD R77, R75.reuse, UR5 ;  /* 0x000000054b4d7c36 */ /* 0x040fe20008000000 */
[----:B---3--:R-:W-:Y:S02]  /*23460*/  LEA R70, P6, R75, R2, 0x2 ;  /* 0x000000024b467211 */ /* 0x008fe400078c10ff */
[----:B-1----:R-:W-:Y:S01]  /*23470*/  ISETP.LT.AND P3, PT, R74, UR6, !P0 ;  /* 0x000000064a007c0c */ /* 0x002fe2000c761270 */
[----:B------:R-:W1:Y:S01]  /*23480*/  LDCU UR6, c[0x0][0x39c] ;  /* 0x00007380ff0677ac */ /* 0x000e620008000800 */
[----:B------:R-:W-:Y:S01]  /*23490*/  VIADD R74, R3, 0x99 ;  /* 0x00000099034a7836 */ /* 0x000fe20000000000 */
[----:B------:R-:W-:Y:S01]  /*234a0*/  LEA.HI.X.SX32 R71, R75, R0, 0x2, P6 ;  /* 0x000000004b477211 */ /* 0x000fe200030f16ff */
[C---:B------:R-:W-:Y:S01]  /*234b0*/  VIADD R79, R77.reuse, UR5 ;  /* 0x000000054d4f7c36 */ /* 0x040fe20008000000 */
[----:B-----5:R-:W-:Y:S01]  /*234c0*/  LEA R72, P6, R77, R2, 0x2 ;  /* 0x000000024d487211 */ /* 0x020fe200078c10ff */
[----:B------:R3:W-:Y:S01]  /*234d0*/  @P2 STG.E desc[UR28][R68.64], R88 ;  /* 0x0000005844002986 */ /* 0x0007e2000c10191c */
[----:B--2---:R-:W-:Y:S01]  /*234e0*/  ISETP.LT.AND P2, PT, R74, UR4, !P0 ;  /* 0x000000044a007c0c */ /* 0x004fe2000c741270 */
[----:B------:R-:W-:Y:S01]  /*234f0*/  VIADD R75, R3, 0x9a ;  /* 0x0000009a034b7836 */ /* 0x000fe20000000000 */
[----:B------:R-:W-:Y:S01]  /*23500*/  LEA.HI.X.SX32 R73, R77, R0, 0x2, P6 ;  /* 0x000000004d497211 */ /* 0x000fe200030f16ff */
[----:B------:R-:W2:Y:S01]  /*23510*/  LDCU UR4, c[0x0][0x39c] ;  /* 0x00007380ff0477ac */ /* 0x000ea20008000800 */
        /* <DEDUP_REMOVED lines=8> */
[----:B-1----:R-:W-:Y:S01]  /*235a0*/  ISETP.LT.AND P5, PT, R76, UR6, !P0 ;  /* 0x000000064c007c0c */ /* 0x002fe2000c7a1270 */
[----:B------:R-:W1:Y:S01]  /*235b0*/  LDCU UR6, c[0x0][0x39c] ;  /* 0x00007380ff0677ac */ /* 0x000e620008000800 */
[C---:B------:R-:W-:Y:S01]  /*235c0*/  VIADD R77, R79.reuse, UR5 ;  /* 0x000000054f4d7c36 */ /* 0x040fe20008000000 */
[----:B------:R4:W-:Y:S01]  /*235d0*/  @P4 STG.E desc[UR28][R74.64], R91 ;  /* 0x0000005b4a004986 */ /* 0x0009e2000c10191c */
[----:B---3--:R-:W-:Y:S01]  /*235e0*/  LEA R68, P4, R79, R2, 0x2 ;  /* 0x000000024f447211 */ /* 0x008fe200078810ff */
[----:B-----5:R-:W-:-:S02]  /*235f0*/  VIADD R71, R3, 0x9c ;  /* 0x0000009c03477836 */ /* 0x020fc40000000000 */
[----:B------:R-:W-:Y:S02]  /*23600*/  LEA R70, P6, R77, R2, 0x2 ;  /* 0x000000024d467211 */ /* 0x000fe400078c10ff */
[-C--:B------:R-:W-:Y:S02]  /*23610*/  LEA.HI.X.SX32 R69, R79, R0.reuse, 0x2, P4 ;  /* 0x000000004f457211 */ /* 0x080fe400020f16ff */
[----:B--2---:R-:W-:Y:S01]  /*23620*/  ISETP.LT.AND P4, PT, R71, UR4, !P0 ;  /* 0x0000000447007c0c */ /* 0x004fe2000c781270 */
[----:B------:R-:W2:Y:S01]  /*23630*/  LDCU UR4, c[0x0][0x39c] ;  /* 0x00007380ff0477ac */ /* 0x000ea20008000800 */
[----:B------:R-:W-:Y:S01]  /*23640*/  VIADD R72, R3, 0x9d ;  /* 0x0000009d03487836 */ /* 0x000fe20000000000 */
[C---:B------:R-:W-:Y:S01]  /*23650*/  LEA.HI.X.SX32 R71, R77.reuse, R0, 0x2, P6 ;  /* 0x000000004d477211 */ /* 0x040fe200030f16ff */
[----:B------:R-:W-:Y:S01]  /*23660*/  VIADD R77, R77, UR5 ;  /* 0x000000054d4d7c36 */ /* 0x000fe20008000000 */
[----:B------:R3:W-:Y:S01]  /*23670*/  @P3 STG.E desc[UR28][R68.64], R92 ;  /* 0x0000005c44003986 */ /* 0x0007e2000c10191c */
[----:B----4-:R-:W-:Y:S01]  /*23680*/  VIADD R74, R3, 0x9e ;  /* 0x0000009e034a7836 */ /* 0x010fe20000000000 */
[----:B------:R-:W-:Y:S01]  /*23690*/  ISETP.LT.AND P3, PT, R72, UR7, !P0 ;  /* 0x0000000748007c0c */ /* 0x000fe2000c761270 */
[----:B------:R-:W4:Y:S01]  /*236a0*/  LDCU UR7, c[0x0][0x39c] ;  /* 0x00007380ff0777ac */ /* 0x000f220008000800 */
[----:B------:R5:W-:Y:S01]  /*236b0*/  @P2 STG.E desc[UR28][R70.64], R93 ;  /* 0x0000005d46002986 */ /* 0x000be2000c10191c */
[C---:B------:R-:W-:Y:S01]  /*236c0*/  LEA R72, P2, R77.reuse, R2, 0x2 ;  /* 0x000000024d487211 */ /* 0x040fe200078410ff */
[----:B------:R-:W-:-:S03]  /*236d0*/  VIADD R75, R77, UR5 ;  /* 0x000000054d4b7c36 */ /* 0x000fc60008000000 */
[----:B------:R-:W-:Y:S02]  /*236e0*/  LEA.HI.X.SX32 R73, R77, R0, 0x2, P2 ;  /* 0x000000004d497211 */ /* 0x000fe400010f16ff */
[----:B-1----:R-:W-:Y:S01]  /*236f0*/  ISETP.LT.AND P2, PT, R74, UR6, !P0 ;  /* 0x000000064a007c0c */ /* 0x002fe2000c741270 */
[----:B------:R-:W1:Y:S01]  /*23700*/  LDCU UR6, c[0x0][0x39c] ;  /* 0x00007380ff0677ac */ /* 0x000e620008000800 */
[----:B---3--:R-:W-:Y:S01]  /*23710*/  VIADD R69, R3, 0x9f ;  /* 0x0000009f03457836 */ /* 0x008fe20000000000 */
[C---:B------:R-:W-:Y:S01]  /*23720*/  LEA R68, P6, R75.reuse, R2, 0x2 ;  /* 0x000000024b447211 */ /* 0x040fe200078c10ff */
[----:B-----5:R-:W-:Y:S01]  /*23730*/  VIADD R71, R75, UR5 ;  /* 0x000000054b477c36 */ /* 0x020fe20008000000 */
[----:B------:R3:W-:Y:S02]  /*23740*/  @P1 STG.E desc[UR28][R72.64], R94 ;  /* 0x0000005e48001986 */ /* 0x0007e4000c10191c */
[----:B--2---:R-:W-:Y:S01]  /*23750*/  ISETP.LT.AND P1, PT, R69, UR4, !P0 ;  /* 0x0000000445007c0c */ /* 0x004fe2000c721270 */
[----:B------:R-:W2:Y:S01]  /*23760*/  LDCU UR4, c[0x0][0x39c] ;  /* 0x00007380ff0477ac */ /* 0x000ea20008000800 */
[----:B------:R-:W-:Y:S01]  /*23770*/  LEA.HI.X.SX32 R69, R75, R0, 0x2, P6 ;  /* 0x000000004b457211 */ /* 0x000fe200030f16ff */
[C---:B------:R-:W-:Y:S01]  /*23780*/  VIADD R77, R71.reuse, UR5 ;  /* 0x00000005474d7c36 */ /* 0x040fe20008000000 */
[----:B------:R-:W-:Y:S01]  /*23790*/  LEA R70, P6, R71, R2, 0x2 ;  /* 0x0000000247467211 */ /* 0x000fe200078c10ff */
[----:B------:R-:W-:-:S03]  /*237a0*/  VIADD R75, R3, 0xa0 ;  /* 0x000000a0034b7836 */ /* 0x000fc60000000000 */
[----:B------:R-:W-:Y:S02]  /*237b0*/  LEA.HI.X.SX32 R71, R71, R0, 0x2, P6 ;  /* 0x0000000047477211 */ /* 0x000fe400030f16ff */
[----:B------:R-:W-:Y:S01]  /*237c0*/  LEA R74, P6, R77, R2, 0x2 ;  /* 0x000000024d4a7211 */ /* 0x000fe200078c10ff */
[----:B---3--:R-:W-:Y:S01]  /*237d0*/  VIADD R72, R3, 0xa1 ;  /* 0x000000a103487836 */ /* 0x008fe20000000000 */
[----:B------:R3:W-:Y:S01]  /*237e0*/  @P5 STG.E desc[UR28][R68.64], R95 ;  /* 0x0000005f44005986 */ /* 0x0007e2000c10191c */
[----:B----4-:R-:W-:Y:S01]  /*237f0*/  ISETP.LT.AND P5, PT, R75, UR7, !P0 ;  /* 0x000000074b007c0c */ /* 0x010fe2000c7a1270 */
[----:B------:R-:W4:Y:S01]  /*23800*/  LDCU UR7, c[0x0][0x39c] ;  /* 0x00007380ff0777ac */ /* 0x000f220008000800 */
[C---:B------:R-:W-:Y:S01]  /*23810*/  LEA.HI.X.SX32 R75, R77.reuse, R0, 0x2, P6 ;  /* 0x000000004d4b7211 */ /* 0x040fe200030f16ff */
[----:B------:R5:W-:Y:S01]  /*23820*/  @P4 STG.E desc[UR28][R70.64], R96 ;  /* 0x0000006046004986 */ /* 0x000be2000c10191c */
[----:B-1----:R-:W-:Y:S01]  /*23830*/  ISETP.LT.AND P4, PT, R72, UR6, !P0 ;  /* 0x0000000648007c0c */ /* 0x002fe2000c781270 */
[----:B------:R-:W-:Y:S01]  /*23840*/  VIADD R77, R77, UR5 ;  /* 0x000000054d4d7c36 */ /* 0x000fe20008000000 */
[----:B------:R-:W1:Y:S01]  /*23850*/  LDCU UR6, c[0x0][0x39c] ;  /* 0x00007380ff0677ac */ /* 0x000e620008000800 */
[----:B------:R-:W-:-:S02]  /*23860*/  VIADD R72, R3, 0xa2 ;  /* 0x000000a203487836 */ /* 0x000fc40000000000 */
[C---:B------:R-:W-:Y:S01]  /*23870*/  VIADD R73, R77.reuse, UR5 ;  /* 0x000000054d497c36 */ /* 0x040fe20008000000 */
[C---:B---3--:R-:W-:Y:S01]  /*23880*/  LEA R68, P6, R77.reuse, R2, 0x2 ;  /* 0x000000024d447211 */ /* 0x048fe200078c10ff */
[----:B------:R3:W-:Y:S03]  /*23890*/  @P3 STG.E desc[UR28][R74.64], R97 ;  /* 0x000000614a003986 */ /* 0x0007e6000c10191c */
[----:B------:R-:W-:Y:S01]  /*238a0*/  LEA.HI.X.SX32 R69, R77, R0, 0x2, P6 ;  /* 0x000000004d457211 */ /* 0x000fe200030f16ff */
[C---:B------:R-:W-:Y:S01]  /*238b0*/  VIADD R77, R73.reuse, UR5 ;  /* 0x00000005494d7c36 */ /* 0x040fe20008000000 */
[----:B-----5:R-:W-:Y:S02]  /*238c0*/  LEA R70, P6, R73, R2, 0x2 ;  /* 0x0000000249467211 */ /* 0x020fe400078c10ff */
[----:B--2---:R-:W-:Y:S01]  /*238d0*/  ISETP.LT.AND P3, PT, R72, UR4, !P0 ;  /* 0x0000000448007c0c */ /* 0x004fe2000c761270 */
[----:B------:R-:W2:Y:S01]  /*238e0*/  LDCU UR4, c[0x0][0x39c] ;  /* 0x00007380ff0477ac */ /* 0x000ea20008000800 */
[----:B------:R-:W-:Y:S01]  /*238f0*/  VIADD R76, R3, 0xa3 ;  /* 0x000000a3034c7836 */ /* 0x000fe20000000000 */
[----:B------:R-:W-:-:S02]  /*23900*/  LEA.HI.X.SX32 R71, R73, R0, 0x2, P6 ;  /* 0x0000000049477211 */ /* 0x000fc400030f16ff */
[----:B------:R-:W-:Y:S01]  /*23910*/  LEA R72, P6, R77, R2, 0x2 ;  /* 0x000000024d487211 */ /* 0x000fe200078c10ff */
[----:B------:R5:W-:Y:S01]  /*23920*/  @P2 STG.E desc[UR28][R68.64], R98 ;  /* 0x0000006244002986 */ /* 0x000be2000c10191c */
[----:B-1----:R-:W-:Y:S01]  /*23930*/  ISETP.LT.AND P2, PT, R76, UR6, !P0 ;  /* 0x000000064c007c0c */ /* 0x002fe2000c741270 */
[----:B---3--:R-:W-:Y:S01]  /*23940*/  VIADD R74, R3, 0xa4 ;  /* 0x000000a4034a7836 */ /* 0x008fe20000000000 */
[C---:B------:R-:W-:Y:S01]  /*23950*/  LEA.HI.X.SX32 R73, R77.reuse, R0, 0x2, P6 ;  /* 0x000000004d497211 */ /* 0x040fe200030f16ff */
[----:B------:R-:W1:Y:S01]  /*23960*/  LDCU UR6, c[0x0][0x39c] ;  /* 0x00007380ff0677ac */ /* 0x000e620008000800 */
        /* <DEDUP_REMOVED lines=11> */
[----:B--2---:R-:W-:Y:S01]  /*23a20*/  ISETP.LT.AND P5, PT, R74, UR4, !P0 ;  /* 0x000000044a007c0c */ /* 0x004fe2000c7a1270 */
[----:B------:R-:W2:Y:S01]  /*23a30*/  LDCU UR4, c[0x0][0x39c] ;  /* 0x00007380ff0477ac */ /* 0x000ea20008000800 */
        /* <DEDUP_REMOVED lines=17> */
[----:B--2---:R-:W-:Y:S01]  /*23b50*/  ISETP.LT.AND P2, PT, R76, UR4, !P0 ;  /* 0x000000044c007c0c */ /* 0x004fe2000c741270 */
[----:B------:R-:W2:Y:S01]  /*23b60*/  LDCU UR4, c[0x0][0x39c] ;  /* 0x00007380ff0477ac */ /* 0x000ea20008000800 */
[C---:B------:R-:W-:Y:S01]  /*23b70*/  VIADD R77, R79.reuse, UR5 ;  /* 0x000000054f4d7c36 */ /* 0x040fe20008000000 */
[----:B------:R4:W-:Y:S01]  /*23b80*/  @P1 STG.E desc[UR28][R74.64], R104 ;  /* 0x000000684a001986 */ /* 0x0009e2000c10191c */
[----:B---3--:R-:W-:Y:S01]  /*23b90*/  LEA R68, P1, R79, R2, 0x2 ;  /* 0x000000024f447211 */ /* 0x008fe200078210ff */
        /* <DEDUP_REMOVED lines=16> */
[----:B--2---:R-:W-:Y:S01]  /*23ca0*/  ISETP.LT.AND P4, PT, R74, UR4, !P0 ;  /* 0x000000044a007c0c */ /* 0x004fe2000c781270 */
[----:B------:R-:W2:Y:S01]  /*23cb0*/  LDCU UR4, c[0x0][0x39c] ;  /* 0x00007380ff0477ac */ /* 0x000ea20008000800 */
[----:B---3--:R-:W-:Y:S01]  /*23cc0*/  VIADD R69, R3, 0xac ;  /* 0x000000ac03457836 */ /* 0x008fe20000000000 */
        /* <DEDUP_REMOVED lines=17> */
[----:B--2---:R-:W-:Y:S01]  /*23de0*/  ISETP.LT.AND P1, PT, R72, UR4, !P0 ;  /* 0x0000000448007c0c */ /* 0x004fe2000c721270 */
[----:B------:R-:W-:Y:S01]  /*23df0*/  VIADD R77, R77, UR5 ;  /* 0x000000054d4d7c36 */ /* 0x000fe20008000000 */
[----:B------:R-:W2:Y:S01]  /*23e00*/  LDCU UR4, c[0x0][0x39c] ;  /* 0x00007380ff0477ac */ /* 0x000ea20008000800 */
[----:B------:R-:W-:-:S02]  /*23e10*/  VIADD R72, R3, 0xaf ;  /* 0x000000af03487836 */ /* 0x000fc40000000000 */
[C---:B------:R-:W-:Y:S01]  /*23e20*/  VIADD R73, R77.reuse, UR5 ;  /* 0x000000054d497c36 */ /* 0x040fe20008000000 */
[C---:B---3--:R-:W-:Y:S01]  /*23e30*/  LEA R68, P6, R77.reuse, R2, 0x2 ;  /* 0x000000024d447211 */ /* 0x048fe200078c10ff */
        /* <DEDUP_REMOVED lines=10> */
[----:B--2---:R-:W-:Y:S01]  /*23ee0*/  ISETP.LT.AND P4, PT, R76, UR4, !P0 ;  /* 0x000000044c007c0c */ /* 0x004fe2000c781270 */
[----:B---3--:R-:W-:Y:S01]  /*23ef0*/  VIADD R74, R3, 0xb1 ;  /* 0x000000b1034a7836 */ /* 0x008fe20000000000 */
        /* <DEDUP_REMOVED lines=48> */
[C---:B------:R-:W-:Y:S01]  /*24200*/  VIADD R75, R77.reuse, UR5 ;  /* 0x000000054d4b7c36 */ /* 0x040fe20008000000 */
[----:B------:R4:W-:Y:S01]  /*24210*/  @P1 STG.E desc[UR28][R70.64], R119 ;  /* 0x0000007746001986 */ /* 0x0009e2000c10191c */
[C---:B------:R-:W-:Y:S01]  /*24220*/  LEA R72, P1, R77.reuse, R2, 0x2 ;  /* 0x000000024d487211 */ /* 0x040fe200078210ff */
[----:B------:R-:W5:Y:S03]  /*24230*/  LDCU UR7, c[0x0][0x39c] ;  /* 0x00007380ff0777ac */ /* 0x000f660008000800 */
[----:B------:R-:W-:-:S02]  /*24240*/  LEA.HI.X.SX32 R73, R77, R0, 0x2, P1 ;  /* 0x000000004d497211 */ /* 0x000fc400008f16ff */
[----:B-1----:R-:W-:Y:S01]  /*24250*/  ISETP.LT.AND P1, PT, R74, UR6, !P0 ;  /* 0x000000064a007c0c */ /* 0x002fe2000c721270 */
[----:B------:R-:W1:Y:S01]  /*24260*/  LDCU UR6, c[0x0][0x39c] ;  /* 0x00007380ff0677ac */ /* 0x000e620008000800 */
[----:B---3--:R-:W-:Y:S01]  /*24270*/  VIADD R69, R3, 0xb9 ;  /* 0x000000b903457836 */ /* 0x008fe20000000000 */
[C---:B------:R-:W-:Y:S01]  /*24280*/  LEA R68, P6, R75.reuse, R2, 0x2 ;  /* 0x000000024b447211 */ /* 0x040fe200078c10ff */
[----:B----4-:R-:W-:Y:S01]  /*24290*/  VIADD R71, R75, UR5 ;  /* 0x000000054b477c36 */ /* 0x010fe20008000000 */
        /* <DEDUP_REMOVED lines=11> */
[----:B-----5:R-:W-:Y:S01]  /*24350*/  ISETP.LT.AND P4, PT, R75, UR7, !P0 ;  /* 0x000000074b007c0c */ /* 0x020fe2000c781270 */
[----:B------:R-:W4:Y:S01]  /*24360*/  LDCU UR7, c[0x0][0x39c] ;  /* 0x00007380ff0777ac */ /* 0x000f220008000800 */
[C---:B------:R-:W-:Y:S01]  /*24370*/  LEA.HI.X.SX32 R75, R77.reuse, R0, 0x2, P6 ;  /* 0x000000004d4b7211 */ /* 0x040fe200030f16ff */
[----:B------:R5:W-:Y:S01]  /*24380*/  @P3 STG.E desc[UR28][R70.64], R122 ;  /* 0x0000007a46003986 */ /* 0x000be2000c10191c */
[----:B-1----:R-:W-:Y:S01]  /*24390*/  ISETP.LT.AND P3, PT, R72, UR6, !P0 ;  /* 0x0000000648007c0c */ /* 0x002fe2000c761270 */
[----:B------:R-:W1:Y:S01]  /*243a0*/  LDCU UR6, c[0x0][0x39c] ;  /* 0x00007380ff0677ac */ /* 0x000e620008000800 */
[----:B------:R-:W-:-:S02]  /*243b0*/  VIADD R77, R77, UR5 ;  /* 0x000000054d4d7c36 */ /* 0x000fc40008000000 */
[----:B------:R-:W-:Y:S02]  /*243c0*/  VIADD R72, R3, 0xbc ;  /* 0x000000bc03487836 */ /* 0x000fe40000000000 */
[C---:B------:R-:W-:Y:S01]  /*243d0*/  VIADD R73, R77.reuse, UR5 ;  /* 0x000000054d497c36 */ /* 0x040fe20008000000 */
[C---:B---3--:R-:W-:Y:S01]  /*243e0*/  LEA R68, P6, R77.reuse, R2, 0x2 ;  /* 0x000000024d447211 */ /* 0x048fe200078c10ff */
[----:B------:R3:W-:Y:S03]  /*243f0*/  @P2 STG.E desc[UR28][R74.64], R123 ;  /* 0x0000007b4a002986 */ /* 0x0007e6000c10191c */
[----:B------:R-:W-:Y:S01]  /*24400*/  LEA.HI.X.SX32 R69, R77, R0, 0x2, P6 ;  /* 0x000000004d457211 */ /* 0x000fe200030f16ff */
[C---:B------:R-:W-:Y:S01]  /*24410*/  VIADD R77, R73.reuse, UR5 ;  /* 0x00000005494d7c36 */ /* 0x040fe20008000000 */
[----:B-----5:R-:W-:Y:S01]  /*24420*/  LEA R70, P6, R73, R2, 0x2 ;  /* 0x0000000249467211 */ /* 0x020fe200078c10ff */
[----:B------:R-:W-:Y:S01]  /*24430*/  VIADD R76, R3, 0xbd ;  /* 0x000000bd034c7836 */ /* 0x000fe20000000000 */
[----:B--2---:R-:W-:Y:S01]  /*24440*/  ISETP.LT.AND P2, PT, R72, UR4, !P0 ;  /* 0x0000000448007c0c */ /* 0x004fe2000c741270 */
[----:B------:R-:W2:Y:S01]  /*24450*/  LDCU UR4, c[0x0][0x39c] ;  /* 0x00007380ff0477ac */ /* 0x000ea20008000800 */
        /* <DEDUP_REMOVED lines=27> */
[----:B------:R-:W1:Y:S01]  /*24610*/  LDCU UR6, c[0x0][0x39c] ;  /* 0x00007380ff0677ac */ /* 0x000e620008000800 */
[----:B------:R-:W-:-:S02]  /*24620*/  LEA.HI.X.SX32 R73, R77, R0, 0x2, P6 ;  /* 0x000000004d497211 */ /* 0x000fc400030f16ff */
        /* <DEDUP_REMOVED lines=33> */
[----:B------:R3:W-:Y:S01]  /*24840*/  @P2 STG.E desc[UR28][R72.64], R5 ;  /* 0x0000000548002986 */ /* 0x0007e2000c10191c */
[----:B-----5:R-:W-:Y:S02]  /*24850*/  VIADD R71, R75, UR5 ;  /* 0x000000054b477c36 */ /* 0x020fe40008000000 */
[----:B-1----:R-:W-:Y:S01]  /*24860*/  ISETP.LT.AND P2, PT, R69, UR6, !P0 ;  /* 0x0000000645007c0c */ /* 0x002fe2000c741270 */
[----:B------:R-:W-:Y:S01]  /*24870*/  VIADD R4, R3, 0xc7 ;  /* 0x000000c703047836 */ /* 0x000fe20000000000 */
[----:B------:R-:W-:Y:S01]  /*24880*/  LEA.HI.X.SX32 R69, R75, R0, 0x2, P6 ;  /* 0x000000004b457211 */ /* 0x000fe200030f16ff */
[----:B------:R-:W1:Y:S01]  /*24890*/  LDCU UR6, c[0x0][0x39c] ;  /* 0x00007380ff0677ac */ /* 0x000e620008000800 */
[C---:B------:R-:W-:Y:S01]  /*248a0*/  LEA R70, P6, R71.reuse, R2, 0x2 ;  /* 0x0000000247467211 */ /* 0x040fe200078c10ff */
[----:B------:R-:W-:-:S02]  /*248b0*/  VIADD R77, R71, UR5 ;  /* 0x00000005474d7c36 */ /* 0x000fc40008000000 */
[----:B------:R5:W-:Y:S01]  /*248c0*/  @P1 STG.E desc[UR28][R68.64], R6 ;  /* 0x0000000644001986 */ /* 0x000be2000c10191c */
[----:B------:R-:W-:Y:S02]  /*248d0*/  LEA.HI.X.SX32 R71, R71, R0, 0x2, P6 ;  /* 0x0000000047477211 */ /* 0x000fe400030f16ff */
[----:B----4-:R-:W-:Y:S01]  /*248e0*/  ISETP.LT.AND P1, PT, R4, UR7, !P0 ;  /* 0x0000000704007c0c */ /* 0x010fe2000c721270 */
[----:B------:R-:W-:Y:S01]  /*248f0*/  VIADD R4, R3, 0xc8 ;  /* 0x000000c803047836 */ /* 0x000fe20000000000 */
[----:B------:R-:W-:Y:S01]  /*24900*/  LEA R74, P6, R77, R2, 0x2 ;  /* 0x000000024d4a7211 */ /* 0x000fe200078c10ff */
[----:B------:R4:W-:Y:S01]  /*24910*/  @P5 STG.E desc[UR28][R70.64], R7 ;  /* 0x0000000746005986 */ /* 0x0009e2000c10191c */
[----:B---3--:R-:W-:Y:S01]  /*24920*/  VIADD R5, R3, 0xc9 ;  /* 0x000000c903057836 */ /* 0x008fe20000000000 */
[----:B------:R-:W3:Y:S01]  /*24930*/  LDCU UR7, c[0x0][0x39c] ;  /* 0x00007380ff0777ac */ /* 0x000ee20008000800 */
[----:B--2---:R-:W-:Y:S02]  /*24940*/  ISETP.LT.AND P5, PT, R4, UR4, !P0 ;  /* 0x0000000404007c0c */ /* 0x004fe4000c7a1270 */
[C---:B------:R-:W-:Y:S01]  /*24950*/  LEA.HI.X.SX32 R75, R77.reuse, R0, 0x2, P6 ;  /* 0x000000004d4b7211 */ /* 0x040fe200030f16ff */
[----:B------:R-:W2:Y:S01]  /*24960*/  LDCU UR4, c[0x0][0x39c] ;  /* 0x00007380ff0477ac */ /* 0x000ea20008000800 */
[----:B------:R-:W-:-:S04]  /*24970*/  VIADD R77, R77, UR5 ;  /* 0x000000054d4d7c36 */ /* 0x000fc80008000000 */
[C---:B-----5:R-:W-:Y:S01]  /*24980*/  VIADD R69, R77.reuse, UR5 ;  /* 0x000000054d457c36 */ /* 0x060fe20008000000 */
[----:B------:R-:W-:Y:S01]  /*24990*/  LEA R4, P6, R77, R2, 0x2 ;  /* 0x000000024d047211 */ /* 0x000fe200078c10ff */
[----:B------:R5:W-:Y:S01]  /*249a0*/  @P4 STG.E desc[UR28][R74.64], R8 ;  /* 0x000000084a004986 */ /* 0x000be2000c10191c */
[----:B-1----:R-:W-:Y:S01]  /*249b0*/  ISETP.LT.AND P4, PT, R5, UR6, !P0 ;  /* 0x0000000605007c0c */ /* 0x002fe2000c781270 */
[----:B----4-:R-:W-:Y:S01]  /*249c0*/  VIADD R71, R69, UR5 ;  /* 0x0000000545477c36 */ /* 0x010fe20008000000 */
[----:B------:R-:W-:Y:S01]  /*249d0*/  LEA.HI.X.SX32 R5, R77, R0, 0x2, P6 ;  /* 0x000000004d057211 */ /* 0x000fe200030f16ff */
[----:B------:R-:W1:Y:S01]  /*249e0*/  LDCU UR6, c[0x0][0x39c] ;  /* 0x00007380ff0677ac */ /* 0x000e620008000800 */
[----:B------:R-:W-:Y:S01]  /*249f0*/  LEA R6, P6, R69, R2, 0x2 ;  /* 0x0000000245067211 */ /* 0x000fe200078c10ff */
[----:B------:R-:W-:Y:S02]  /*24a00*/  VIADD R70, R3, 0xca ;  /* 0x000000ca03467836 */ /* 0x000fe40000000000 */
[----:B------:R4:W-:Y:S01]  /*24a10*/  @P3 STG.E desc[UR28][R4.64], R9 ;  /* 0x0000000904003986 */ /* 0x0009e2000c10191c */
[----:B------:R-:W-:-:S02]  /*24a20*/  LEA.HI.X.SX32 R7, R69, R0, 0x2, P6 ;  /* 0x0000000045077211 */ /* 0x000fc400030f16ff */
[----:B------:R-:W-:Y:S02]  /*24a30*/  LEA R68, P6, R71, R2, 0x2 ;  /* 0x0000000247447211 */ /* 0x000fe400078c10ff */
[----:B--2---:R-:W-:Y:S01]  /*24a40*/  ISETP.LT.AND P3, PT, R70, UR4, !P0 ;  /* 0x0000000446007c0c */ /* 0x004fe2000c761270 */
[----:B------:R-:W2:Y:S01]  /*24a50*/  LDCU UR4, c[0x0][0x39c] ;  /* 0x00007380ff0477ac */ /* 0x000ea20008000800 */
[----:B-----5:R-:W-:Y:S01]  /*24a60*/  VIADD R8, R3, 0xcb ;  /* 0x000000cb03087836 */ /* 0x020fe20000000000 */
[C---:B------:R-:W-:Y:S01]  /*24a70*/  LEA.HI.X.SX32 R69, R71.reuse, R0, 0x2, P6 ;  /* 0x0000000047457211 */ /* 0x040fe200030f16ff */
[----:B------:R-:W-:Y:S01]  /*24a80*/  VIADD R71, R71, UR5 ;  /* 0x0000000547477c36 */ /* 0x000fe20008000000 */
[----:B------:R5:W-:Y:S02]  /*24a90*/  @P2 STG.E desc[UR28][R6.64], R10 ;  /* 0x0000000a06002986 */ /* 0x000be4000c10191c */
[----:B---3--:R-:W-:Y:S01]  /*24aa0*/  ISETP.LT.AND P2, PT, R8, UR7, !P0 ;  /* 0x0000000708007c0c */ /* 0x008fe2000c741270 */
[----:B------:R-:W-:Y:S01]  /*24ab0*/  VIADD R8, R3, 0xcc ;  /* 0x000000cc03087836 */ /* 0x000fe20000000000 */
[C---:B----4-:R-:W-:Y:S01]  /*24ac0*/  LEA R4, P6, R71.reuse, R2, 0x2 ;  /* 0x0000000247047211 */ /* 0x050fe200078c10ff */
[----:B------:R-:W-:Y:S01]  /*24ad0*/  VIADD R9, R71, UR5 ;  /* 0x0000000547097c36 */ /* 0x000fe20008000000 */
[----:B------:R-:W3:Y:S01]  /*24ae0*/  LDCU UR7, c[0x0][0x39c] ;  /* 0x00007380ff0777ac */ /* 0x000ee20008000800 */
[----:B------:R4:W-:Y:S01]  /*24af0*/  @P1 STG.E desc[UR28][R68.64], R11 ;  /* 0x0000000b44001986 */ /* 0x0009e2000c10191c */
[----:B-1----:R-:W-:Y:S01]  /*24b00*/  ISETP.LT.AND P1, PT, R8, UR6, !P0 ;  /* 0x0000000608007c0c */ /* 0x002fe2000c721270 */
[----:B------:R-:W-:Y:S01]  /*24b10*/  VIADD R8, R3, 0xcd ;  /* 0x000000cd03087836 */ /* 0x000fe20000000000 */
[----:B------:R-:W-:Y:S01]  /*24b20*/  LEA.HI.X.SX32 R5, R71, R0, 0x2, P6 ;  /* 0x0000000047057211 */ /* 0x000fe200030f16ff */
[C---:B------:R-:W-:Y:S01]  /*24b30*/  VIADD R71, R9.reuse, UR5 ;  /* 0x0000000509477c36 */ /* 0x040fe20008000000 */
[C---:B-----5:R-:W-:Y:S01]  /*24b40*/  LEA R6, P6, R9.reuse, R2, 0x2 ;  /* 0x0000000209067211 */ /* 0x060fe200078c10ff */
[----:B------:R-:W1:Y:S02]  /*24b50*/  LDCU UR6, c[0x0][0x39c] ;  /* 0x00007380ff0677ac */ /* 0x000e640008000800 */
[----:B------:R-:W-:Y:S01]  /*24b60*/  @P5 STG.E desc[UR28][R4.64], R12 ;  /* 0x0000000c04005986 */ /* 0x000fe2000c10191c */
[----:B------:R-:W-:-:S02]  /*24b70*/  LEA.HI.X.SX32 R7, R9, R0, 0x2, P6 ;  /* 0x0000000009077211 */ /* 0x000fc400030f16ff */
[----:B--2---:R-:W-:Y:S01]  /*24b80*/  ISETP.LT.AND P5, PT, R8, UR4, !P0 ;  /* 0x0000000408007c0c */ /* 0x004fe2000c7a1270 */
[C---:B----4-:R-:W-:Y:S01]  /*24b90*/  VIADD R69, R71.reuse, UR5 ;  /* 0x0000000547457c36 */ /* 0x050fe20008000000 */
[----:B------:R-:W-:Y:S01]  /*24ba0*/  LEA R8, P6, R71, R2, 0x2 ;  /* 0x0000000247087211 */ /* 0x000fe200078c10ff */
[----:B------:R-:W-:Y:S01]  /*24bb0*/  VIADD R11, R3, 0xce ;  /* 0x000000ce030b7836 */ /* 0x000fe20000000000 */
[----:B------:R-:W2:Y:S02]  /*24bc0*/  LDCU UR4, c[0x0][0x39c] ;  /* 0x00007380ff0477ac */ /* 0x000ea40008000800 */
[----:B------:R-:W-:Y:S02]  /*24bd0*/  LEA.HI.X.SX32 R9, R71, R0, 0x2, P6 ;  /* 0x0000000047097211 */ /* 0x000fe400030f16ff */
[----:B------:R-:W-:Y:S01]  /*24be0*/  LEA R10, P6, R69, R2, 0x2 ;  /* 0x00000002450a7211 */ /* 0x000fe200078c10ff */
[----:B------:R4:W-:Y:S01]  /*24bf0*/  @P4 STG.E desc[UR28][R6.64], R13 ;  /* 0x0000000d06004986 */ /* 0x0009e2000c10191c */
[----:B---3--:R-:W-:Y:S01]  /*24c00*/  ISETP.LT.AND P4, PT, R11, UR7, !P0 ;  /* 0x000000070b007c0c */ /* 0x008fe2000c781270 */
[----:B------:R-:W-:Y:S01]  /*24c10*/  VIADD R68, R3, 0xcf ;  /* 0x000000cf03447836 */ /* 0x000fe20000000000 */
[C---:B------:R-:W-:Y:S01]  /*24c20*/  LEA.HI.X.SX32 R11, R69.reuse, R0, 0x2, P6 ;  /* 0x00000000450b7211 */ /* 0x040fe200030f16ff */
[----:B------:R-:W3:Y:S01]  /*24c30*/  LDCU UR7, c[0x0][0x39c] ;  /* 0x00007380ff0777ac */ /* 0x000ee20008000800 */
[----:B------:R-:W-:Y:S01]  /*24c40*/  VIADD R69, R69, UR5 ;  /* 0x0000000545457c36 */ /* 0x000fe20008000000 */
[----:B------:R5:W-:Y:S01]  /*24c50*/  @P3 STG.E desc[UR28][R8.64], R14 ;  /* 0x0000000e08003986 */ /* 0x000be2000c10191c */
[----:B-1----:R-:W-:Y:S01]  /*24c60*/  ISETP.LT.AND P3, PT, R68, UR6, !P0 ;  /* 0x0000000644007c0c */ /* 0x002fe2000c761270 */
[----:B------:R-:W1:Y:S02]  /*24c70*/  LDCU UR6, c[0x0][0x39c] ;  /* 0x00007380ff0677ac */ /* 0x000e640008000800 */
[----:B------:R1:W-:Y:S01]  /*24c80*/  @P2 STG.E desc[UR28][R10.64], R15 ;  /* 0x0000000f0a002986 */ /* 0x0003e2000c10191c */
[C---:B----4-:R-:W-:Y:S01]  /*24c90*/  VIADD R13, R69.reuse, UR5 ;  /* 0x00000005450d7c36 */ /* 0x050fe20008000000 */
[----:B------:R-:W-:Y:S01]  /*24ca0*/  LEA R4, P2, R69, R2, 0x2 ;  /* 0x0000000245047211 */ /* 0x000fe200078410ff */
[----:B------:R-:W-:-:S03]  /*24cb0*/  VIADD R7, R3, 0xd0 ;  /* 0x000000d003077836 */ /* 0x000fc60000000000 */
[----:B------:R-:W-:Y:S02]  /*24cc0*/  LEA R6, P6, R13, R2, 0x2 ;  /* 0x000000020d067211 */ /* 0x000fe400078c10ff */
[-C--:B------:R-:W-:Y:S01]  /*24cd0*/  LEA.HI.X.SX32 R5, R69, R0.reuse, 0x2, P2 ;  /* 0x0000000045057211 */ /* 0x080fe200010f16ff */
[----:B-----5:R-:W-:Y:S01]  /*24ce0*/  VIADD R8, R3, 0xd1 ;  /* 0x000000d103087836 */ /* 0x020fe20000000000 */
[----:B--2---:R-:W-:Y:S01]  /*24cf0*/  ISETP.LT.AND P2, PT, R7, UR4, !P0 ;  /* 0x0000000407007c0c */ /* 0x004fe2000c741270 */
[----:B------:R-:W2:Y:S01]  /*24d00*/  LDCU UR4, c[0x0][0x39c] ;  /* 0x00007380ff0477ac */ /* 0x000ea20008000800 */
[C---:B------:R-:W-:Y:S01]  /*24d10*/  LEA.HI.X.SX32 R7, R13.reuse, R0, 0x2, P6 ;  /* 0x000000000d077211 */ /* 0x040fe200030f16ff */
[----:B------:R-:W-:Y:S01]  /*24d20*/  VIADD R13, R13, UR5 ;  /* 0x000000050d0d7c36 */ /* 0x000fe20008000000 */
[----:B------:R4:W-:Y:S01]  /*24d30*/  @P1 STG.E desc[UR28][R4.64], R16 ;  /* 0x0000001004001986 */ /* 0x0009e2000c10191c */
[----:B---3--:R-:W-:Y:S01]  /*24d40*/  ISETP.LT.AND P1, PT, R8, UR7, !P0 ;  /* 0x0000000708007c0c */ /* 0x008fe2000c721270 */
[----:B-1----:R-:W-:Y:S01]  /*24d50*/  VIADD R10, R3, 0xd2 ;  /* 0x000000d2030a7836 */ /* 0x002fe20000000000 */
[----:B------:R-:W1:Y:S01]  /*24d60*/  LDCU UR7, c[0x0][0x39c] ;  /* 0x00007380ff0777ac */ /* 0x000e620008000800 */
[----:B------:R3:W-:Y:S01]  /*24d70*/  @P5 STG.E desc[UR28][R6.64], R17 ;  /* 0x0000001106005986 */ /* 0x0007e2000c10191c */
[C---:B------:R-:W-:Y:S01]  /*24d80*/  LEA R8, P5, R13.reuse, R2, 0x2 ;  /* 0x000000020d087211 */ /* 0x040fe200078a10ff */
[----:B------:R-:W-:-:S03]  /*24d90*/  VIADD R11, R13, UR5 ;  /* 0x000000050d0b7c36 */ /* 0x000fc60008000000 */
[----:B------:R-:W-:Y:S02]  /*24da0*/  LEA.HI.X.SX32 R9, R13, R0, 0x2, P5 ;  /* 0x000000000d097211 */ /* 0x000fe400028f16ff */
[----:B------:R-:W-:Y:S01]  /*24db0*/  ISETP.LT.AND P5, PT, R10, UR6, !P0 ;  /* 0x000000060a007c0c */ /* 0x000fe2000c7a1270 */
[----:B------:R-:W5:Y:S01]  /*24dc0*/  LDCU UR6, c[0x0][0x39c] ;  /* 0x00007380ff0677ac */ /* 0x000f620008000800 */
[----:B----4-:R-:W-:Y:S01]  /*24dd0*/  VIADD R5, R3, 0xd3 ;  /* 0x000000d303057836 */ /* 0x010fe20000000000 */
[C---:B------:R-:W-:Y:S01]  /*24de0*/  LEA R4, P6, R11.reuse, R2, 0x2 ;  /* 0x000000020b047211 */ /* 0x040fe200078c10ff */
[----:B---3--:R-:W-:Y:S01]  /*24df0*/  VIADD R7, R11, UR5 ;  /* 0x000000050b077c36 */ /* 0x008fe20008000000 */
        /* <DEDUP_REMOVED lines=11> */
[----:B-1----:R-:W-:Y:S01]  /*24eb0*/  ISETP.LT.AND P3, PT, R11, UR7, !P0 ;  /* 0x000000070b007c0c */ /* 0x002fe2000c761270 */
[----:B------:R-:W1:Y:S01]  /*24ec0*/  LDCU UR7, c[0x0][0x39c] ;  /* 0x00007380ff0777ac */ /* 0x000e620008000800 */
[C---:B------:R-:W-:Y:S01]  /*24ed0*/  LEA.HI.X.SX32 R11, R13.reuse, R0, 0x2, P6 ;  /* 0x000000000d0b7211 */ /* 0x040fe200030f16ff */
[----:B------:R4:W-:Y:S01]  /*24ee0*/  @P2 STG.E desc[UR28][R6.64], R20 ;  /* 0x0000001406002986 */ /* 0x0009e2000c10191c */
[----:B-----5:R-:W-:Y:S01]  /*24ef0*/  ISETP.LT.AND P2, PT, R8, UR6, !P0 ;  /* 0x0000000608007c0c */ /* 0x020fe2000c741270 */
[----:B------:R-:W-:Y:S01]  /*24f00*/  VIADD R13, R13, UR5 ;  /* 0x000000050d0d7c36 */ /* 0x000fe20008000000 */
[----:B------:R-:W5:Y:S01]  /*24f10*/  LDCU UR6, c[0x0][0x39c] ;  /* 0x00007380ff0677ac */ /* 0x000f620008000800 */
[----:B------:R-:W-:-:S02]  /*24f20*/  VIADD R8, R3, 0xd6 ;  /* 0x000000d603087836 */ /* 0x000fc40000000000 */
[C---:B------:R-:W-:Y:S01]  /*24f30*/  VIADD R9, R13.reuse, UR5 ;  /* 0x000000050d097c36 */ /* 0x040fe20008000000 */
[C---:B---3--:R-:W-:Y:S01]  /*24f40*/  LEA R4, P6, R13.reuse, R2, 0x2 ;  /* 0x000000020d047211 */ /* 0x048fe200078c10ff */
[----:B------:R3:W-:Y:S03]  /*24f50*/  @P1 STG.E desc[UR28][R10.64], R21 ;  /* 0x000000150a001986 */ /* 0x0007e6000c10191c */
[----:B------:R-:W-:Y:S01]  /*24f60*/  LEA.HI.X.SX32 R5, R13, R0, 0x2, P6 ;  /* 0x000000000d057211 */ /* 0x000fe200030f16ff */
[C---:B------:R-:W-:Y:S01]  /*24f70*/  VIADD R13, R9.reuse, UR5 ;  /* 0x00000005090d7c36 */ /* 0x040fe20008000000 */
[----:B----4-:R-:W-:Y:S02]  /*24f80*/  LEA R6, P6, R9, R2, 0x2 ;  /* 0x0000000209067211 */ /* 0x010fe400078c10ff */
[----:B--2---:R-:W-:Y:S01]  /*24f90*/  ISETP.LT.AND P1, PT, R8, UR4, !P0 ;  /* 0x0000000408007c0c */ /* 0x004fe2000c721270 */
[----:B------:R-:W2:Y:S01]  /*24fa0*/  LDCU UR4, c[0x0][0x39c] ;  /* 0x00007380ff0477ac */ /* 0x000ea20008000800 */
[----:B------:R-:W-:Y:S01]  /*24fb0*/  VIADD R12, R3, 0xd7 ;  /* 0x000000d7030c7836 */ /* 0x000fe20000000000 */
[----:B------:R-:W-:-:S02]  /*24fc0*/  LEA.HI.X.SX32 R7, R9, R0, 0x2, P6 ;  /* 0x0000000009077211 */ /* 0x000fc400030f16ff */
[----:B------:R-:W-:Y:S01]  /*24fd0*/  LEA R8, P6, R13, R2, 0x2 ;  /* 0x000000020d087211 */ /* 0x000fe200078c10ff */
[----:B------:R4:W-:Y:S01]  /*24fe0*/  @P5 STG.E desc[UR28][R4.64], R22 ;  /* 0x0000001604005986 */ /* 0x0009e2000c10191c */
[----:B-----5:R-:W-:Y:S01]  /*24ff0*/  ISETP.LT.AND P5, PT, R12, UR6, !P0 ;  /* 0x000000060c007c0c */ /* 0x020fe2000c7a1270 */
[----:B---3--:R-:W-:Y:S01]  /*25000*/  VIADD R10, R3, 0xd8 ;  /* 0x000000d8030a7836 */ /* 0x008fe20000000000 */
[C---:B------:R-:W-:Y:S01]  /*25010*/  LEA.HI.X.SX32 R9, R13.reuse, R0, 0x2, P6 ;  /* 0x000000000d097211 */ /* 0x040fe200030f16ff */
[----:B------:R-:W3:Y:S01]  /*25020*/  LDCU UR6, c[0x0][0x39c] ;  /* 0x00007380ff0677ac */ /* 0x000ee20008000800 */
[----:B------:R-:W-:Y:S01]  /*25030*/  VIADD R13, R13, UR5 ;  /* 0x000000050d0d7c36 */ /* 0x000fe20008000000 */
[----:B------:R5:W-:Y:S01]  /*25040*/  @P4 STG.E desc[UR28][R6.64], R23 ;  /* 0x0000001706004986 */ /* 0x000be2000c10191c */
[----:B-1----:R-:W-:Y:S01]  /*25050*/  ISETP.LT.AND P4, PT, R10, UR7, !P0 ;  /* 0x000000070a007c0c */ /* 0x002fe2000c781270 */
[----:B------:R-:W1:Y:S01]  /*25060*/  LDCU UR7, c[0x0][0x39c] ;  /* 0x00007380ff0777ac */ /* 0x000e620008000800 */
[----:B------:R-:W-:-:S02]  /*25070*/  VIADD R11, R13, UR5 ;  /* 0x000000050d0b7c36 */ /* 0x000fc40008000000 */
[----:B------:R-:W-:Y:S01]  /*25080*/  VIADD R10, R3, 0xd9 ;  /* 0x000000d9030a7836 */ /* 0x000fe20000000000 */
[C---:B----4-:R-:W-:Y:S01]  /*25090*/  LEA R4, P6, R13.reuse, R2, 0x2 ;  /* 0x000000020d047211 */ /* 0x050fe200078c10ff */
[----:B------:R4:W-:Y:S03]  /*250a0*/  @P3 STG.E desc[UR28][R8.64], R24 ;  /* 0x0000001808003986 */ /* 0x0009e6000c10191c */
[----:B------:R-:W-:Y:S01]  /*250b0*/  LEA.HI.X.SX32 R5, R13, R0, 0x2, P6 ;  /* 0x000000000d057211 */ /* 0x000fe200030f16ff */
[C---:B------:R-:W-:Y:S01]  /*250c0*/  VIADD R13, R11.reuse, UR5 ;  /* 0x000000050b0d7c36 */ /* 0x040fe20008000000 */
[----:B-----5:R-:W-:Y:S02]  /*250d0*/  LEA R6, P6, R11, R2, 0x2 ;  /* 0x000000020b067211 */ /* 0x020fe400078c10ff */
[----:B--2---:R-:W-:Y:S01]  /*250e0*/  ISETP.LT.AND P3, PT, R10, UR4, !P0 ;  /* 0x000000040a007c0c */ /* 0x004fe2000c761270 */
[----:B------:R-:W2:Y:S01]  /*250f0*/  LDCU UR4, c[0x0][0x39c] ;  /* 0x00007380ff0477ac */ /* 0x000ea20008000800 */
[----:B------:R-:W-:Y:S01]  /*25100*/  VIADD R10, R3, 0xda ;  /* 0x000000da030a7836 */ /* 0x000fe20000000000 */
[----:B------:R-:W-:Y:S01]  /*25110*/  LEA.HI.X.SX32 R7, R11, R0, 0x2, P6 ;  /* 0x000000000b077211 */ /* 0x000fe200030f16ff */
[C---:B------:R-:W-:Y:S01]  /*25120*/  VIADD R15, R13.reuse, UR5 ;  /* 0x000000050d0f7c36 */ /* 0x040fe20008000000 */
[----:B----4-:R-:W-:Y:S01]  /*25130*/  LEA R8, P6, R13, R2, 0x2 ;  /* 0x000000020d087211 */ /* 0x010fe200078c10ff */
[----:B------:R4:W-:Y:S01]  /*25140*/  @P2 STG.E desc[UR28][R4.64], R25 ;  /* 0x0000001904002986 */ /* 0x0009e2000c10191c */
[----:B---3--:R-:W-:Y:S01]  /*25150*/  ISETP.LT.AND P2, PT, R10, UR6, !P0 ;  /* 0x000000060a007c0c */ /* 0x008fe2000c741270 */
[----:B------:R-:W-:Y:S01]  /*25160*/  VIADD R11, R3, 0xdb ;  /* 0x000000db030b7836 */ /* 0x000fe20000000000 */
[----:B------:R-:W-:Y:S01]  /*25170*/  LEA.HI.X.SX32 R9, R13, R0, 0x2, P6 ;  /* 0x000000000d097211 */ /* 0x000fe200030f16ff */
[----:B------:R-:W3:Y:S01]  /*25180*/  LDCU UR6, c[0x0][0x39c] ;  /* 0x00007380ff0677ac */ /* 0x000ee20008000800 */
[----:B------:R-:W-:Y:S01]  /*25190*/  LEA R10, P6, R15, R2, 0x2 ;  /* 0x000000020f0a7211 */ /* 0x000fe200078c10ff */
[----:B------:R5:W-:Y:S01]  /*251a0*/  @P1 STG.E desc[UR28][R6.64], R26 ;  /* 0x0000001a06001986 */ /* 0x000be2000c10191c */
[----:B-1----:R-:W-:Y:S01]  /*251b0*/  ISETP.LT.AND P1, PT, R11, UR7, !P0 ;  /* 0x000000070b007c0c */ /* 0x002fe2000c721270 */
[----:B------:R-:W-:Y:S01]  /*251c0*/  VIADD R12, R3, 0xdc ;  /* 0x000000dc030c7836 */ /* 0x000fe20000000000 */
[C---:B------:R-:W-:Y:S01]  /*251d0*/  LEA.HI.X.SX32 R11, R15.reuse, R0, 0x2, P6 ;  /* 0x000000000f0b7211 */ /* 0x040fe200030f16ff */
[----:B------:R-:W1:Y:S01]  /*251e0*/  LDCU UR7, c[0x0][0x39c] ;  /* 0x00007380ff0777ac */ /* 0x000e620008000800 */
[----:B------:R-:W-:Y:S01]  /*251f0*/  VIADD R15, R15, UR5 ;  /* 0x000000050f0f7c36 */ /* 0x000fe20008000000 */
[----:B------:R3:W-:Y:S01]  /*25200*/  @P5 STG.E desc[UR28][R8.64], R27 ;  /* 0x0000001b08005986 */ /* 0x0007e2000c10191c */
[----:B--2---:R-:W-:Y:S01]  /*25210*/  ISETP.LT.AND P5, PT, R12, UR4, !P0 ;  /* 0x000000040c007c0c */ /* 0x004fe2000c7a1270 */
[----:B------:R-:W2:Y:S01]  /*25220*/  LDCU UR4, c[0x0][0x39c] ;  /* 0x00007380ff0477ac */ /* 0x000ea20008000800 */
        /* <DEDUP_REMOVED lines=12> */
[----:B-1----:R-:W-:Y:S01]  /*252f0*/  VIADD R10, R3, 0xdf ;  /* 0x000000df030a7836 */ /* 0x002fe20000000000 */
[----:B------:R-:W-:Y:S01]  /*25300*/  ISETP.LT.AND P3, PT, R8, UR7, !P0 ;  /* 0x0000000708007c0c */ /* 0x000fe2000c761270 */
[----:B------:R-:W1:Y:S01]  /*25310*/  LDCU UR7, c[0x0][0x39c] ;  /* 0x00007380ff0777ac */ /* 0x000e620008000800 */
[----:B------:R5:W-:Y:S01]  /*25320*/  @P2 STG.E desc[UR28][R6.64], R30 ;  /* 0x0000001e06002986 */ /* 0x000be2000c10191c */
[C---:B------:R-:W-:Y:S01]  /*25330*/  LEA R8, P2, R13.reuse, R2, 0x2 ;  /* 0x000000020d087211 */ /* 0x040fe200078410ff */
[----:B------:R-:W-:-:S03]  /*25340*/  VIADD R11, R13, UR5 ;  /* 0x000000050d0b7c36 */ /* 0x000fc60008000000 */
[----:B------:R-:W-:Y:S02]  /*25350*/  LEA.HI.X.SX32 R9, R13, R0, 0x2, P2 ;  /* 0x000000000d097211 */ /* 0x000fe400010f16ff */
[----:B--2---:R-:W-:Y:S01]  /*25360*/  ISETP.LT.AND P2, PT, R10, UR4, !P0 ;  /* 0x000000040a007c0c */ /* 0x004fe2000c741270 */
[----:B------:R-:W2:Y:S01]  /*25370*/  LDCU UR4, c[0x0][0x39c] ;  /* 0x00007380ff0477ac */ /* 0x000ea20008000800 */
        /* <DEDUP_REMOVED lines=14> */
[----:B-1----:R-:W-:Y:S01]  /*25460*/  ISETP.LT.AND P5, PT, R11, UR7, !P0 ;  /* 0x000000070b007c0c */ /* 0x002fe2000c7a1270 */
[----:B------:R-:W1:Y:S01]  /*25470*/  LDCU UR7, c[0x0][0x39c] ;  /* 0x00007380ff0777ac */ /* 0x000e620008000800 */
[C---:B------:R-:W-:Y:S01]  /*25480*/  LEA.HI.X.SX32 R11, R13.reuse, R0, 0x2, P6 ;  /* 0x000000000d0b7211 */ /* 0x040fe200030f16ff */
[----:B------:R5:W-:Y:S01]  /*25490*/  @P4 STG.E desc[UR28][R6.64], R33 ;  /* 0x0000002106004986 */ /* 0x000be2000c10191c */
[----:B--2---:R-:W-:Y:S01]  /*254a0*/  ISETP.LT.AND P4, PT, R8, UR4, !P0 ;  /* 0x0000000408007c0c */ /* 0x004fe2000c781270 */
[----:B------:R-:W-:Y:S01]  /*254b0*/  VIADD R13, R13, UR5 ;  /* 0x000000050d0d7c36 */ /* 0x000fe20008000000 */
[----:B------:R-:W2:Y:S01]  /*254c0*/  LDCU UR4, c[0x0][0x39c] ;  /* 0x00007380ff0477ac */ /* 0x000ea20008000800 */
        /* <DEDUP_REMOVED lines=13> */
[----:B--2---:R-:W-:Y:S01]  /*255a0*/  ISETP.LT.AND P2, PT, R12, UR4, !P0 ;  /* 0x000000040c007c0c */ /* 0x004fe2000c741270 */
[----:B----4-:R-:W-:Y:S01]  /*255b0*/  VIADD R10, R3, 0xe5 ;  /* 0x000000e5030a7836 */ /* 0x010fe20000000000 */
[C---:B------:R-:W-:Y:S01]  /*255c0*/  LEA.HI.X.SX32 R9, R13.reuse, R0, 0x2, P6 ;  /* 0x000000000d097211 */ /* 0x040fe200030f16ff */
[----:B------:R-:W2:Y:S01]  /*255d0*/  LDCU UR4, c[0x0][0x39c] ;  /* 0x00007380ff0477ac */ /* 0x000ea20008000800 */
[----:B------:R-:W-:Y:S01]  /*255e0*/  VIADD R13, R13, UR5 ;  /* 0x000000050d0d7c36 */ /* 0x000fe20008000000 */
[----:B------:R4:W-:Y:S01]  /*255f0*/  @P1 STG.E desc[UR28][R6.64], R36 ;  /* 0x0000002406001986 */ /* 0x0009e2000c10191c */
[----:B-1----:R-:W-:Y:S01]  /*25600*/  ISETP.LT.AND P1, PT, R10, UR7, !P0 ;  /* 0x000000070a007c0c */ /* 0x002fe2000c721270 */
[----:B------:R-:W1:Y:S01]  /*25610*/  LDCU UR7, c[0x0][0x39c] ;  /* 0x00007380ff0777ac */ /* 0x000e620008000800 */
        /* <DEDUP_REMOVED lines=98> */
[----:B--2---:R-:W-:Y:S01]  /*25c40*/  ISETP.LT.AND P2, PT, R10, UR4, !P0 ;  /* 0x000000040a007c0c */ /* 0x004fe2000c741270 */
[----:B------:R-:W2:Y:S01]  /*25c50*/  LDCU UR4, c[0x0][0x39c] ;  /* 0x00007380ff0477ac */ /* 0x000ea20008000800 */
        /* <DEDUP_REMOVED lines=33> */
[C---:B------:R-:W-:Y:S01]  /*25e70*/  VIADD R11, R13.reuse, UR5 ;  /* 0x000000050d0b7c36 */ /* 0x040fe20008000000 */
[----:B------:R1:W-:Y:S01]  /*25e80*/  @P1 STG.E desc[UR28][R6.64], R56 ;  /* 0x0000003806001986 */ /* 0x0003e2000c10191c */
[C---:B------:R-:W-:Y:S01]  /*25e90*/  LEA R8, P1, R13.reuse, R2, 0x2 ;  /* 0x000000020d087211 */ /* 0x040fe200078210ff */
[----:B------:R-:W5:Y:S03]  /*25ea0*/  LDCU UR7, c[0x0][0x39c] ;  /* 0x00007380ff0777ac */ /* 0x000f660008000800 */
[----:B------:R-:W-:-:S02]  /*25eb0*/  LEA.HI.X.SX32 R9, R13, R0, 0x2, P1 ;  /* 0x000000000d097211 */ /* 0x000fc400008f16ff */
[----:B--2---:R-:W-:Y:S01]  /*25ec0*/  ISETP.LT.AND P1, PT, R10, UR4, !P0 ;  /* 0x000000040a007c0c */ /* 0x004fe2000c721270 */
[----:B------:R-:W2:Y:S01]  /*25ed0*/  LDCU UR4, c[0x0][0x39c] ;  /* 0x00007380ff0477ac */ /* 0x000ea20008000800 */
[----:B----4-:R-:W-:Y:S01]  /*25ee0*/  VIADD R5, R3, 0xfa ;  /* 0x000000fa03057836 */ /* 0x010fe20000000000 */
[C---:B------:R-:W-:Y:S01]  /*25ef0*/  LEA R4, P6, R11.reuse, R2, 0x2 ;  /* 0x000000020b047211 */ /* 0x040fe200078c10ff */
[----:B-1----:R-:W-:Y:S01]  /*25f00*/  VIADD R7, R11, UR5 ;  /* 0x000000050b077c36 */ /* 0x002fe20008000000 */
[----:B------:R1:W-:Y:S02]  /*25f10*/  @P5 STG.E desc[UR28][R8.64], R57 ;  /* 0x0000003908005986 */ /* 0x0003e4000c10191c */
[----:B---3--:R-:W-:Y:S01]  /*25f20*/  ISETP.LT.AND P5, PT, R5, UR6, !P0 ;  /* 0x0000000605007c0c */ /* 0x008fe2000c7a1270 */
[----:B------:R-:W3:Y:S01]  /*25f30*/  LDCU UR6, c[0x0][0x39c] ;  /* 0x00007380ff0677ac */ /* 0x000ee20008000800 */
[----:B------:R-:W-:Y:S01]  /*25f40*/  LEA.HI.X.SX32 R5, R11, R0, 0x2, P6 ;  /* 0x000000000b057211 */ /* 0x000fe200030f16ff */
[C---:B------:R-:W-:Y:S01]  /*25f50*/  VIADD R11, R7.reuse, UR5 ;  /* 0x00000005070b7c36 */ /* 0x040fe20008000000 */
[----:B------:R-:W-:Y:S01]  /*25f60*/  LEA R6, P6, R7, R2, 0x2 ;  /* 0x0000000207067211 */ /* 0x000fe200078c10ff */
[----:B------:R-:W-:-:S02]  /*25f70*/  VIADD R10, R3, 0xfb ;  /* 0x000000fb030a7836 */ /* 0x000fc40000000000 */
[----:B------:R-:W-:Y:S01]  /*25f80*/  VIADD R13, R11, UR5 ;  /* 0x000000050b0d7c36 */ /* 0x000fe20008000000 */
[----:B------:R-:W-:Y:S01]  /*25f90*/  LEA.HI.X.SX32 R7, R7, R0, 0x2, P6 ;  /* 0x0000000007077211 */ /* 0x000fe200030f16ff */
[----:B-1----:R-:W-:Y:S01]  /*25fa0*/  VIADD R9, R3, 0xfc ;  /* 0x000000fc03097836 */ /* 0x002fe20000000000 */
[----:B------:R-:W-:Y:S01]  /*25fb0*/  LEA R8, P6, R11, R2, 0x2 ;  /* 0x000000020b087211 */ /* 0x000fe200078c10ff */
[----:B------:R1:W-:Y:S01]  /*25fc0*/  @P4 STG.E desc[UR28][R4.64], R58 ;  /* 0x0000003a04004986 */ /* 0x0003e2000c10191c */
[----:B------:R-:W-:Y:S01]  /*25fd0*/  VIADD R15, R13, UR5 ;  /* 0x000000050d0f7c36 */ /* 0x000fe20008000000 */
[----:B-----5:R-:W-:Y:S02]  /*25fe0*/  ISETP.LT.AND P4, PT, R10, UR7, !P0 ;  /* 0x000000070a007c0c */ /* 0x020fe4000c781270 */
[----:B------:R4:W-:Y:S01]  /*25ff0*/  @P3 STG.E desc[UR28][R6.64], R59 ;  /* 0x0000003b06003986 */ /* 0x0009e2000c10191c */
[----:B--2---:R-:W-:Y:S01]  /*26000*/  ISETP.LT.AND P3, PT, R9, UR4, !P0 ;  /* 0x0000000409007c0c */ /* 0x004fe2000c761270 */
[----:B------:R-:W-:Y:S01]  /*26010*/  VIADD R17, R15, UR5 ;  /* 0x000000050f117c36 */ /* 0x000fe20008000000 */
[----:B------:R-:W-:Y:S01]  /*26020*/  LEA.HI.X.SX32 R9, R11, R0, 0x2, P6 ;  /* 0x000000000b097211 */ /* 0x000fe200030f16ff */
[----:B------:R-:W2:Y:S01]  /*26030*/  LDCU UR4, c[0x0][0x39c] ;  /* 0x00007380ff0477ac */ /* 0x000ea20008000800 */
[----:B------:R-:W-:Y:S01]  /*26040*/  LEA R10, P6, R13, R2, 0x2 ;  /* 0x000000020d0a7211 */ /* 0x000fe200078c10ff */
[----:B-1----:R-:W-:-:S03]  /*26050*/  VIADD R4, R3, 0xfd ;  /* 0x000000fd03047836 */ /* 0x002fc60000000000 */
[----:B------:R-:W-:Y:S01]  /*26060*/  LEA.HI.X.SX32 R11, R13, R0, 0x2, P6 ;  /* 0x000000000d0b7211 */ /* 0x000fe200030f16ff */
[----:B------:R1:W-:Y:S01]  /*26070*/  @P2 STG.E desc[UR28][R8.64], R60 ;  /* 0x0000003c08002986 */ /* 0x0003e2000c10191c */
[----:B------:R-:W-:Y:S01]  /*26080*/  VIADD R13, R17, UR5 ;  /* 0x00000005110d7c36 */ /* 0x000fe20008000000 */
[----:B---3--:R-:W-:Y:S01]  /*26090*/  ISETP.LT.AND P2, PT, R4, UR6, !P0 ;  /* 0x0000000604007c0c */ /* 0x008fe2000c741270 */
[----:B------:R-:W3:Y:S02]  /*260a0*/  LDCU UR6, c[0x0][0x39c] ;  /* 0x00007380ff0677ac */ /* 0x000ee40008000800 */
[----:B------:R-:W-:Y:S01]  /*260b0*/  VIADD R19, R13, UR5 ;  /* 0x000000050d137c36 */ /* 0x000fe20008000000 */
[----:B------:R5:W-:Y:S01]  /*260c0*/  @P1 STG.E desc[UR28][R10.64], R61 ;  /* 0x0000003d0a001986 */ /* 0x000be2000c10191c */
[-C--:B------:R-:W-:Y:S02]  /*260d0*/  LEA R4, P1, R15, R2.reuse, 0x2 ;  /* 0x000000020f047211 */ /* 0x080fe400078210ff */
[----:B----4-:R-:W-:Y:S01]  /*260e0*/  LEA R6, P6, R17, R2, 0x2 ;  /* 0x0000000211067211 */ /* 0x010fe200078c10ff */
[----:B------:R-:W-:Y:S01]  /*260f0*/  VIADD R21, R19, UR5 ;  /* 0x0000000513157c36 */ /* 0x000fe20008000000 */
[----:B------:R-:W-:-:S02]  /*26100*/  LEA.HI.X.SX32 R5, R15, R0, 0x2, P1 ;  /* 0x000000000f057211 */ /* 0x000fc400008f16ff */
[----:B------:R-:W-:Y:S01]  /*26110*/  LEA.HI.X.SX32 R7, R17, R0, 0x2, P6 ;  /* 0x0000000011077211 */ /* 0x000fe200030f16ff */
[----:B------:R-:W-:Y:S01]  /*26120*/  VIADD R15, R21, UR5 ;  /* 0x00000005150f7c36 */ /* 0x000fe20008000000 */
[-C--:B-1----:R-:W-:Y:S01]  /*26130*/  LEA R8, P6, R13, R2.reuse, 0x2 ;  /* 0x000000020d087211 */ /* 0x082fe200078c10ff */
[----:B------:R-:W-:Y:S01]  /*26140*/  VIADD R14, R3, 0xfe ;  /* 0x000000fe030e7836 */ /* 0x000fe20000000000 */
[----:B------:R-:W-:Y:S01]  /*26150*/  LEA R12, P1, R19, R2, 0x2 ;  /* 0x00000002130c7211 */ /* 0x000fe200078210ff */
[----:B------:R-:W-:Y:S01]  /*26160*/  VIADD R3, R3, 0xff ;  /* 0x000000ff03037836 */ /* 0x000fe20000000000 */
[----:B------:R-:W-:Y:S02]  /*26170*/  LEA.HI.X.SX32 R9, R13, R0, 0x2, P6 ;  /* 0x000000000d097211 */ /* 0x000fe400030f16ff */
[----:B-----5:R-:W-:Y:S02]  /*26180*/  LEA R10, P6, R15, R2, 0x2 ;  /* 0x000000020f0a7211 */ /* 0x020fe400078c10ff */
[----:B------:R-:W-:-:S02]  /*26190*/  LEA.HI.X.SX32 R13, R19, R0, 0x2, P1 ;  /* 0x00000000130d7211 */ /* 0x000fc400008f16ff */
[----:B--2---:R-:W-:Y:S02]  /*261a0*/  ISETP.LT.AND P1, PT, R14, UR4, !P0 ;  /* 0x000000040e007c0c */ /* 0x004fe4000c721270 */
[----:B---3--:R-:W-:Y:S02]  /*261b0*/  ISETP.LT.AND P0, PT, R3, UR6, !P0 ;  /* 0x0000000603007c0c */ /* 0x008fe4000c701270 */
[----:B------:R-:W-:Y:S02]  /*261c0*/  LEA.HI.X.SX32 R11, R15, R0, 0x2, P6 ;  /* 0x000000000f0b7211 */ /* 0x000fe400030f16ff */
[C---:B------:R-:W-:Y:S01]  /*261d0*/  LEA R2, P6, R21.reuse, R2, 0x2 ;  /* 0x0000000215027211 */ /* 0x040fe200078c10ff */
[----:B------:R1:W-:Y:S03]  /*261e0*/  @P5 STG.E desc[UR28][R4.64], R62 ;  /* 0x0000003e04005986 */ /* 0x0003e6000c10191c */
[----:B------:R-:W-:Y:S01]  /*261f0*/  LEA.HI.X.SX32 R3, R21, R0, 0x2, P6 ;  /* 0x0000000015037211 */ /* 0x000fe200030f16ff */
[----:B------:R1:W-:Y:S04]  /*26200*/  @P4 STG.E desc[UR28][R6.64], R63 ;  /* 0x0000003f06004986 */ /* 0x0003e8000c10191c */
[----:B------:R1:W-:Y:S04]  /*26210*/  @P3 STG.E desc[UR28][R8.64], R64 ;  /* 0x0000004008003986 */ /* 0x0003e8000c10191c */
[----:B------:R1:W-:Y:S04]  /*26220*/  @P2 STG.E desc[UR28][R12.64], R65 ;  /* 0x000000410c002986 */ /* 0x0003e8000c10191c */
[----:B------:R1:W-:Y:S04]  /*26230*/  @P1 STG.E desc[UR28][R2.64], R66 ;  /* 0x0000004202001986 */ /* 0x0003e8000c10191c */
[----:B------:R1:W-:Y:S01]  /*26240*/  @P0 STG.E desc[UR28][R10.64], R67 ;  /* 0x000000430a000986 */ /* 0x0003e2000c10191c */
[----:B------:R-:W-:Y:S06]  /*26250*/  BAR.SYNC.DEFER_BLOCKING 0x0 ;  /* 0x0000000000007b1d */ /* 0x000fec0000010000 */
[----:B------:R-:W-:Y:S05]  /*26260*/  BRA.U UP0, `(.L_x_14) ;  /* 0x0000000100a07547 */ /* 0x000fea000b800000 */
[----:B------:R-:W2:Y:S01]  /*26270*/  S2UR UR5, SR_CgaCtaId ;  /* 0x00000000000579c3 */ /* 0x000ea20000008800 */
[----:B------:R-:W-:Y:S01]  /*26280*/  NOP ;  /* 0x0000000000007918 */ /* 0x000fe20000000000 */
[----:B------:R-:W-:Y:S01]  /*26290*/  UMOV UR4, 0x50 ;  /* 0x0000005000047882 */ /* 0x000fe20000000000 */
[----:B------:R-:W-:Y:S02]  /*262a0*/  IMAD.U32 R0, RZ, RZ, UR11 ;  /* 0x0000000bff007e24 */ /* 0x000fe4000f8e00ff */
[----:B-1----:R-:W-:Y:S02]  /*262b0*/  IMAD.MOV.U32 R3, RZ, RZ, 0xffff ;  /* 0x0000ffffff037424 */ /* 0x002fe400078e00ff */
[----:B------:R-:W-:Y:S01]  /*262c0*/  IMAD.MOV.U32 R7, RZ, RZ, 0x1 ;  /* 0x00000001ff077424 */ /* 0x000fe200078e00ff */
[----:B------:R-:W-:-:S04]  /*262d0*/  LOP3.LUT R0, R0, 0xffff, RZ, 0xc0, !PT ;  /* 0x0000ffff00007812 */ /* 0x000fc800078ec0ff */
[----:B------:R-:W-:-:S05]  /*262e0*/  SHF.R.U32.HI R0, RZ, 0x5, R0 ;  /* 0x00000005ff007819 */ /* 0x000fca0000011600 */
[----:B------:R-:W-:Y:S01]  /*262f0*/  VIADD R2, R0, 0x10 ;  /* 0x0000001000027836 */ /* 0x000fe20000000000 */
[----:B------:R-:W-:Y:S01]  /*26300*/  SHF.L.U32 R0, R3, R0, RZ ;  /* 0x0000000003007219 */ /* 0x000fe200000006ff */
[----:B--2---:R-:W-:-:S03]  /*26310*/  ULEA UR6, UR5, UR4, 0x18 ;  /* 0x0000000405067291 */ /* 0x004fc6000f8ec0ff */
[----:B------:R-:W-:-:S04]  /*26320*/  SHF.L.U32 R3, R7, R2, RZ ;  /* 0x0000000207037219 */ /* 0x000fc800000006ff */
[----:B------:R-:W-:Y:S02]  /*26330*/  LOP3.LUT R0, R3, R0, RZ, 0xfc, !PT ;  /* 0x0000000003007212 */ /* 0x000fe400078efcff */
[----:B------:R-:W1:Y:S02]  /*26340*/  LDS R5, [UR6] ;  /* 0x00000006ff057984 */ /* 0x000e640008000800 */
[C---:B------:R-:W-:Y:S02]  /*26350*/  LOP3.LUT R2, R0.reuse, 0xffff, RZ, 0xc0, !PT ;  /* 0x0000ffff00027812 */ /* 0x040fe400078ec0ff */
[----:B-1----:R-:W-:-:S04]  /*26360*/  LOP3.LUT R3, R0, 0xffff, R5, 0x80, !PT ;  /* 0x0000ffff00037812 */ /* 0x002fc800078e8005 */
[----:B------:R-:W-:-:S13]  /*26370*/  ISETP.NE.AND P0, PT, R3, R2, PT ;  /* 0x000000020300720c */ /* 0x000fda0003f05270 */
[----:B------:R-:W-:Y:S05]  /*26380*/  @P0 BRA `(.L_x_15) ;  /* 0x0000000000500947 */ /* 0x000fea0003800000 */
[----:B------:R-:W-:Y:S02]  /*26390*/  SHF.R.U32.HI R5, RZ, 0x10, R5 ;  /* 0x00000010ff057819 */ /* 0x000fe40000011605 */
[----:B------:R-:W-:-:S04]  /*263a0*/  SHF.R.U32.HI R2, RZ, 0x10, R0 ;  /* 0x00000010ff027819 */ /* 0x000fc80000011600 */
[----:B------:R-:W-:-:S04]  /*263b0*/  LOP3.LUT R5, R5, R2, RZ, 0xc0, !PT ;  /* 0x0000000205057212 */ /* 0x000fc800078ec0ff */
[----:B------:R-:W-:-:S13]  /*263c0*/  ISETP.NE.AND P0, PT, R5, R2, PT ;  /* 0x000000020500720c */ /* 0x000fda0003f05270 */
[----:B------:R-:W-:Y:S05]  /*263d0*/  @P0 BRA `(.L_x_16) ;  /* 0x0000000000300947 */ /* 0x000fea0003800000 */
[----:B------:R-:W-:Y:S01]  /*263e0*/  R2UR UR4, R0 ;  /* 0x00000000000472ca */ /* 0x000fe200000e0000 */
[----:B------:R-:W-:Y:S01]  /*263f0*/  VOTEU.ANY UR5, UPT, PT ;  /* 0x0000000000057886 */ /* 0x000fe200038e0100 */
[----:B------:R-:W1:Y:S01]  /*26400*/  S2R R0, SR_LANEID ;  /* 0x0000000000007919 */ /* 0x000e620000000000 */
[----:B------:R-:W-:-:S10]  /*26410*/  UFLO.U32 UR5, UR5 ;  /* 0x00000005000572bd */ /* 0x000fd400080e0000 */
[----:B------:R-:W-:-:S06]  /*26420*/  ULOP3.LUT UR4, URZ, UR4, URZ, 0x33, !UPT ;  /* 0x00000004ff047292 */ /* 0x000fcc000f8e33ff */
[----:B------:R-:W-:-:S04]  /*26430*/  IMAD.U32 R2, RZ, RZ, UR4 ;  /* 0x00000004ff027e24 */ /* 0x000fc8000f8e00ff */
[----:B------:R-:W2:Y:S02]  /*26440*/  REDUX UR7, R2 ;  /* 0x00000000020773c4 */ /* 0x000ea40000000000 */
[----:B------:R3:W-:Y:S01]  /*26450*/  UTCATOMSWS.AND URZ, UR4 ;  /* 0x0000000400ff79e3 */ /* 0x0007e20008000000 */
[----:B-1----:R-:W-:Y:S01]  /*26460*/  ISETP.EQ.U32.AND P0, PT, R0, UR5, PT ;  /* 0x0000000500007c0c */ /* 0x002fe2000bf02070 */
[----:B--2---:R-:W-:-:S12]  /*26470*/  IMAD.U32 R0, RZ, RZ, UR7 ;  /* 0x00000007ff007e24 */ /* 0x004fd8000f8e00ff */
[----:B------:R3:W-:Y:S01]  /*26480*/  @P0 ATOMS.AND RZ, [UR6], R0 ;  /* 0x00000000ffff098c */ /* 0x0007e2000a800006 */
[----:B------:R-:W-:Y:S05]  /*26490*/  BRA `(.L_x_14) ;  /* 0x0000000000147947 */ /* 0x000fea0003800000 */
.L_x_16:
[----:B------:R-:W-:-:S07]  /*264a0*/  MOV R2, 0x264c0 ;  /* 0x000264c000027802 */ /* 0x000fce0000000f00 */
[----:B------:R-:W-:Y:S05]  /*264b0*/  CALL.REL.NOINC `($__internal_0_$__cuda_sm10x_tcgen05_guardrail_trap_col_being_dealloced_not_returned_by_alloc) ;  /* 0x00000000002c7944 */ /* 0x000fea0003c00000 */
[----:B------:R-:W-:Y:S05]  /*264c0*/  BRA `(.L_x_14) ;  /* 0x0000000000087947 */ /* 0x000fea0003800000 */
.L_x_15:
[----:B------:R-:W-:-:S07]  /*264d0*/  MOV R2, 0x264f0 ;  /* 0x000264f000027802 */ /* 0x000fce0000000f00 */
[----:B------:R-:W-:Y:S05]  /*264e0*/  CALL.REL.NOINC `($__internal_2_$__cuda_sm10x_tcgen05_guardrail_trap_unallocated_columns_being_dealloced) ;  /* 0x0000000000387944 */ /* 0x000fea0003c00000 */
.L_x_14:
[----:B------:R-:W-:Y:S01]  /*264f0*/  NOP ;  /* 0x0000000000007918 */ /* 0x000fe20000000000 */
[----:B---3--:R-:W-:Y:S05]  /*26500*/  EXIT ;  /* 0x000000000000794d */ /* 0x008fea0003800000 */
.L_x_9:
[----:B------:R-:W2:Y:S02]  /*26510*/  SYNCS.PHASECHK.TRANS64.TRYWAIT P2, [UR8], R4 ;  /* 0x00000004ff0075a7 */ /* 0x000ea40008041108 */
[----:B--2---:R-:W-:Y:S05]  /*26520*/  @!P2 BRA `(.L_x_9) ;  /* 0xfffffffc00f8a947 */ /* 0x004fea000383ffff */
[----:B------:R-:W-:Y:S05]  /*26530*/  BRA `(.L_x_17) ;  /* 0xffffff1000787947 */ /* 0x000fea000383ffff */
.L_x_13:
[----:B------:R-:W1:Y:S02]  /*26540*/  SYNCS.PHASECHK.TRANS64.TRYWAIT P4, [UR8], R4 ;  /* 0x00000004ff0075a7 */ /* 0x000e640008081108 */
[----:B-1----:R-:W-:Y:S05]  /*26550*/  @!P4 BRA `(.L_x_13) ;  /* 0xfffffffc00f8c947 */ /* 0x002fea000383ffff */
[----:B------:R-:W-:Y:S05]  /*26560*/  BRA `(.L_x_12) ;  /* 0xffffff8000507947 */ /* 0x000fea000383ffff */
        .weak           $__internal_0_$__cuda_sm10x_tcgen05_guardrail_trap_col_being_dealloced_not_returned_by_alloc
        .type           $__internal_0_$__cuda_sm10x_tcgen05_guardrail_trap_col_being_dealloced_not_returned_by_alloc,@function
        .size           $__internal_0_$__cuda_sm10x_tcgen05_guardrail_trap_col_being_dealloced_not_returned_by_alloc,($__internal_1_$__cuda_sm10x_tcgen05_guardrail_trap_phase_invalid_during_alloc - $__internal_0_$__cuda_sm10x_tcgen05_guardrail_trap_col_being_dealloced_not_returned_by_alloc)
$__internal_0_$__cuda_sm10x_tcgen05_guardrail_trap_col_being_dealloced_not_returned_by_alloc:
[----:B------:R-:W-:Y:S05]  /*26570*/  BPT.TRAP 0x1 ;  /* 0x000000040000795c */ /* 0x000fea0000300000 */
[----:B------:R-:W-:-:S04]  /*26580*/  IMAD.MOV.U32 R3, RZ, RZ, 0x0 ;  /* 0x00000000ff037424 */ /* 0x000fc800078e00ff */
[----:B------:R-:W-:Y:S05]  /*26590*/  RET.REL.NODEC R2 `(matmul_kernel) ;  /* 0xfffffd9802987950 */ /* 0x000fea0003c3ffff */
        .weak           $__internal_1_$__cuda_sm10x_tcgen05_guardrail_trap_phase_invalid_during_alloc
        .type           $__internal_1_$__cuda_sm10x_tcgen05_guardrail_trap_phase_invalid_during_alloc,@function
        .size           $__internal_1_$__cuda_sm10x_tcgen05_guardrail_trap_phase_invalid_during_alloc,($__internal_2_$__cuda_sm10x_tcgen05_guardrail_trap_unallocated_columns_being_dealloced - $__internal_1_$__cuda_sm10x_tcgen05_guardrail_trap_phase_invalid_during_alloc)
$__internal_1_$__cuda_sm10x_tcgen05_guardrail_trap_phase_invalid_during_alloc:
[----:B------:R-:W-:Y:S05]  /*265a0*/  BPT.TRAP 0x1 ;  /* 0x000000040000795c */ /* 0x000fea0000300000 */
[----:B------:R-:W-:-:S04]  /*265b0*/  IMAD.MOV.U32 R3, RZ, RZ, 0x0 ;  /* 0x00000000ff037424 */ /* 0x000fc800078e00ff */
[----:B------:R-:W-:Y:S05]  /*265c0*/  RET.REL.NODEC R2 `(matmul_kernel) ;  /* 0xfffffd98028c7950 */ /* 0x000fea0003c3ffff */
        .weak           $__internal_2_$__cuda_sm10x_tcgen05_guardrail_trap_unallocated_columns_being_dealloced
        .type           $__internal_2_$__cuda_sm10x_tcgen05_guardrail_trap_unallocated_columns_being_dealloced,@function
        .size           $__internal_2_$__cuda_sm10x_tcgen05_guardrail_trap_unallocated_columns_being_dealloced,(.L_x_21 - $__internal_2_$__cuda_sm10x_tcgen05_guardrail_trap_unallocated_columns_being_dealloced)
$__internal_2_$__cuda_sm10x_tcgen05_guardrail_trap_unallocated_columns_being_dealloced:
[----:B------:R-:W-:Y:S05]  /*265d0*/  BPT.TRAP 0x1 ;  /* 0x000000040000795c */ /* 0x000fea0000300000 */
[----:B------:R-:W-:-:S04]  /*265e0*/  IMAD.MOV.U32 R3, RZ, RZ, 0x0 ;  /* 0x00000000ff037424 */ /* 0x000fc800078e00ff */
[----:B------:R-:W-:Y:S05]  /*265f0*/  RET.REL.NODEC R2 `(matmul_kernel) ;  /* 0xfffffd9802807950 */ /* 0x000fea0003c3ffff */
.L_x_18:
[----:B------:R-:W-:-:S00]  /*26600*/  BRA `(.L_x_18) ;  /* 0xfffffffc00fc7947 */ /* 0x000fc0000383ffff */
[----:B------:R-:W-:-:S00]  /*26610*/  NOP ;  /* 0x0000000000007918 */ /* 0x000fc00000000000 */
        /* <DEDUP_REMOVED lines=14> */
.L_x_21:


//--------------------- .nv.shared.matmul_kernel  --------------------------
	.section	.nv.shared.matmul_kernel,"aw",@nobits
	.sectionflags	@""
	.align	16
	.zero		1024


//--------------------- .nv.shared.reserved.0     --------------------------
	.section	.nv.shared.reserved.0,"aw",@nobits
	.align	8
	.weak		__nv_reservedSMEM_offset_0_alias
	.size		__nv_reservedSMEM_offset_0_alias, 0, 64
	.other		__nv_reservedSMEM_offset_0_alias,@"STO_CUDA_RESERVED_SHARED STV_DEFAULT"
__nv_reservedSMEM_offset_0_alias:
	.zero		0
.nv.shared.reserved.0:
	.zero		64
	.weak		__nv_reservedSMEM_allocation_phase
	.type		__nv_reservedSMEM_allocation_phase,@object
	.size		__nv_reservedSMEM_allocation_phase,(.L_0 - __nv_reservedSMEM_allocation_phase)
__nv_reservedSMEM_allocation_phase:
	.zero		1
.L_0:
	.zero		7
	.weak		__nv_reservedSMEM_devtool_atexit_pc
	.type		__nv_reservedSMEM_devtool_atexit_pc,@object
	.size		__nv_reservedSMEM_devtool_atexit_pc,(__nv_reservedSMEM_allocation_mask - __nv_reservedSMEM_devtool_atexit_pc)
__nv_reservedSMEM_devtool_atexit_pc:
	.zero		8
	.weak		__nv_reservedSMEM_allocation_mask
	.type		__nv_reservedSMEM_allocation_mask,@object
	.size		__nv_reservedSMEM_allocation_mask,(.L_2 - __nv_reservedSMEM_allocation_mask)
__nv_reservedSMEM_allocation_mask:
	.zero		4
.L_2:


//--------------------- .nv.constant0.matmul_kernel --------------------------
	.section	.nv.constant0.matmul_kernel,"a",@progbits
	.sectionflags	@""
	.align	4
.nv.constant0.matmul_kernel:
	.zero		976


//--------------------- SYMBOLS --------------------------

	.type		.nv.reservedSmem.offset0,@object
	.size		.nv.reservedSmem.offset0,0x4
	.type		.nv.reservedSmem.cap,@object
	.size		.nv.reservedSmem.cap,0x4
